	.target	sm_90a

	.elftype	@"ET_EXEC"


//--------------------- .note.nv.tkinfo           --------------------------
	.section	.note.nv.tkinfo,"",@"SHT_NOTE"
	.sectionflags	@"SHF_NOTE_NV_TKINFO"
	.tkinfo
        /*0018*/ 	.word	0x00000002
        /*0030*/ 	.string	""
        /*0030*/ 	.string	"ptxas"
        /*0030*/ 	.string	"Cuda compilation tools, release 13.0, V13.0.88"
        /*0030*/ 	.string	"Build cuda_13.0.r13.0/compiler.36424714_0"
        /*0030*/ 	.string	"-arch sm_90a -m 64 "



//--------------------- .note.nv.cuinfo           --------------------------
	.section	.note.nv.cuinfo,"",@"SHT_NOTE"
	.sectionflags	@"SHF_NOTE_NV_CUINFO"
        /*0018*/ 	.short	0x0002
        /*001a*/ 	.short	0x005a
        /*001c*/ 	.short	0x0082
	.zero		2


//--------------------- .nv.info                  --------------------------
	.section	.nv.info,"",@"SHT_CUDA_INFO"
	.align	4


	//----- nvinfo : EIATTR_REGCOUNT
	.align		4
        /*0000*/ 	.byte	0x04, 0x2f
        /*0002*/ 	.short	(.L_16 - .L_15)
	.align		4
.L_15:
        /*0004*/ 	.word	index@(_ZN7cutlass13device_kernelINS_4gemm6kernel13GemmUniversalIN4cute5tupleIJiiiiEEENS1_10collective13CollectiveMmaINS1_37MainloopSm90TmaGmmaWarpSpecializedFP8ILi6ENS5_IJNS4_1CILi2EEENSA_ILi1EEESC_EEENS1_35KernelTmaWarpSpecializedCooperativeEEENS5_IJNSA_ILi256EEESG_NSA_ILi64EEEEEENS_12float_e4m3_tENS5_IJlSC_lEEESJ_SK_NS4_8TiledMMAINS4_8MMA_AtomIJNS4_4SM904GMMA31MMA_64x256x32_F32E4M3E4M3_SS_TNILNSO_7ScaleInE1ELSQ_1EEEEEENS4_6LayoutISD_NS5_IJSC_NSA_ILi0EEESU_EEEEENS5_IJNS4_10UnderscoreESX_SX_EEEEENS4_13SM90_TMA_LOADENS4_14ComposedLayoutINS4_7SwizzleILi2ELi4ELi3EEENS4_18smem_ptr_flag_bitsILi8EEENST_INS5_IJNSA_ILi8EEESH_EEENS5_IJSH_SC_EEEEEEEvNS4_8identityENS4_23SM90_TMA_LOAD_MULTICASTES1A_vS1B_EENS_8epilogue10collective18CollectiveEpilogueINS1E_22Sm90TmaWarpSpecializedILi4ELi2ELi16ELb0ELb0EEEJSI_NS5_IJNSA_ILi128EEENSA_ILi32EEEEEESJ_SK_SJ_SK_NS1E_6fusion15FusionCallbacksIS1I_NS1M_17LinCombPerRowBiasISJ_fSJ_SJ_fLi16ELNS_15FloatRoundStyleE2EEESI_S1L_JEEES10_NS11_INS12_ILi1ELi4ELi3EEES15_NST_INS5_IJS16_S1K_EEENS5_IJS1K_SC_EEEEEEENS4_39AutoVectorizingCopyWithAssumedAlignmentILi128EEENS4_14SM90_TMA_STOREES1W_S1Y_NS4_9Copy_AtomIJNS4_17SM90_U32x4_STSM_NENS_6half_tEEEEvEEEvvEEEEvNT_6ParamsE)
        /*0008*/ 	.word	0x000000a8


	//----- nvinfo : EIATTR_FRAME_SIZE
	.align		4
.L_16:
        /*000c*/ 	.byte	0x04, 0x11
        /*000e*/ 	.short	(.L_18 - .L_17)
	.align		4
.L_17:
        /*0010*/ 	.word	index@(_ZN7cutlass13device_kernelINS_4gemm6kernel13GemmUniversalIN4cute5tupleIJiiiiEEENS1_10collective13CollectiveMmaINS1_37MainloopSm90TmaGmmaWarpSpecializedFP8ILi6ENS5_IJNS4_1CILi2EEENSA_ILi1EEESC_EEENS1_35KernelTmaWarpSpecializedCooperativeEEENS5_IJNSA_ILi256EEESG_NSA_ILi64EEEEEENS_12float_e4m3_tENS5_IJlSC_lEEESJ_SK_NS4_8TiledMMAINS4_8MMA_AtomIJNS4_4SM904GMMA31MMA_64x256x32_F32E4M3E4M3_SS_TNILNSO_7ScaleInE1ELSQ_1EEEEEENS4_6LayoutISD_NS5_IJSC_NSA_ILi0EEESU_EEEEENS5_IJNS4_10UnderscoreESX_SX_EEEEENS4_13SM90_TMA_LOADENS4_14ComposedLayoutINS4_7SwizzleILi2ELi4ELi3EEENS4_18smem_ptr_flag_bitsILi8EEENST_INS5_IJNSA_ILi8EEESH_EEENS5_IJSH_SC_EEEEEEEvNS4_8identityENS4_23SM90_TMA_LOAD_MULTICASTES1A_vS1B_EENS_8epilogue10collective18CollectiveEpilogueINS1E_22Sm90TmaWarpSpecializedILi4ELi2ELi16ELb0ELb0EEEJSI_NS5_IJNSA_ILi128EEENSA_ILi32EEEEEESJ_SK_SJ_SK_NS1E_6fusion15FusionCallbacksIS1I_NS1M_17LinCombPerRowBiasISJ_fSJ_SJ_fLi16ELNS_15FloatRoundStyleE2EEESI_S1L_JEEES10_NS11_INS12_ILi1ELi4ELi3EEES15_NST_INS5_IJS16_S1K_EEENS5_IJS1K_SC_EEEEEEENS4_39AutoVectorizingCopyWithAssumedAlignmentILi128EEENS4_14SM90_TMA_STOREES1W_S1Y_NS4_9Copy_AtomIJNS4_17SM90_U32x4_STSM_NENS_6half_tEEEEvEEEvvEEEEvNT_6ParamsE)
        /*0014*/ 	.word	0x000008d0


	//----- nvinfo : EIATTR_MIN_STACK_SIZE
	.align		4
.L_18:
        /*0018*/ 	.byte	0x04, 0x12
        /*001a*/ 	.short	(.L_20 - .L_19)
	.align		4
.L_19:
        /*001c*/ 	.word	index@(_ZN7cutlass13device_kernelINS_4gemm6kernel13GemmUniversalIN4cute5tupleIJiiiiEEENS1_10collective13CollectiveMmaINS1_37MainloopSm90TmaGmmaWarpSpecializedFP8ILi6ENS5_IJNS4_1CILi2EEENSA_ILi1EEESC_EEENS1_35KernelTmaWarpSpecializedCooperativeEEENS5_IJNSA_ILi256EEESG_NSA_ILi64EEEEEENS_12float_e4m3_tENS5_IJlSC_lEEESJ_SK_NS4_8TiledMMAINS4_8MMA_AtomIJNS4_4SM904GMMA31MMA_64x256x32_F32E4M3E4M3_SS_TNILNSO_7ScaleInE1ELSQ_1EEEEEENS4_6LayoutISD_NS5_IJSC_NSA_ILi0EEESU_EEEEENS5_IJNS4_10UnderscoreESX_SX_EEEEENS4_13SM90_TMA_LOADENS4_14ComposedLayoutINS4_7SwizzleILi2ELi4ELi3EEENS4_18smem_ptr_flag_bitsILi8EEENST_INS5_IJNSA_ILi8EEESH_EEENS5_IJSH_SC_EEEEEEEvNS4_8identityENS4_23SM90_TMA_LOAD_MULTICASTES1A_vS1B_EENS_8epilogue10collective18CollectiveEpilogueINS1E_22Sm90TmaWarpSpecializedILi4ELi2ELi16ELb0ELb0EEEJSI_NS5_IJNSA_ILi128EEENSA_ILi32EEEEEESJ_SK_SJ_SK_NS1E_6fusion15FusionCallbacksIS1I_NS1M_17LinCombPerRowBiasISJ_fSJ_SJ_fLi16ELNS_15FloatRoundStyleE2EEESI_S1L_JEEES10_NS11_INS12_ILi1ELi4ELi3EEES15_NST_INS5_IJS16_S1K_EEENS5_IJS1K_SC_EEEEEEENS4_39AutoVectorizingCopyWithAssumedAlignmentILi128EEENS4_14SM90_TMA_STOREES1W_S1Y_NS4_9Copy_AtomIJNS4_17SM90_U32x4_STSM_NENS_6half_tEEEEvEEEvvEEEEvNT_6ParamsE)
        /*0020*/ 	.word	0x000008d0
.L_20:


//--------------------- .nv.compat                --------------------------
	.section	.nv.compat,"",@"SHT_CUDA_COMPAT_INFO"
	.align	4
        /*0000*/ 	.byte	0x02, 0x09, 0x01, 0x00, 0x02, 0x02, 0x04, 0x00, 0x02, 0x05, 0x05, 0x00, 0x03, 0x07, 0x01, 0x01
        /*0010*/ 	.byte	0x02, 0x03, 0x01, 0x00, 0x02, 0x06, 0x01, 0x00, 0x04, 0x0b, 0x08, 0x00, 0x00, 0x00, 0x00, 0x00
        /*0020*/ 	.byte	0x00, 0x00, 0x00, 0x00


//--------------------- .nv.info._ZN7cutlass13device_kernelINS_4gemm6kernel13GemmUniversalIN4cute5tupleIJiiiiEEENS1_10collective13CollectiveMmaINS1_37MainloopSm90TmaGmmaWarpSpecializedFP8ILi6ENS5_IJNS4_1CILi2EEENSA_ILi1EEESC_EEENS1_35KernelTmaWarpSpecializedCooperativeEEENS5_IJNSA_ILi256EEESG_NSA_ILi64EEEEEENS_12float_e4m3_tENS5_IJlSC_lEEESJ_SK_NS4_8TiledMMAINS4_8MMA_AtomIJNS4_4SM904GMMA31MMA_64x256x32_F32E4M3E4M3_SS_TNILNSO_7ScaleInE1ELSQ_1EEEEEENS4_6LayoutISD_NS5_IJSC_NSA_ILi0EEESU_EEEEENS5_IJNS4_10UnderscoreESX_SX_EEEEENS4_13SM90_TMA_LOADENS4_14ComposedLayoutINS4_7SwizzleILi2ELi4ELi3EEENS4_18smem_ptr_flag_bitsILi8EEENST_INS5_IJNSA_ILi8EEESH_EEENS5_IJSH_SC_EEEEEEEvNS4_8identityENS4_23SM90_TMA_LOAD_MULTICASTES1A_vS1B_EENS_8epilogue10collective18CollectiveEpilogueINS1E_22Sm90TmaWarpSpecializedILi4ELi2ELi16ELb0ELb0EEEJSI_NS5_IJNSA_ILi128EEENSA_ILi32EEEEEESJ_SK_SJ_SK_NS1E_6fusion15FusionCallbacksIS1I_NS1M_17LinCombPerRowBiasISJ_fSJ_SJ_fLi16ELNS_15FloatRoundStyleE2EEESI_S1L_JEEES10_NS11_INS12_ILi1ELi4ELi3EEES15_NST_INS5_IJS16_S1K_EEENS5_IJS1K_SC_EEEEEEENS4_39AutoVectorizingCopyWithAssumedAlignmentILi128EEENS4_14SM90_TMA_STOREES1W_S1Y_NS4_9Copy_AtomIJNS4_17SM90_U32x4_STSM_NENS_6half_tEEEEvEEEvvEEEEvNT_6ParamsE --------------------------
	.section	.nv.info._ZN7cutlass13device_kernelINS_4gemm6kernel13GemmUniversalIN4cute5tupleIJiiiiEEENS1_10collective13CollectiveMmaINS1_37MainloopSm90TmaGmmaWarpSpecializedFP8ILi6ENS5_IJNS4_1CILi2EEENSA_ILi1EEESC_EEENS1_35KernelTmaWarpSpecializedCooperativeEEENS5_IJNSA_ILi256EEESG_NSA_ILi64EEEEEENS_12float_e4m3_tENS5_IJlSC_lEEESJ_SK_NS4_8TiledMMAINS4_8MMA_AtomIJNS4_4SM904GMMA31MMA_64x256x32_F32E4M3E4M3_SS_TNILNSO_7ScaleInE1ELSQ_1EEEEEENS4_6LayoutISD_NS5_IJSC_NSA_ILi0EEESU_EEEEENS5_IJNS4_10UnderscoreESX_SX_EEEEENS4_13SM90_TMA_LOADENS4_14ComposedLayoutINS4_7SwizzleILi2ELi4ELi3EEENS4_18smem_ptr_flag_bitsILi8EEENST_INS5_IJNSA_ILi8EEESH_EEENS5_IJSH_SC_EEEEEEEvNS4_8identityENS4_23SM90_TMA_LOAD_MULTICASTES1A_vS1B_EENS_8epilogue10collective18CollectiveEpilogueINS1E_22Sm90TmaWarpSpecializedILi4ELi2ELi16ELb0ELb0EEEJSI_NS5_IJNSA_ILi128EEENSA_ILi32EEEEEESJ_SK_SJ_SK_NS1E_6fusion15FusionCallbacksIS1I_NS1M_17LinCombPerRowBiasISJ_fSJ_SJ_fLi16ELNS_15FloatRoundStyleE2EEESI_S1L_JEEES10_NS11_INS12_ILi1ELi4ELi3EEES15_NST_INS5_IJS16_S1K_EEENS5_IJS1K_SC_EEEEEEENS4_39AutoVectorizingCopyWithAssumedAlignmentILi128EEENS4_14SM90_TMA_STOREES1W_S1Y_NS4_9Copy_AtomIJNS4_17SM90_U32x4_STSM_NENS_6half_tEEEEvEEEvvEEEEvNT_6ParamsE,"",@"SHT_CUDA_INFO"
	.sectionflags	@""
	.align	4


	//----- nvinfo : EIATTR_CUDA_API_VERSION
	.align		4
        /*0000*/ 	.byte	0x04, 0x37
        /*0002*/ 	.short	(.L_22 - .L_21)
.L_21:
        /*0004*/ 	.word	0x00000082


	//----- nvinfo : EIATTR_KPARAM_INFO
	.align		4
.L_22:
        /*0008*/ 	.byte	0x04, 0x17
        /*000a*/ 	.short	(.L_24 - .L_23)
.L_23:
        /*000c*/ 	.word	0x00000000
        /*0010*/ 	.short	0x0000
        /*0012*/ 	.short	0x0070
        /*0014*/ 	.byte	0x00, 0xf0, 0x01, 0x1c


	//----- nvinfo : EIATTR_SPARSE_MMA_MASK
	.align		4
.L_24:
        /*0018*/ 	.byte	0x03, 0x50
        /*001a*/ 	.short	0x0000


	//----- nvinfo : EIATTR_MAXREG_COUNT
	.align		4
        /*001c*/ 	.byte	0x03, 0x1b
        /*001e*/ 	.short	0x00a8


	//----- nvinfo : EIATTR_NUM_BARRIERS
	.align		4
        /*0020*/ 	.byte	0x02, 0x4c
        /*0022*/ 	.byte	0x02
	.zero		1


	//----- nvinfo : EIATTR_EXTERNS
	.align		4
        /*0024*/ 	.byte	0x04, 0x0f
        /*0026*/ 	.short	(.L_26 - .L_25)


	//   ....[0]....
	.align		4
.L_25:
        /*0028*/ 	.word	index@(__assertfail)


	//----- nvinfo : EIATTR_ANNOTATIONS
	.align		4
.L_26:
        /*002c*/ 	.byte	0x04, 0x55
        /*002e*/ 	.short	(.L_28 - .L_27)


	//   ....[0]....
.L_27:
        /*0030*/ 	.word	0x00000001
        /*0034*/ 	.byte	0x90, 0x0b, 0x00, 0x00, 0x01, 0x00, 0x00, 0x00, 0x90, 0x0c, 0x00, 0x00, 0x01, 0x00, 0x00, 0x00
        /* <DEDUP_REMOVED lines=1548> */
        /*6104*/ 	.byte	0x60, 0xff, 0x01, 0x00, 0x01, 0x00, 0x00, 0x00, 0x80, 0xff, 0x01, 0x00


	//----- nvinfo : EIATTR_MERCURY_ISA_VERSION
	.align		4
.L_28:
        /*6110*/ 	.byte	0x03, 0x5f
        /*6112*/ 	.short	0x0101


	//----- nvinfo : EIATTR_INT_WARP_WIDE_INSTR_OFFSETS
	.align		4
        /*6114*/ 	.byte	0x04, 0x31
        /*6116*/ 	.short	(.L_30 - .L_29)


	//   ....[0]....
.L_29:
        /*6118*/ 	.word	0x00000a00


	//   ....[1]....
        /*611c*/ 	.word	0x00000a10


	//   ....[2]....
        /*6120*/ 	.word	0x00000b70


	//----- nvinfo : EIATTR_COOP_GROUP_MASK_REGIDS
	.align		4
.L_30:
        /*6124*/ 	.byte	0x04, 0x29
        /*6126*/ 	.short	(.L_32 - .L_31)


	//   ....[0]....
.L_31:
        /*6128*/ 	.word	0xffffffff


	//   ....[1]....
        /*612c*/ 	.word	0xffffffff


	//   ....[2]....
        /*6130*/ 	.word	0xffffffff


	//   ....[3]....
        /*6134*/ 	.word	0xffffffff


	//   ....[4]....
        /*6138*/ 	.word	0xffffffff


	//   ....[5]....
        /*613c*/ 	.word	0xffffffff


	//   ....[6]....
        /*6140*/ 	.word	0xffffffff


	//----- nvinfo : EIATTR_COOP_GROUP_INSTR_OFFSETS
	.align		4
.L_32:
        /*6144*/ 	.byte	0x04, 0x28
        /*6146*/ 	.short	(.L_34 - .L_33)


	//   ....[0]....
.L_33:
        /*6148*/ 	.word	0x00000070


	//   ....[1]....
        /*614c*/ 	.word	0x000000a0


	//   ....[2]....
        /*6150*/ 	.word	0x00000460


	//   ....[3]....
        /*6154*/ 	.word	0x00000690


	//   ....[4]....
        /*6158*/ 	.word	0x00000840


	//   ....[5]....
        /*615c*/ 	.word	0x00000d20


	//   ....[6]....
        /*6160*/ 	.word	0x000030c0


	//----- nvinfo : EIATTR_REG_RECONFIG
	.align		4
.L_34:
        /*6164*/ 	.byte	0x01, 0x54
	.zero		2


	//----- nvinfo : EIATTR_SYSCALL_OFFSETS
	.align		4
        /*6168*/ 	.byte	0x04, 0x46
        /*616a*/ 	.short	(.L_36 - .L_35)


	//   ....[0]....
.L_35:
        /*616c*/ 	.word	0x000116e0


	//   ....[1]....
        /*6170*/ 	.word	0x00011820


	//----- nvinfo : EIATTR_MBARRIER_INSTR_OFFSETS
	.align		4
.L_36:
        /*6174*/ 	.byte	0x04, 0x39
        /*6176*/ 	.short	(.L_38 - .L_37)


	//   ....[0]....
.L_37:
        /*6178*/ 	.word	0x000005c0
        /*617c*/ 	.word	0x000000ff
        /*6180*/ 	.word	0x00000000
        /*6184*/ 	.short	0x0100
        /*6186*/ 	.byte	0x08
	.zero		1


	//   ....[1]....
        /*6188*/ 	.word	0x000005d0
        /*618c*/ 	.word	0x000000ff
        /*6190*/ 	.word	0x00000030
        /*6194*/ 	.short	0x0100
        /*6196*/ 	.byte	0x08
	.zero		1


	//   ....[2]....
        /*6198*/ 	.word	0x000005e0
        /*619c*/ 	.word	0x000000ff
        /*61a0*/ 	.word	0x00000008
        /*61a4*/ 	.short	0x0100
        /*61a6*/ 	.byte	0x08
	.zero		1


	//   ....[3]....
        /*61a8*/ 	.word	0x000005f0
        /*61ac*/ 	.word	0x000000ff
        /*61b0*/ 	.word	0x00000038
        /*61b4*/ 	.short	0x0100
        /*61b6*/ 	.byte	0x08
	.zero		1


	//   ....[4]....
        /*61b8*/ 	.word	0x00000600
        /*61bc*/ 	.word	0x000000ff
        /*61c0*/ 	.word	0x00000010
        /*61c4*/ 	.short	0x0100
        /*61c6*/ 	.byte	0x08
	.zero		1


	//   ....[5]....
        /*61c8*/ 	.word	0x00000610
        /*61cc*/ 	.word	0x000000ff
        /*61d0*/ 	.word	0x00000040
        /*61d4*/ 	.short	0x0100
        /*61d6*/ 	.byte	0x08
	.zero		1


	//   ....[6]....
        /*61d8*/ 	.word	0x00000620
        /*61dc*/ 	.word	0x000000ff
        /*61e0*/ 	.word	0x00000018
        /*61e4*/ 	.short	0x0100
        /*61e6*/ 	.byte	0x08
	.zero		1


	//   ....[7]....
        /*61e8*/ 	.word	0x00000630
        /*61ec*/ 	.word	0x000000ff
        /*61f0*/ 	.word	0x00000048
        /*61f4*/ 	.short	0x0100
        /*61f6*/ 	.byte	0x08
	.zero		1


	//   ....[8]....
        /*61f8*/ 	.word	0x00000640
        /*61fc*/ 	.word	0x000000ff
        /*6200*/ 	.word	0x00000020
        /*6204*/ 	.short	0x0100
        /*6206*/ 	.byte	0x08
	.zero		1


	//   ....[9]....
        /*6208*/ 	.word	0x00000650
        /*620c*/ 	.word	0x000000ff
        /*6210*/ 	.word	0x00000050
        /*6214*/ 	.short	0x0100
        /*6216*/ 	.byte	0x08
	.zero		1


	//   ....[10]....
        /*6218*/ 	.word	0x00000660
        /*621c*/ 	.word	0x000000ff
        /*6220*/ 	.word	0x00000028
        /*6224*/ 	.short	0x0100
        /*6226*/ 	.byte	0x08
	.zero		1


	//   ....[11]....
        /*6228*/ 	.word	0x00000670
        /*622c*/ 	.word	0x000000ff
        /*6230*/ 	.word	0x00000058
        /*6234*/ 	.short	0x0100
        /*6236*/ 	.byte	0x08
	.zero		1


	//   ....[12]....
        /*6238*/ 	.word	0x000007a0
        /*623c*/ 	.word	0x000000ff
        /*6240*/ 	.word	0x00000060
        /*6244*/ 	.short	0x0100
        /*6246*/ 	.byte	0x08
	.zero		1


	//   ....[13]....
        /*6248*/ 	.word	0x000007b0
        /*624c*/ 	.word	0x000000ff
        /*6250*/ 	.word	0x00000080
        /*6254*/ 	.short	0x0100
        /*6256*/ 	.byte	0x08
	.zero		1


	//   ....[14]....
        /*6258*/ 	.word	0x000007c0
        /*625c*/ 	.word	0x000000ff
        /*6260*/ 	.word	0x00000068
        /*6264*/ 	.short	0x0100
        /*6266*/ 	.byte	0x08
	.zero		1


	//   ....[15]....
        /*6268*/ 	.word	0x000007d0
        /*626c*/ 	.word	0x000000ff
        /*6270*/ 	.word	0x00000088
        /*6274*/ 	.short	0x0100
        /*6276*/ 	.byte	0x08
	.zero		1


	//   ....[16]....
        /*6278*/ 	.word	0x000007e0
        /*627c*/ 	.word	0x000000ff
        /*6280*/ 	.word	0x00000070
        /*6284*/ 	.short	0x0100
        /*6286*/ 	.byte	0x08
	.zero		1


	//   ....[17]....
        /*6288*/ 	.word	0x000007f0
        /*628c*/ 	.word	0x000000ff
        /*6290*/ 	.word	0x00000090
        /*6294*/ 	.short	0x0100
        /*6296*/ 	.byte	0x08
	.zero		1


	//   ....[18]....
        /*6298*/ 	.word	0x00000800
        /*629c*/ 	.word	0x000000ff
        /*62a0*/ 	.word	0x00000078
        /*62a4*/ 	.short	0x0100
        /*62a6*/ 	.byte	0x08
	.zero		1


	//   ....[19]....
        /*62a8*/ 	.word	0x00000810
        /*62ac*/ 	.word	0x000000ff
        /*62b0*/ 	.word	0x00000098
        /*62b4*/ 	.short	0x0100
        /*62b6*/ 	.byte	0x08
	.zero		1


	//   ....[20]....
        /*62b8*/ 	.word	0x00000c00
        /*62bc*/ 	.word	0x000000ff
        /*62c0*/ 	.word	0x000000a0
        /*62c4*/ 	.short	0x0100
        /*62c6*/ 	.byte	0x06
	.zero		1


	//   ....[21]....
        /*62c8*/ 	.word	0x00000ca0
        /*62cc*/ 	.word	0x000000ff
        /*62d0*/ 	.word	0x000000a8
        /*62d4*/ 	.short	0x0100
        /*62d6*/ 	.byte	0x06
	.zero		1


	//   ....[22]....
        /*62d8*/ 	.word	0x000034a0
        /*62dc*/ 	.word	0x000000ff
        /*62e0*/ 	.word	0x00000000
        /*62e4*/ 	.short	0x010a
        /*62e6*/ 	.byte	0x04
	.zero		1


	//   ....[23]....
        /*62e8*/ 	.word	0x000034e0
        /*62ec*/ 	.word	0x000000ff
        /*62f0*/ 	.word	0x00000000
        /*62f4*/ 	.short	0x010a
        /*62f6*/ 	.byte	0x04
	.zero		1


	//   ....[24]....
        /*62f8*/ 	.word	0x00007a70
        /*62fc*/ 	.word	0x000000ff
        /*6300*/ 	.word	0x00000000
        /*6304*/ 	.short	0x010a
        /*6306*/ 	.byte	0x06
	.zero		1


	//   ....[25]....
        /*6308*/ 	.word	0x00007ab0
        /*630c*/ 	.word	0x000000ff
        /*6310*/ 	.word	0x00000000
        /*6314*/ 	.short	0x010a
        /*6316*/ 	.byte	0x06
	.zero		1


	//   ....[26]....
        /*6318*/ 	.word	0x0000d840
        /*631c*/ 	.word	0x00000000
        /*6320*/ 	.word	0x00000000
        /*6324*/ 	.short	0x0101
        /*6326*/ 	.byte	0x3f
	.zero		1


	//   ....[27]....
        /*6328*/ 	.word	0x00011480
        /*632c*/ 	.word	0x00000000
        /*6330*/ 	.word	0x00000000
        /*6334*/ 	.short	0x0101
        /*6336*/ 	.byte	0x3f
	.zero		1


	//   ....[28]....
        /*6338*/ 	.word	0x00012390
        /*633c*/ 	.word	0x0000000a
        /*6340*/ 	.word	0x00000060
        /*6344*/ 	.short	0x010a
        /*6346*/ 	.byte	0x3f
	.zero		1


	//   ....[29]....
        /*6348*/ 	.word	0x00012650
        /*634c*/ 	.word	0x0000000a
        /*6350*/ 	.word	0x00000000
        /*6354*/ 	.short	0x0101
        /*6356*/ 	.byte	0x3f
	.zero		1


	//   ....[30]....
        /*6358*/ 	.word	0x00012d80
        /*635c*/ 	.word	0x0000000b
        /*6360*/ 	.word	0x00000060
        /*6364*/ 	.short	0x010a
        /*6366*/ 	.byte	0x3f
	.zero		1


	//   ....[31]....
        /*6368*/ 	.word	0x00013000
        /*636c*/ 	.word	0x0000000b
        /*6370*/ 	.word	0x00000000
        /*6374*/ 	.short	0x0101
        /*6376*/ 	.byte	0x3f
	.zero		1


	//   ....[32]....
        /*6378*/ 	.word	0x000137d0
        /*637c*/ 	.word	0x0000000b
        /*6380*/ 	.word	0x00000060
        /*6384*/ 	.short	0x010a
        /*6386*/ 	.byte	0x3f
	.zero		1


	//   ....[33]....
        /*6388*/ 	.word	0x00013a20
        /*638c*/ 	.word	0x0000000b
        /*6390*/ 	.word	0x00000000
        /*6394*/ 	.short	0x0101
        /*6396*/ 	.byte	0x3f
	.zero		1


	//   ....[34]....
        /*6398*/ 	.word	0x00014120
        /*639c*/ 	.word	0x0000000e
        /*63a0*/ 	.word	0x00000060
        /*63a4*/ 	.short	0x010a
        /*63a6*/ 	.byte	0x3f
	.zero		1


	//   ....[35]....
        /*63a8*/ 	.word	0x000143e0
        /*63ac*/ 	.word	0x0000000e
        /*63b0*/ 	.word	0x00000000
        /*63b4*/ 	.short	0x0101
        /*63b6*/ 	.byte	0x3f
	.zero		1


	//   ....[36]....
        /*63b8*/ 	.word	0x00014bb0
        /*63bc*/ 	.word	0x0000000e
        /*63c0*/ 	.word	0x00000060
        /*63c4*/ 	.short	0x010a
        /*63c6*/ 	.byte	0x3f
	.zero		1


	//   ....[37]....
        /*63c8*/ 	.word	0x00014e80
        /*63cc*/ 	.word	0x0000000e
        /*63d0*/ 	.word	0x00000000
        /*63d4*/ 	.short	0x0101
        /*63d6*/ 	.byte	0x3f
	.zero		1


	//   ....[38]....
        /*63d8*/ 	.word	0x00015540
        /*63dc*/ 	.word	0x0000000e
        /*63e0*/ 	.word	0x00000060
        /*63e4*/ 	.short	0x010a
        /*63e6*/ 	.byte	0x3f
	.zero		1


	//   ....[39]....
        /*63e8*/ 	.word	0x00015810
        /*63ec*/ 	.word	0x0000000e
        /*63f0*/ 	.word	0x00000000
        /*63f4*/ 	.short	0x0101
        /*63f6*/ 	.byte	0x3f
	.zero		1


	//   ....[40]....
        /*63f8*/ 	.word	0x00015fd0
        /*63fc*/ 	.word	0x0000000e
        /*6400*/ 	.word	0x00000060
        /*6404*/ 	.short	0x010a
        /*6406*/ 	.byte	0x3f
	.zero		1


	//   ....[41]....
        /*6408*/ 	.word	0x000162a0
        /*640c*/ 	.word	0x0000000e
        /*6410*/ 	.word	0x00000000
        /*6414*/ 	.short	0x0101
        /*6416*/ 	.byte	0x3f
	.zero		1


	//   ....[42]....
        /*6418*/ 	.word	0x00016960
        /*641c*/ 	.word	0x0000000e
        /*6420*/ 	.word	0x00000060
        /*6424*/ 	.short	0x010a
        /*6426*/ 	.byte	0x3f
	.zero		1


	//   ....[43]....
        /*6428*/ 	.word	0x00016c30
        /*642c*/ 	.word	0x0000000e
        /*6430*/ 	.word	0x00000000
        /*6434*/ 	.short	0x0101
        /*6436*/ 	.byte	0x3f
	.zero		1


	//   ....[44]....
        /*6438*/ 	.word	0x000173f0
        /*643c*/ 	.word	0x0000000e
        /*6440*/ 	.word	0x00000060
        /*6444*/ 	.short	0x010a
        /*6446*/ 	.byte	0x3f
	.zero		1


	//   ....[45]....
        /*6448*/ 	.word	0x000176c0
        /*644c*/ 	.word	0x0000000e
        /*6450*/ 	.word	0x00000000
        /*6454*/ 	.short	0x0101
        /*6456*/ 	.byte	0x3f
	.zero		1


	//   ....[46]....
        /*6458*/ 	.word	0x00017d80
        /*645c*/ 	.word	0x0000000e
        /*6460*/ 	.word	0x00000060
        /*6464*/ 	.short	0x010a
        /*6466*/ 	.byte	0x3f
	.zero		1


	//   ....[47]....
        /*6468*/ 	.word	0x00018050
        /*646c*/ 	.word	0x0000000e
        /*6470*/ 	.word	0x00000000
        /*6474*/ 	.short	0x0101
        /*6476*/ 	.byte	0x3f
	.zero		1


	//   ....[48]....
        /*6478*/ 	.word	0x00018810
        /*647c*/ 	.word	0x0000000e
        /*6480*/ 	.word	0x00000060
        /*6484*/ 	.short	0x010a
        /*6486*/ 	.byte	0x3f
	.zero		1


	//   ....[49]....
        /*6488*/ 	.word	0x00018ae0
        /*648c*/ 	.word	0x0000000e
        /*6490*/ 	.word	0x00000000
        /*6494*/ 	.short	0x0101
        /*6496*/ 	.byte	0x3f
	.zero		1


	//   ....[50]....
        /*6498*/ 	.word	0x00019220
        /*649c*/ 	.word	0x0000000e
        /*64a0*/ 	.word	0x00000060
        /*64a4*/ 	.short	0x010a
        /*64a6*/ 	.byte	0x3f
	.zero		1


	//   ....[51]....
        /*64a8*/ 	.word	0x000194f0
        /*64ac*/ 	.word	0x0000000e
        /*64b0*/ 	.word	0x00000000
        /*64b4*/ 	.short	0x0101
        /*64b6*/ 	.byte	0x3f
	.zero		1


	//   ....[52]....
        /*64b8*/ 	.word	0x00019cb0
        /*64bc*/ 	.word	0x0000000e
        /*64c0*/ 	.word	0x00000060
        /*64c4*/ 	.short	0x010a
        /*64c6*/ 	.byte	0x3f
	.zero		1


	//   ....[53]....
        /*64c8*/ 	.word	0x00019f80
        /*64cc*/ 	.word	0x0000000e
        /*64d0*/ 	.word	0x00000000
        /*64d4*/ 	.short	0x0101
        /*64d6*/ 	.byte	0x3f
	.zero		1


	//   ....[54]....
        /*64d8*/ 	.word	0x0001a740
        /*64dc*/ 	.word	0x0000000e
        /*64e0*/ 	.word	0x00000060
        /*64e4*/ 	.short	0x010a
        /*64e6*/ 	.byte	0x3f
	.zero		1


	//   ....[55]....
        /*64e8*/ 	.word	0x0001aa10
        /*64ec*/ 	.word	0x0000000e
        /*64f0*/ 	.word	0x00000000
        /*64f4*/ 	.short	0x0101
        /*64f6*/ 	.byte	0x3f
	.zero		1


	//   ....[56]....
        /*64f8*/ 	.word	0x0001b1d0
        /*64fc*/ 	.word	0x0000000e
        /*6500*/ 	.word	0x00000060
        /*6504*/ 	.short	0x010a
        /*6506*/ 	.byte	0x3f
	.zero		1


	//   ....[57]....
        /*6508*/ 	.word	0x0001b4a0
        /*650c*/ 	.word	0x0000000e
        /*6510*/ 	.word	0x00000000
        /*6514*/ 	.short	0x0101
        /*6516*/ 	.byte	0x3f
	.zero		1


	//   ....[58]....
        /*6518*/ 	.word	0x0001bc60
        /*651c*/ 	.word	0x0000000e
        /*6520*/ 	.word	0x00000060
        /*6524*/ 	.short	0x010a
        /*6526*/ 	.byte	0x3f
	.zero		1


	//   ....[59]....
        /*6528*/ 	.word	0x0001bef0
        /*652c*/ 	.word	0x00000003
        /*6530*/ 	.word	0x00000000
        /*6534*/ 	.short	0x0101
        /*6536*/ 	.byte	0x3f
	.zero		1


	//   ....[60]....
        /*6538*/ 	.word	0x0001d420
        /*653c*/ 	.word	0x000000ff
        /*6540*/ 	.word	0x000000a8
        /*6544*/ 	.short	0x010a
        /*6546*/ 	.byte	0x04
	.zero		1


	//   ....[61]....
        /*6548*/ 	.word	0x0001d820
        /*654c*/ 	.word	0x000000ff
        /*6550*/ 	.word	0x00000080
        /*6554*/ 	.short	0x010a
        /*6556*/ 	.byte	0x0d
	.zero		1


	//   ....[62]....
        /*6558*/ 	.word	0x0001d910
        /*655c*/ 	.word	0x000000ff
        /*6560*/ 	.word	0x00000060
        /*6564*/ 	.short	0x010b
        /*6566*/ 	.byte	0x0d
	.zero		1


	//   ....[63]....
        /*6568*/ 	.word	0x0001d970
        /*656c*/ 	.word	0x000000ff
        /*6570*/ 	.word	0x00000000
        /*6574*/ 	.short	0x0101
        /*6576*/ 	.byte	0x1f
	.zero		1


	//   ....[64]....
        /*6578*/ 	.word	0x0001d9a0
        /*657c*/ 	.word	0x000000ff
        /*6580*/ 	.word	0x00000088
        /*6584*/ 	.short	0x010a
        /*6586*/ 	.byte	0x0d
	.zero		1


	//   ....[65]....
        /*6588*/ 	.word	0x0001dab0
        /*658c*/ 	.word	0x000000ff
        /*6590*/ 	.word	0x00000068
        /*6594*/ 	.short	0x010b
        /*6596*/ 	.byte	0x0d
	.zero		1


	//   ....[66]....
        /*6598*/ 	.word	0x0001db20
        /*659c*/ 	.word	0x000000ff
        /*65a0*/ 	.word	0x00000000
        /*65a4*/ 	.short	0x0101
        /*65a6*/ 	.byte	0x1e
	.zero		1


	//   ....[67]....
        /*65a8*/ 	.word	0x0001db50
        /*65ac*/ 	.word	0x000000ff
        /*65b0*/ 	.word	0x00000090
        /*65b4*/ 	.short	0x010a
        /*65b6*/ 	.byte	0x0d
	.zero		1


	//   ....[68]....
        /*65b8*/ 	.word	0x0001dc50
        /*65bc*/ 	.word	0x000000ff
        /*65c0*/ 	.word	0x00000070
        /*65c4*/ 	.short	0x010b
        /*65c6*/ 	.byte	0x0d
	.zero		1


	//   ....[69]....
        /*65c8*/ 	.word	0x0001dcb0
        /*65cc*/ 	.word	0x000000ff
        /*65d0*/ 	.word	0x00000000
        /*65d4*/ 	.short	0x0101
        /*65d6*/ 	.byte	0x17
	.zero		1


	//   ....[70]....
        /*65d8*/ 	.word	0x0001dce0
        /*65dc*/ 	.word	0x000000ff
        /*65e0*/ 	.word	0x00000098
        /*65e4*/ 	.short	0x010a
        /*65e6*/ 	.byte	0x0d
	.zero		1


	//   ....[71]....
        /*65e8*/ 	.word	0x0001dde0
        /*65ec*/ 	.word	0x000000ff
        /*65f0*/ 	.word	0x00000078
        /*65f4*/ 	.short	0x010b
        /*65f6*/ 	.byte	0x0d
	.zero		1


	//   ....[72]....
        /*65f8*/ 	.word	0x0001de50
        /*65fc*/ 	.word	0x000000ff
        /*6600*/ 	.word	0x00000000
        /*6604*/ 	.short	0x0101
        /*6606*/ 	.byte	0x1d
	.zero		1


	//   ....[73]....
        /*6608*/ 	.word	0x0001de90
        /*660c*/ 	.word	0x000000ff
        /*6610*/ 	.word	0x00000080
        /*6614*/ 	.short	0x010a
        /*6616*/ 	.byte	0x0d
	.zero		1


	//   ....[74]....
        /*6618*/ 	.word	0x0001df80
        /*661c*/ 	.word	0x000000ff
        /*6620*/ 	.word	0x00000060
        /*6624*/ 	.short	0x010b
        /*6626*/ 	.byte	0x0d
	.zero		1


	//   ....[75]....
        /*6628*/ 	.word	0x0001dfc0
        /*662c*/ 	.word	0x000000ff
        /*6630*/ 	.word	0x00000000
        /*6634*/ 	.short	0x0101
        /*6636*/ 	.byte	0x1f
	.zero		1


	//   ....[76]....
        /*6638*/ 	.word	0x0001dff0
        /*663c*/ 	.word	0x000000ff
        /*6640*/ 	.word	0x00000088
        /*6644*/ 	.short	0x010a
        /*6646*/ 	.byte	0x0d
	.zero		1


	//   ....[77]....
        /*6648*/ 	.word	0x0001e0f0
        /*664c*/ 	.word	0x000000ff
        /*6650*/ 	.word	0x00000068
        /*6654*/ 	.short	0x010b
        /*6656*/ 	.byte	0x0d
	.zero		1


	//   ....[78]....
        /*6658*/ 	.word	0x0001e130
        /*665c*/ 	.word	0x000000ff
        /*6660*/ 	.word	0x00000000
        /*6664*/ 	.short	0x0101
        /*6666*/ 	.byte	0x1e
	.zero		1


	//   ....[79]....
        /*6668*/ 	.word	0x0001e170
        /*666c*/ 	.word	0x000000ff
        /*6670*/ 	.word	0x00000090
        /*6674*/ 	.short	0x010a
        /*6676*/ 	.byte	0x0d
	.zero		1


	//   ....[80]....
        /*6678*/ 	.word	0x0001e260
        /*667c*/ 	.word	0x000000ff
        /*6680*/ 	.word	0x00000070
        /*6684*/ 	.short	0x010b
        /*6686*/ 	.byte	0x0d
	.zero		1


	//   ....[81]....
        /*6688*/ 	.word	0x0001e2a0
        /*668c*/ 	.word	0x000000ff
        /*6690*/ 	.word	0x00000000
        /*6694*/ 	.short	0x0101
        /*6696*/ 	.byte	0x17
	.zero		1


	//   ....[82]....
        /*6698*/ 	.word	0x0001e2d0
        /*669c*/ 	.word	0x000000ff
        /*66a0*/ 	.word	0x00000098
        /*66a4*/ 	.short	0x010a
        /*66a6*/ 	.byte	0x0d
	.zero		1


	//   ....[83]....
        /*66a8*/ 	.word	0x0001e3d0
        /*66ac*/ 	.word	0x000000ff
        /*66b0*/ 	.word	0x00000078
        /*66b4*/ 	.short	0x010b
        /*66b6*/ 	.byte	0x0d
	.zero		1


	//   ....[84]....
        /*66b8*/ 	.word	0x0001e410
        /*66bc*/ 	.word	0x000000ff
        /*66c0*/ 	.word	0x00000000
        /*66c4*/ 	.short	0x0101
        /*66c6*/ 	.byte	0x1d
	.zero		1


	//   ....[85]....
        /*66c8*/ 	.word	0x0001e450
        /*66cc*/ 	.word	0x000000ff
        /*66d0*/ 	.word	0x00000080
        /*66d4*/ 	.short	0x010a
        /*66d6*/ 	.byte	0x0d
	.zero		1


	//   ....[86]....
        /*66d8*/ 	.word	0x0001e550
        /*66dc*/ 	.word	0x000000ff
        /*66e0*/ 	.word	0x00000060
        /*66e4*/ 	.short	0x010b
        /*66e6*/ 	.byte	0x0d
	.zero		1


	//   ....[87]....
        /*66e8*/ 	.word	0x0001e590
        /*66ec*/ 	.word	0x000000ff
        /*66f0*/ 	.word	0x00000000
        /*66f4*/ 	.short	0x0101
        /*66f6*/ 	.byte	0x1f
	.zero		1


	//   ....[88]....
        /*66f8*/ 	.word	0x0001e5c0
        /*66fc*/ 	.word	0x000000ff
        /*6700*/ 	.word	0x00000088
        /*6704*/ 	.short	0x010a
        /*6706*/ 	.byte	0x0d
	.zero		1


	//   ....[89]....
        /*6708*/ 	.word	0x0001e6c0
        /*670c*/ 	.word	0x000000ff
        /*6710*/ 	.word	0x00000068
        /*6714*/ 	.short	0x010b
        /*6716*/ 	.byte	0x0d
	.zero		1


	//   ....[90]....
        /*6718*/ 	.word	0x0001e700
        /*671c*/ 	.word	0x000000ff
        /*6720*/ 	.word	0x00000000
        /*6724*/ 	.short	0x0101
        /*6726*/ 	.byte	0x1e
	.zero		1


	//   ....[91]....
        /*6728*/ 	.word	0x0001e740
        /*672c*/ 	.word	0x000000ff
        /*6730*/ 	.word	0x00000090
        /*6734*/ 	.short	0x010a
        /*6736*/ 	.byte	0x0d
	.zero		1


	//   ....[92]....
        /*6738*/ 	.word	0x0001e840
        /*673c*/ 	.word	0x000000ff
        /*6740*/ 	.word	0x00000070
        /*6744*/ 	.short	0x010b
        /*6746*/ 	.byte	0x0d
	.zero		1


	//   ....[93]....
        /*6748*/ 	.word	0x0001e880
        /*674c*/ 	.word	0x000000ff
        /*6750*/ 	.word	0x00000000
        /*6754*/ 	.short	0x0101
        /*6756*/ 	.byte	0x17
	.zero		1


	//   ....[94]....
        /*6758*/ 	.word	0x0001e8b0
        /*675c*/ 	.word	0x000000ff
        /*6760*/ 	.word	0x00000098
        /*6764*/ 	.short	0x010a
        /*6766*/ 	.byte	0x0d
	.zero		1


	//   ....[95]....
        /*6768*/ 	.word	0x0001e9b0
        /*676c*/ 	.word	0x000000ff
        /*6770*/ 	.word	0x00000078
        /*6774*/ 	.short	0x010b
        /*6776*/ 	.byte	0x0d
	.zero		1


	//   ....[96]....
        /*6778*/ 	.word	0x0001e9f0
        /*677c*/ 	.word	0x000000ff
        /*6780*/ 	.word	0x00000000
        /*6784*/ 	.short	0x0101
        /*6786*/ 	.byte	0x1d
	.zero		1


	//   ....[97]....
        /*6788*/ 	.word	0x0001ea30
        /*678c*/ 	.word	0x000000ff
        /*6790*/ 	.word	0x00000080
        /*6794*/ 	.short	0x010a
        /*6796*/ 	.byte	0x0d
	.zero		1


	//   ....[98]....
        /*6798*/ 	.word	0x0001eb30
        /*679c*/ 	.word	0x000000ff
        /*67a0*/ 	.word	0x00000060
        /*67a4*/ 	.short	0x010b
        /*67a6*/ 	.byte	0x0d
	.zero		1


	//   ....[99]....
        /*67a8*/ 	.word	0x0001eb70
        /*67ac*/ 	.word	0x000000ff
        /*67b0*/ 	.word	0x00000000
        /*67b4*/ 	.short	0x0101
        /*67b6*/ 	.byte	0x1f
	.zero		1


	//   ....[100]....
        /*67b8*/ 	.word	0x0001eba0
        /*67bc*/ 	.word	0x000000ff
        /*67c0*/ 	.word	0x00000088
        /*67c4*/ 	.short	0x010a
        /*67c6*/ 	.byte	0x0d
	.zero		1


	//   ....[101]....
        /*67c8*/ 	.word	0x0001eca0
        /*67cc*/ 	.word	0x000000ff
        /*67d0*/ 	.word	0x00000068
        /*67d4*/ 	.short	0x010b
        /*67d6*/ 	.byte	0x0d
	.zero		1


	//   ....[102]....
        /*67d8*/ 	.word	0x0001ece0
        /*67dc*/ 	.word	0x000000ff
        /*67e0*/ 	.word	0x00000000
        /*67e4*/ 	.short	0x0101
        /*67e6*/ 	.byte	0x1e
	.zero		1


	//   ....[103]....
        /*67e8*/ 	.word	0x0001ed20
        /*67ec*/ 	.word	0x000000ff
        /*67f0*/ 	.word	0x00000090
        /*67f4*/ 	.short	0x010a
        /*67f6*/ 	.byte	0x0d
	.zero		1


	//   ....[104]....
        /*67f8*/ 	.word	0x0001ee20
        /*67fc*/ 	.word	0x000000ff
        /*6800*/ 	.word	0x00000070
        /*6804*/ 	.short	0x010b
        /*6806*/ 	.byte	0x0d
	.zero		1


	//   ....[105]....
        /*6808*/ 	.word	0x0001ee60
        /*680c*/ 	.word	0x000000ff
        /*6810*/ 	.word	0x00000000
        /*6814*/ 	.short	0x0101
        /*6816*/ 	.byte	0x17
	.zero		1


	//   ....[106]....
        /*6818*/ 	.word	0x0001ee90
        /*681c*/ 	.word	0x000000ff
        /*6820*/ 	.word	0x00000098
        /*6824*/ 	.short	0x010a
        /*6826*/ 	.byte	0x0d
	.zero		1


	//   ....[107]....
        /*6828*/ 	.word	0x0001ef90
        /*682c*/ 	.word	0x000000ff
        /*6830*/ 	.word	0x00000078
        /*6834*/ 	.short	0x010b
        /*6836*/ 	.byte	0x0d
	.zero		1


	//   ....[108]....
        /*6838*/ 	.word	0x0001efe0
        /*683c*/ 	.word	0x000000ff
        /*6840*/ 	.word	0x00000000
        /*6844*/ 	.short	0x0101
        /*6846*/ 	.byte	0x1d
	.zero		1


	//   ....[109]....
        /*6848*/ 	.word	0x0001f700
        /*684c*/ 	.word	0x00000000
        /*6850*/ 	.word	0x00000080
        /*6854*/ 	.short	0x010a
        /*6856*/ 	.byte	0x3f
	.zero		1


	//   ....[110]....
        /*6858*/ 	.word	0x0001f740
        /*685c*/ 	.word	0x00000000
        /*6860*/ 	.word	0x00000088
        /*6864*/ 	.short	0x010a
        /*6866*/ 	.byte	0x3f
	.zero		1


	//   ....[111]....
        /*6868*/ 	.word	0x0001f780
        /*686c*/ 	.word	0x00000000
        /*6870*/ 	.word	0x00000090
        /*6874*/ 	.short	0x010a
        /*6876*/ 	.byte	0x3f
	.zero		1


	//   ....[112]....
        /*6878*/ 	.word	0x0001f7e0
        /*687c*/ 	.word	0x00000000
        /*6880*/ 	.word	0x00000098
        /*6884*/ 	.short	0x010a
        /*6886*/ 	.byte	0x3f
	.zero		1


	//   ....[113]....
        /*6888*/ 	.word	0x0001fb20
        /*688c*/ 	.word	0x0000000c
        /*6890*/ 	.word	0x00000030
        /*6894*/ 	.short	0x010a
        /*6896*/ 	.byte	0x3f
	.zero		1


	//   ....[114]....
        /*6898*/ 	.word	0x0001fe80
        /*689c*/ 	.word	0x00000002
        /*68a0*/ 	.word	0x000000a8
        /*68a4*/ 	.short	0x0101
        /*68a6*/ 	.byte	0x3f
	.zero		1


	//   ....[115]....
        /*68a8*/ 	.word	0x00020650
        /*68ac*/ 	.word	0x00000004
        /*68b0*/ 	.word	0x00000000
        /*68b4*/ 	.short	0x010a
        /*68b6*/ 	.byte	0x3f
	.zero		1


	//   ....[116]....
        /*68b8*/ 	.word	0x000206e0
        /*68bc*/ 	.word	0x00000003
        /*68c0*/ 	.word	0x00000000
        /*68c4*/ 	.short	0x010a
        /*68c6*/ 	.byte	0x3f
	.zero		1


	//   ....[117]....
        /*68c8*/ 	.word	0x00020770
        /*68cc*/ 	.word	0x00000003
        /*68d0*/ 	.word	0x00000000
        /*68d4*/ 	.short	0x010a
        /*68d6*/ 	.byte	0x3f
	.zero		1


	//   ....[118]....
        /*68d8*/ 	.word	0x00020800
        /*68dc*/ 	.word	0x00000003
        /*68e0*/ 	.word	0x00000000
        /*68e4*/ 	.short	0x010a
        /*68e6*/ 	.byte	0x3f
	.zero		1


	//   ....[119]....
        /*68e8*/ 	.word	0x00020890
        /*68ec*/ 	.word	0x00000003
        /*68f0*/ 	.word	0x00000000
        /*68f4*/ 	.short	0x010a
        /*68f6*/ 	.byte	0x3f
	.zero		1


	//   ....[120]....
        /*68f8*/ 	.word	0x00020920
        /*68fc*/ 	.word	0x00000003
        /*6900*/ 	.word	0x00000000
        /*6904*/ 	.short	0x010a
        /*6906*/ 	.byte	0x3f
	.zero		1


	//   ....[121]....
        /*6908*/ 	.word	0x00020990
        /*690c*/ 	.word	0x00000003
        /*6910*/ 	.word	0x00000000
        /*6914*/ 	.short	0x010a
        /*6916*/ 	.byte	0x3f
	.zero		1


	//   ....[122]....
        /*6918*/ 	.word	0x000209f0
        /*691c*/ 	.word	0x00000003
        /*6920*/ 	.word	0x00000000
        /*6924*/ 	.short	0x010a
        /*6926*/ 	.byte	0x3f
	.zero		1


	//   ....[123]....
        /*6928*/ 	.word	0x00020a40
        /*692c*/ 	.word	0x0000000a
        /*6930*/ 	.word	0x00000060
        /*6934*/ 	.short	0x010a
        /*6936*/ 	.byte	0x3f
	.zero		1


	//   ....[124]....
        /*6938*/ 	.word	0x00020a90
        /*693c*/ 	.word	0x0000000b
        /*6940*/ 	.word	0x00000060
        /*6944*/ 	.short	0x010a
        /*6946*/ 	.byte	0x3f
	.zero		1


	//   ....[125]....
        /*6948*/ 	.word	0x00020ae0
        /*694c*/ 	.word	0x0000000b
        /*6950*/ 	.word	0x00000060
        /*6954*/ 	.short	0x010a
        /*6956*/ 	.byte	0x3f
	.zero		1


	//   ....[126]....
        /*6958*/ 	.word	0x00020b30
        /*695c*/ 	.word	0x0000000e
        /*6960*/ 	.word	0x00000060
        /*6964*/ 	.short	0x010a
        /*6966*/ 	.byte	0x3f
	.zero		1


	//   ....[127]....
        /*6968*/ 	.word	0x00020b80
        /*696c*/ 	.word	0x0000000e
        /*6970*/ 	.word	0x00000060
        /*6974*/ 	.short	0x010a
        /*6976*/ 	.byte	0x3f
	.zero		1


	//   ....[128]....
        /*6978*/ 	.word	0x00020bd0
        /*697c*/ 	.word	0x0000000e
        /*6980*/ 	.word	0x00000060
        /*6984*/ 	.short	0x010a
        /*6986*/ 	.byte	0x3f
	.zero		1


	//   ....[129]....
        /*6988*/ 	.word	0x00020c20
        /*698c*/ 	.word	0x0000000e
        /*6990*/ 	.word	0x00000060
        /*6994*/ 	.short	0x010a
        /*6996*/ 	.byte	0x3f
	.zero		1


	//   ....[130]....
        /*6998*/ 	.word	0x00020c70
        /*699c*/ 	.word	0x0000000e
        /*69a0*/ 	.word	0x00000060
        /*69a4*/ 	.short	0x010a
        /*69a6*/ 	.byte	0x3f
	.zero		1


	//   ....[131]....
        /*69a8*/ 	.word	0x00020cc0
        /*69ac*/ 	.word	0x0000000e
        /*69b0*/ 	.word	0x00000060
        /*69b4*/ 	.short	0x010a
        /*69b6*/ 	.byte	0x3f
	.zero		1


	//   ....[132]....
        /*69b8*/ 	.word	0x00020d10
        /*69bc*/ 	.word	0x0000000e
        /*69c0*/ 	.word	0x00000060
        /*69c4*/ 	.short	0x010a
        /*69c6*/ 	.byte	0x3f
	.zero		1


	//   ....[133]....
        /*69c8*/ 	.word	0x00020d60
        /*69cc*/ 	.word	0x0000000e
        /*69d0*/ 	.word	0x00000060
        /*69d4*/ 	.short	0x010a
        /*69d6*/ 	.byte	0x3f
	.zero		1


	//   ....[134]....
        /*69d8*/ 	.word	0x00020db0
        /*69dc*/ 	.word	0x0000000e
        /*69e0*/ 	.word	0x00000060
        /*69e4*/ 	.short	0x010a
        /*69e6*/ 	.byte	0x3f
	.zero		1


	//   ....[135]....
        /*69e8*/ 	.word	0x00020e00
        /*69ec*/ 	.word	0x0000000e
        /*69f0*/ 	.word	0x00000060
        /*69f4*/ 	.short	0x010a
        /*69f6*/ 	.byte	0x3f
	.zero		1


	//   ....[136]....
        /*69f8*/ 	.word	0x00020e50
        /*69fc*/ 	.word	0x0000000e
        /*6a00*/ 	.word	0x00000060
        /*6a04*/ 	.short	0x010a
        /*6a06*/ 	.byte	0x3f
	.zero		1


	//   ....[137]....
        /*6a08*/ 	.word	0x00020ea0
        /*6a0c*/ 	.word	0x0000000e
        /*6a10*/ 	.word	0x00000060
        /*6a14*/ 	.short	0x010a
        /*6a16*/ 	.byte	0x3f
	.zero		1


	//   ....[138]....
        /*6a18*/ 	.word	0x00020ef0
        /*6a1c*/ 	.word	0x0000000e
        /*6a20*/ 	.word	0x00000060
        /*6a24*/ 	.short	0x010a
        /*6a26*/ 	.byte	0x3f
	.zero		1


	//   ....[139]....
        /*6a28*/ 	.word	0x00020f50
        /*6a2c*/ 	.word	0x00000007
        /*6a30*/ 	.word	0x000000a8
        /*6a34*/ 	.short	0x010a
        /*6a36*/ 	.byte	0x3f
	.zero		1


	//   ....[140]....
        /*6a38*/ 	.word	0x00020fb0
        /*6a3c*/ 	.word	0x00000003
        /*6a40*/ 	.word	0x00000080
        /*6a44*/ 	.short	0x010a
        /*6a46*/ 	.byte	0x3f
	.zero		1


	//   ....[141]....
        /*6a48*/ 	.word	0x00021010
        /*6a4c*/ 	.word	0x00000003
        /*6a50*/ 	.word	0x00000088
        /*6a54*/ 	.short	0x010a
        /*6a56*/ 	.byte	0x3f
	.zero		1


	//   ....[142]....
        /*6a58*/ 	.word	0x00021070
        /*6a5c*/ 	.word	0x00000003
        /*6a60*/ 	.word	0x00000090
        /*6a64*/ 	.short	0x010a
        /*6a66*/ 	.byte	0x3f
	.zero		1


	//   ....[143]....
        /*6a68*/ 	.word	0x000210d0
        /*6a6c*/ 	.word	0x00000003
        /*6a70*/ 	.word	0x00000098
        /*6a74*/ 	.short	0x010a
        /*6a76*/ 	.byte	0x3f
	.zero		1


	//   ....[144]....
        /*6a78*/ 	.word	0x00021130
        /*6a7c*/ 	.word	0x00000003
        /*6a80*/ 	.word	0x00000080
        /*6a84*/ 	.short	0x010a
        /*6a86*/ 	.byte	0x3f
	.zero		1


	//   ....[145]....
        /*6a88*/ 	.word	0x00021190
        /*6a8c*/ 	.word	0x00000003
        /*6a90*/ 	.word	0x00000088
        /*6a94*/ 	.short	0x010a
        /*6a96*/ 	.byte	0x3f
	.zero		1


	//   ....[146]....
        /*6a98*/ 	.word	0x000211f0
        /*6a9c*/ 	.word	0x00000003
        /*6aa0*/ 	.word	0x00000090
        /*6aa4*/ 	.short	0x010a
        /*6aa6*/ 	.byte	0x3f
	.zero		1


	//   ....[147]....
        /*6aa8*/ 	.word	0x00021250
        /*6aac*/ 	.word	0x00000003
        /*6ab0*/ 	.word	0x00000098
        /*6ab4*/ 	.short	0x010a
        /*6ab6*/ 	.byte	0x3f
	.zero		1


	//   ....[148]....
        /*6ab8*/ 	.word	0x000212b0
        /*6abc*/ 	.word	0x00000003
        /*6ac0*/ 	.word	0x00000080
        /*6ac4*/ 	.short	0x010a
        /*6ac6*/ 	.byte	0x3f
	.zero		1


	//   ....[149]....
        /*6ac8*/ 	.word	0x00021310
        /*6acc*/ 	.word	0x00000003
        /*6ad0*/ 	.word	0x00000088
        /*6ad4*/ 	.short	0x010a
        /*6ad6*/ 	.byte	0x3f
	.zero		1


	//   ....[150]....
        /*6ad8*/ 	.word	0x00021370
        /*6adc*/ 	.word	0x00000003
        /*6ae0*/ 	.word	0x00000090
        /*6ae4*/ 	.short	0x010a
        /*6ae6*/ 	.byte	0x3f
	.zero		1


	//   ....[151]....
        /*6ae8*/ 	.word	0x000213d0
        /*6aec*/ 	.word	0x00000003
        /*6af0*/ 	.word	0x00000098
        /*6af4*/ 	.short	0x010a
        /*6af6*/ 	.byte	0x3f
	.zero		1


	//   ....[152]....
        /*6af8*/ 	.word	0x00021430
        /*6afc*/ 	.word	0x00000003
        /*6b00*/ 	.word	0x00000080
        /*6b04*/ 	.short	0x010a
        /*6b06*/ 	.byte	0x3f
	.zero		1


	//   ....[153]....
        /*6b08*/ 	.word	0x00021490
        /*6b0c*/ 	.word	0x00000003
        /*6b10*/ 	.word	0x00000088
        /*6b14*/ 	.short	0x010a
        /*6b16*/ 	.byte	0x3f
	.zero		1


	//   ....[154]....
        /*6b18*/ 	.word	0x000214f0
        /*6b1c*/ 	.word	0x00000003
        /*6b20*/ 	.word	0x00000090
        /*6b24*/ 	.short	0x010a
        /*6b26*/ 	.byte	0x3f
	.zero		1


	//   ....[155]....
        /*6b28*/ 	.word	0x00021550
        /*6b2c*/ 	.word	0x00000003
        /*6b30*/ 	.word	0x00000098
        /*6b34*/ 	.short	0x010a
        /*6b36*/ 	.byte	0x3f
	.zero		1


	//   ....[156]....
        /*6b38*/ 	.word	0x000215a0
        /*6b3c*/ 	.word	0x00000000
        /*6b40*/ 	.word	0x00000080
        /*6b44*/ 	.short	0x010a
        /*6b46*/ 	.byte	0x3f
	.zero		1


	//   ....[157]....
        /*6b48*/ 	.word	0x000215f0
        /*6b4c*/ 	.word	0x00000000
        /*6b50*/ 	.word	0x00000088
        /*6b54*/ 	.short	0x010a
        /*6b56*/ 	.byte	0x3f
	.zero		1


	//   ....[158]....
        /*6b58*/ 	.word	0x00021640
        /*6b5c*/ 	.word	0x00000000
        /*6b60*/ 	.word	0x00000090
        /*6b64*/ 	.short	0x010a
        /*6b66*/ 	.byte	0x3f
	.zero		1


	//   ....[159]....
        /*6b68*/ 	.word	0x00021720
        /*6b6c*/ 	.word	0x0000000c
        /*6b70*/ 	.word	0x00000030
        /*6b74*/ 	.short	0x010a
        /*6b76*/ 	.byte	0x3f
	.zero		1


	//   ....[160]....
        /*6b78*/ 	.word	0x00021800
        /*6b7c*/ 	.word	0x00000004
        /*6b80*/ 	.word	0x00000000
        /*6b84*/ 	.short	0x010a
        /*6b86*/ 	.byte	0x3f
	.zero		1


	//   ....[161]....
        /*6b88*/ 	.word	0x00021850
        /*6b8c*/ 	.word	0x00000003
        /*6b90*/ 	.word	0x00000000
        /*6b94*/ 	.short	0x010a
        /*6b96*/ 	.byte	0x3f
	.zero		1


	//   ....[162]....
        /*6b98*/ 	.word	0x000218a0
        /*6b9c*/ 	.word	0x00000003
        /*6ba0*/ 	.word	0x00000000
        /*6ba4*/ 	.short	0x010a
        /*6ba6*/ 	.byte	0x3f
	.zero		1


	//   ....[163]....
        /*6ba8*/ 	.word	0x000218f0
        /*6bac*/ 	.word	0x00000003
        /*6bb0*/ 	.word	0x00000000
        /*6bb4*/ 	.short	0x010a
        /*6bb6*/ 	.byte	0x3f
	.zero		1


	//   ....[164]....
        /*6bb8*/ 	.word	0x00021940
        /*6bbc*/ 	.word	0x00000003
        /*6bc0*/ 	.word	0x00000000
        /*6bc4*/ 	.short	0x010a
        /*6bc6*/ 	.byte	0x3f
	.zero		1


	//----- nvinfo : EIATTR_NUM_MBARRIERS
	.align		4
.L_38:
        /*6bc8*/ 	.byte	0x03, 0x38
        /*6bca*/ 	.short	0x0016


	//----- nvinfo : EIATTR_EXIT_INSTR_OFFSETS
	.align		4
        /*6bcc*/ 	.byte	0x04, 0x1c
        /*6bce*/ 	.short	(.L_40 - .L_39)


	//   ....[0]....
.L_39:
        /*6bd0*/ 	.word	0x00000f40


	//   ....[1]....
        /*6bd4*/ 	.word	0x00001740


	//   ....[2]....
        /*6bd8*/ 	.word	0x0001cd70


	//   ....[3]....
        /*6bdc*/ 	.word	0x0001d320


	//   ....[4]....
        /*6be0*/ 	.word	0x0001d3b0


	//   ....[5]....
        /*6be4*/ 	.word	0x0001f830


	//   ....[6]....
        /*6be8*/ 	.word	0x00020970


	//----- nvinfo : EIATTR_MAX_THREADS
	.align		4
.L_40:
        /*6bec*/ 	.byte	0x04, 0x05
        /*6bee*/ 	.short	(.L_42 - .L_41)
.L_41:
        /*6bf0*/ 	.word	0x00000180
        /*6bf4*/ 	.word	0x00000001
        /*6bf8*/ 	.word	0x00000001


	//----- nvinfo : EIATTR_CRS_STACK_SIZE
	.align		4
.L_42:
        /*6bfc*/ 	.byte	0x04, 0x1e
        /*6bfe*/ 	.short	(.L_44 - .L_43)
.L_43:
        /*6c00*/ 	.word	0x00000000


	//----- nvinfo : EIATTR_CBANK_PARAM_SIZE
	.align		4
.L_44:
        /*6c04*/ 	.byte	0x03, 0x19
        /*6c06*/ 	.short	0x0770


	//----- nvinfo : EIATTR_PARAM_CBANK
	.align		4
        /*6c08*/ 	.byte	0x04, 0x0a
        /*6c0a*/ 	.short	(.L_46 - .L_45)
	.align		4
.L_45:
        /*6c0c*/ 	.word	index@(.nv.constant0._ZN7cutlass13device_kernelINS_4gemm6kernel13GemmUniversalIN4cute5tupleIJiiiiEEENS1_10collective13CollectiveMmaINS1_37MainloopSm90TmaGmmaWarpSpecializedFP8ILi6ENS5_IJNS4_1CILi2EEENSA_ILi1EEESC_EEENS1_35KernelTmaWarpSpecializedCooperativeEEENS5_IJNSA_ILi256EEESG_NSA_ILi64EEEEEENS_12float_e4m3_tENS5_IJlSC_lEEESJ_SK_NS4_8TiledMMAINS4_8MMA_AtomIJNS4_4SM904GMMA31MMA_64x256x32_F32E4M3E4M3_SS_TNILNSO_7ScaleInE1ELSQ_1EEEEEENS4_6LayoutISD_NS5_IJSC_NSA_ILi0EEESU_EEEEENS5_IJNS4_10UnderscoreESX_SX_EEEEENS4_13SM90_TMA_LOADENS4_14ComposedLayoutINS4_7SwizzleILi2ELi4ELi3EEENS4_18smem_ptr_flag_bitsILi8EEENST_INS5_IJNSA_ILi8EEESH_EEENS5_IJSH_SC_EEEEEEEvNS4_8identityENS4_23SM90_TMA_LOAD_MULTICASTES1A_vS1B_EENS_8epilogue10collective18CollectiveEpilogueINS1E_22Sm90TmaWarpSpecializedILi4ELi2ELi16ELb0ELb0EEEJSI_NS5_IJNSA_ILi128EEENSA_ILi32EEEEEESJ_SK_SJ_SK_NS1E_6fusion15FusionCallbacksIS1I_NS1M_17LinCombPerRowBiasISJ_fSJ_SJ_fLi16ELNS_15FloatRoundStyleE2EEESI_S1L_JEEES10_NS11_INS12_ILi1ELi4ELi3EEES15_NST_INS5_IJS16_S1K_EEENS5_IJS1K_SC_EEEEEEENS4_39AutoVectorizingCopyWithAssumedAlignmentILi128EEENS4_14SM90_TMA_STOREES1W_S1Y_NS4_9Copy_AtomIJNS4_17SM90_U32x4_STSM_NENS_6half_tEEEEvEEEvvEEEEvNT_6ParamsE)
        /*6c10*/ 	.short	0x0210
        /*6c12*/ 	.short	0x0770


	//----- nvinfo : EIATTR_SW_WAR
	.align		4
.L_46:
        /*6c14*/ 	.byte	0x04, 0x36
        /*6c16*/ 	.short	(.L_48 - .L_47)
.L_47:
        /*6c18*/ 	.word	0x00000008
.L_48:


//--------------------- .nv.callgraph             --------------------------
	.section	.nv.callgraph,"",@"SHT_CUDA_CALLGRAPH"
	.align	4
	.sectionentsize	8
	.align		4
        /*0000*/ 	.word	0x00000000
	.align		4
        /*0004*/ 	.word	0xffffffff
	.align		4
        /*0008*/ 	.word	index@(_ZN7cutlass13device_kernelINS_4gemm6kernel13GemmUniversalIN4cute5tupleIJiiiiEEENS1_10collective13CollectiveMmaINS1_37MainloopSm90TmaGmmaWarpSpecializedFP8ILi6ENS5_IJNS4_1CILi2EEENSA_ILi1EEESC_EEENS1_35KernelTmaWarpSpecializedCooperativeEEENS5_IJNSA_ILi256EEESG_NSA_ILi64EEEEEENS_12float_e4m3_tENS5_IJlSC_lEEESJ_SK_NS4_8TiledMMAINS4_8MMA_AtomIJNS4_4SM904GMMA31MMA_64x256x32_F32E4M3E4M3_SS_TNILNSO_7ScaleInE1ELSQ_1EEEEEENS4_6LayoutISD_NS5_IJSC_NSA_ILi0EEESU_EEEEENS5_IJNS4_10UnderscoreESX_SX_EEEEENS4_13SM90_TMA_LOADENS4_14ComposedLayoutINS4_7SwizzleILi2ELi4ELi3EEENS4_18smem_ptr_flag_bitsILi8EEENST_INS5_IJNSA_ILi8EEESH_EEENS5_IJSH_SC_EEEEEEEvNS4_8identityENS4_23SM90_TMA_LOAD_MULTICASTES1A_vS1B_EENS_8epilogue10collective18CollectiveEpilogueINS1E_22Sm90TmaWarpSpecializedILi4ELi2ELi16ELb0ELb0EEEJSI_NS5_IJNSA_ILi128EEENSA_ILi32EEEEEESJ_SK_SJ_SK_NS1E_6fusion15FusionCallbacksIS1I_NS1M_17LinCombPerRowBiasISJ_fSJ_SJ_fLi16ELNS_15FloatRoundStyleE2EEESI_S1L_JEEES10_NS11_INS12_ILi1ELi4ELi3EEES15_NST_INS5_IJS16_S1K_EEENS5_IJS1K_SC_EEEEEEENS4_39AutoVectorizingCopyWithAssumedAlignmentILi128EEENS4_14SM90_TMA_STOREES1W_S1Y_NS4_9Copy_AtomIJNS4_17SM90_U32x4_STSM_NENS_6half_tEEEEvEEEvvEEEEvNT_6ParamsE)
	.align		4
        /*000c*/ 	.word	index@(__assertfail)
	.align		4
        /*0010*/ 	.word	0x00000000
	.align		4
        /*0014*/ 	.word	0xfffffffe
	.align		4
        /*0018*/ 	.word	0x00000000
	.align		4
        /*001c*/ 	.word	0xfffffffd
	.align		4
        /*0020*/ 	.word	0x00000000
	.align		4
        /*0024*/ 	.word	0xfffffffc


//--------------------- .nv.constant4             --------------------------
	.section	.nv.constant4,"a",@progbits
	.align	8
	.align		8
.nv.constant4:
        /*0000*/ 	.dword	__assertfail
	.align		8
        /*0008*/ 	.dword	__unnamed_1
	.align		8
        /*0010*/ 	.dword	__unnamed_2
	.align		8
        /*0018*/ 	.dword	_ZN39_INTERNAL_179aca56_4_k_cu_388be677_29044cuda3std3__45__cpo5beginE
	.align		8
        /*0020*/ 	.dword	_ZN39_INTERNAL_179aca56_4_k_cu_388be677_29044cuda3std3__45__cpo3endE
	.align		8
        /*0028*/ 	.dword	_ZN39_INTERNAL_179aca56_4_k_cu_388be677_29044cuda3std3__45__cpo6cbeginE
	.align		8
        /*0030*/ 	.dword	_ZN39_INTERNAL_179aca56_4_k_cu_388be677_29044cuda3std3__45__cpo4cendE
	.align		8
        /*0038*/ 	.dword	_ZN39_INTERNAL_179aca56_4_k_cu_388be677_29044cuda3std3__441_GLOBAL__N__179aca56_4_k_cu_388be677_29046ignoreE
	.align		8
        /*0040*/ 	.dword	_ZN39_INTERNAL_179aca56_4_k_cu_388be677_29044cuda3std3__419piecewise_constructE
	.align		8
        /*0048*/ 	.dword	_ZN39_INTERNAL_179aca56_4_k_cu_388be677_29044cuda3std3__48in_placeE
	.align		8
        /*0050*/ 	.dword	_ZN39_INTERNAL_179aca56_4_k_cu_388be677_29044cuda3std6ranges3__45__cpo4swapE
	.align		8
        /*0058*/ 	.dword	_ZN39_INTERNAL_179aca56_4_k_cu_388be677_29044cuda3std6ranges3__45__cpo9iter_moveE
	.align		8
        /*0060*/ 	.dword	_ZN39_INTERNAL_179aca56_4_k_cu_388be677_29044cute7productE
	.align		8
        /*0068*/ 	.dword	_ZN39_INTERNAL_179aca56_4_k_cu_388be677_29044cute1_E
	.align		8
        /*0070*/ 	.dword	$str$24
	.align		8
        /*0078*/ 	.dword	$str$25


//--------------------- .text._ZN7cutlass13device_kernelINS_4gemm6kernel13GemmUniversalIN4cute5tupleIJiiiiEEENS1_10collective13CollectiveMmaINS1_37MainloopSm90TmaGmmaWarpSpecializedFP8ILi6ENS5_IJNS4_1CILi2EEENSA_ILi1EEESC_EEENS1_35KernelTmaWarpSpecializedCooperativeEEENS5_IJNSA_ILi256EEESG_NSA_ILi64EEEEEENS_12float_e4m3_tENS5_IJlSC_lEEESJ_SK_NS4_8TiledMMAINS4_8MMA_AtomIJNS4_4SM904GMMA31MMA_64x256x32_F32E4M3E4M3_SS_TNILNSO_7ScaleInE1ELSQ_1EEEEEENS4_6LayoutISD_NS5_IJSC_NSA_ILi0EEESU_EEEEENS5_IJNS4_10UnderscoreESX_SX_EEEEENS4_13SM90_TMA_LOADENS4_14ComposedLayoutINS4_7SwizzleILi2ELi4ELi3EEENS4_18smem_ptr_flag_bitsILi8EEENST_INS5_IJNSA_ILi8EEESH_EEENS5_IJSH_SC_EEEEEEEvNS4_8identityENS4_23SM90_TMA_LOAD_MULTICASTES1A_vS1B_EENS_8epilogue10collective18CollectiveEpilogueINS1E_22Sm90TmaWarpSpecializedILi4ELi2ELi16ELb0ELb0EEEJSI_NS5_IJNSA_ILi128EEENSA_ILi32EEEEEESJ_SK_SJ_SK_NS1E_6fusion15FusionCallbacksIS1I_NS1M_17LinCombPerRowBiasISJ_fSJ_SJ_fLi16ELNS_15FloatRoundStyleE2EEESI_S1L_JEEES10_NS11_INS12_ILi1ELi4ELi3EEES15_NST_INS5_IJS16_S1K_EEENS5_IJS1K_SC_EEEEEEENS4_39AutoVectorizingCopyWithAssumedAlignmentILi128EEENS4_14SM90_TMA_STOREES1W_S1Y_NS4_9Copy_AtomIJNS4_17SM90_U32x4_STSM_NENS_6half_tEEEEvEEEvvEEEEvNT_6ParamsE --------------------------
	.section	.text._ZN7cutlass13device_kernelINS_4gemm6kernel13GemmUniversalIN4cute5tupleIJiiiiEEENS1_10collective13CollectiveMmaINS1_37MainloopSm90TmaGmmaWarpSpecializedFP8ILi6ENS5_IJNS4_1CILi2EEENSA_ILi1EEESC_EEENS1_35KernelTmaWarpSpecializedCooperativeEEENS5_IJNSA_ILi256EEESG_NSA_ILi64EEEEEENS_12float_e4m3_tENS5_IJlSC_lEEESJ_SK_NS4_8TiledMMAINS4_8MMA_AtomIJNS4_4SM904GMMA31MMA_64x256x32_F32E4M3E4M3_SS_TNILNSO_7ScaleInE1ELSQ_1EEEEEENS4_6LayoutISD_NS5_IJSC_NSA_ILi0EEESU_EEEEENS5_IJNS4_10UnderscoreESX_SX_EEEEENS4_13SM90_TMA_LOADENS4_14ComposedLayoutINS4_7SwizzleILi2ELi4ELi3EEENS4_18smem_ptr_flag_bitsILi8EEENST_INS5_IJNSA_ILi8EEESH_EEENS5_IJSH_SC_EEEEEEEvNS4_8identityENS4_23SM90_TMA_LOAD_MULTICASTES1A_vS1B_EENS_8epilogue10collective18CollectiveEpilogueINS1E_22Sm90TmaWarpSpecializedILi4ELi2ELi16ELb0ELb0EEEJSI_NS5_IJNSA_ILi128EEENSA_ILi32EEEEEESJ_SK_SJ_SK_NS1E_6fusion15FusionCallbacksIS1I_NS1M_17LinCombPerRowBiasISJ_fSJ_SJ_fLi16ELNS_15FloatRoundStyleE2EEESI_S1L_JEEES10_NS11_INS12_ILi1ELi4ELi3EEES15_NST_INS5_IJS16_S1K_EEENS5_IJS1K_SC_EEEEEEENS4_39AutoVectorizingCopyWithAssumedAlignmentILi128EEENS4_14SM90_TMA_STOREES1W_S1Y_NS4_9Copy_AtomIJNS4_17SM90_U32x4_STSM_NENS_6half_tEEEEvEEEvvEEEEvNT_6ParamsE,"ax",@progbits
	.align	128
.text._ZN7cutlass13device_kernelINS_4gemm6kernel13GemmUniversalIN4cute5tupleIJiiiiEEENS1_10collective13CollectiveMmaINS1_37MainloopSm90TmaGmmaWarpSpecializedFP8ILi6ENS5_IJNS4_1CILi2EEENSA_ILi1EEESC_EEENS1_35KernelTmaWarpSpecializedCooperativeEEENS5_IJNSA_ILi256EEESG_NSA_ILi64EEEEEENS_12float_e4m3_tENS5_IJlSC_lEEESJ_SK_NS4_8TiledMMAINS4_8MMA_AtomIJNS4_4SM904GMMA31MMA_64x256x32_F32E4M3E4M3_SS_TNILNSO_7ScaleInE1ELSQ_1EEEEEENS4_6LayoutISD_NS5_IJSC_NSA_ILi0EEESU_EEEEENS5_IJNS4_10UnderscoreESX_SX_EEEEENS4_13SM90_TMA_LOADENS4_14ComposedLayoutINS4_7SwizzleILi2ELi4ELi3EEENS4_18smem_ptr_flag_bitsILi8EEENST_INS5_IJNSA_ILi8EEESH_EEENS5_IJSH_SC_EEEEEEEvNS4_8identityENS4_23SM90_TMA_LOAD_MULTICASTES1A_vS1B_EENS_8epilogue10collective18CollectiveEpilogueINS1E_22Sm90TmaWarpSpecializedILi4ELi2ELi16ELb0ELb0EEEJSI_NS5_IJNSA_ILi128EEENSA_ILi32EEEEEESJ_SK_SJ_SK_NS1E_6fusion15FusionCallbacksIS1I_NS1M_17LinCombPerRowBiasISJ_fSJ_SJ_fLi16ELNS_15FloatRoundStyleE2EEESI_S1L_JEEES10_NS11_INS12_ILi1ELi4ELi3EEES15_NST_INS5_IJS16_S1K_EEENS5_IJS1K_SC_EEEEEEENS4_39AutoVectorizingCopyWithAssumedAlignmentILi128EEENS4_14SM90_TMA_STOREES1W_S1Y_NS4_9Copy_AtomIJNS4_17SM90_U32x4_STSM_NENS_6half_tEEEEvEEEvvEEEEvNT_6ParamsE:
        .type           _ZN7cutlass13device_kernelINS_4gemm6kernel13GemmUniversalIN4cute5tupleIJiiiiEEENS1_10collective13CollectiveMmaINS1_37MainloopSm90TmaGmmaWarpSpecializedFP8ILi6ENS5_IJNS4_1CILi2EEENSA_ILi1EEESC_EEENS1_35KernelTmaWarpSpecializedCooperativeEEENS5_IJNSA_ILi256EEESG_NSA_ILi64EEEEEENS_12float_e4m3_tENS5_IJlSC_lEEESJ_SK_NS4_8TiledMMAINS4_8MMA_AtomIJNS4_4SM904GMMA31MMA_64x256x32_F32E4M3E4M3_SS_TNILNSO_7ScaleInE1ELSQ_1EEEEEENS4_6LayoutISD_NS5_IJSC_NSA_ILi0EEESU_EEEEENS5_IJNS4_10UnderscoreESX_SX_EEEEENS4_13SM90_TMA_LOADENS4_14ComposedLayoutINS4_7SwizzleILi2ELi4ELi3EEENS4_18smem_ptr_flag_bitsILi8EEENST_INS5_IJNSA_ILi8EEESH_EEENS5_IJSH_SC_EEEEEEEvNS4_8identityENS4_23SM90_TMA_LOAD_MULTICASTES1A_vS1B_EENS_8epilogue10collective18CollectiveEpilogueINS1E_22Sm90TmaWarpSpecializedILi4ELi2ELi16ELb0ELb0EEEJSI_NS5_IJNSA_ILi128EEENSA_ILi32EEEEEESJ_SK_SJ_SK_NS1E_6fusion15FusionCallbacksIS1I_NS1M_17LinCombPerRowBiasISJ_fSJ_SJ_fLi16ELNS_15FloatRoundStyleE2EEESI_S1L_JEEES10_NS11_INS12_ILi1ELi4ELi3EEES15_NST_INS5_IJS16_S1K_EEENS5_IJS1K_SC_EEEEEEENS4_39AutoVectorizingCopyWithAssumedAlignmentILi128EEENS4_14SM90_TMA_STOREES1W_S1Y_NS4_9Copy_AtomIJNS4_17SM90_U32x4_STSM_NENS_6half_tEEEEvEEEvvEEEEvNT_6ParamsE,@function
        .size           _ZN7cutlass13device_kernelINS_4gemm6kernel13GemmUniversalIN4cute5tupleIJiiiiEEENS1_10collective13CollectiveMmaINS1_37MainloopSm90TmaGmmaWarpSpecializedFP8ILi6ENS5_IJNS4_1CILi2EEENSA_ILi1EEESC_EEENS1_35KernelTmaWarpSpecializedCooperativeEEENS5_IJNSA_ILi256EEESG_NSA_ILi64EEEEEENS_12float_e4m3_tENS5_IJlSC_lEEESJ_SK_NS4_8TiledMMAINS4_8MMA_AtomIJNS4_4SM904GMMA31MMA_64x256x32_F32E4M3E4M3_SS_TNILNSO_7ScaleInE1ELSQ_1EEEEEENS4_6LayoutISD_NS5_IJSC_NSA_ILi0EEESU_EEEEENS5_IJNS4_10UnderscoreESX_SX_EEEEENS4_13SM90_TMA_LOADENS4_14ComposedLayoutINS4_7SwizzleILi2ELi4ELi3EEENS4_18smem_ptr_flag_bitsILi8EEENST_INS5_IJNSA_ILi8EEESH_EEENS5_IJSH_SC_EEEEEEEvNS4_8identityENS4_23SM90_TMA_LOAD_MULTICASTES1A_vS1B_EENS_8epilogue10collective18CollectiveEpilogueINS1E_22Sm90TmaWarpSpecializedILi4ELi2ELi16ELb0ELb0EEEJSI_NS5_IJNSA_ILi128EEENSA_ILi32EEEEEESJ_SK_SJ_SK_NS1E_6fusion15FusionCallbacksIS1I_NS1M_17LinCombPerRowBiasISJ_fSJ_SJ_fLi16ELNS_15FloatRoundStyleE2EEESI_S1L_JEEES10_NS11_INS12_ILi1ELi4ELi3EEES15_NST_INS5_IJS16_S1K_EEENS5_IJS1K_SC_EEEEEEENS4_39AutoVectorizingCopyWithAssumedAlignmentILi128EEENS4_14SM90_TMA_STOREES1W_S1Y_NS4_9Copy_AtomIJNS4_17SM90_U32x4_STSM_NENS_6half_tEEEEvEEEvvEEEEvNT_6ParamsE,(.L_x_426 - _ZN7cutlass13device_kernelINS_4gemm6kernel13GemmUniversalIN4cute5tupleIJiiiiEEENS1_10collective13CollectiveMmaINS1_37MainloopSm90TmaGmmaWarpSpecializedFP8ILi6ENS5_IJNS4_1CILi2EEENSA_ILi1EEESC_EEENS1_35KernelTmaWarpSpecializedCooperativeEEENS5_IJNSA_ILi256EEESG_NSA_ILi64EEEEEENS_12float_e4m3_tENS5_IJlSC_lEEESJ_SK_NS4_8TiledMMAINS4_8MMA_AtomIJNS4_4SM904GMMA31MMA_64x256x32_F32E4M3E4M3_SS_TNILNSO_7ScaleInE1ELSQ_1EEEEEENS4_6LayoutISD_NS5_IJSC_NSA_ILi0EEESU_EEEEENS5_IJNS4_10UnderscoreESX_SX_EEEEENS4_13SM90_TMA_LOADENS4_14ComposedLayoutINS4_7SwizzleILi2ELi4ELi3EEENS4_18smem_ptr_flag_bitsILi8EEENST_INS5_IJNSA_ILi8EEESH_EEENS5_IJSH_SC_EEEEEEEvNS4_8identityENS4_23SM90_TMA_LOAD_MULTICASTES1A_vS1B_EENS_8epilogue10collective18CollectiveEpilogueINS1E_22Sm90TmaWarpSpecializedILi4ELi2ELi16ELb0ELb0EEEJSI_NS5_IJNSA_ILi128EEENSA_ILi32EEEEEESJ_SK_SJ_SK_NS1E_6fusion15FusionCallbacksIS1I_NS1M_17LinCombPerRowBiasISJ_fSJ_SJ_fLi16ELNS_15FloatRoundStyleE2EEESI_S1L_JEEES10_NS11_INS12_ILi1ELi4ELi3EEES15_NST_INS5_IJS16_S1K_EEENS5_IJS1K_SC_EEEEEEENS4_39AutoVectorizingCopyWithAssumedAlignmentILi128EEENS4_14SM90_TMA_STOREES1W_S1Y_NS4_9Copy_AtomIJNS4_17SM90_U32x4_STSM_NENS_6half_tEEEEvEEEvvEEEEvNT_6ParamsE)
        .other          _ZN7cutlass13device_kernelINS_4gemm6kernel13GemmUniversalIN4cute5tupleIJiiiiEEENS1_10collective13CollectiveMmaINS1_37MainloopSm90TmaGmmaWarpSpecializedFP8ILi6ENS5_IJNS4_1CILi2EEENSA_ILi1EEESC_EEENS1_35KernelTmaWarpSpecializedCooperativeEEENS5_IJNSA_ILi256EEESG_NSA_ILi64EEEEEENS_12float_e4m3_tENS5_IJlSC_lEEESJ_SK_NS4_8TiledMMAINS4_8MMA_AtomIJNS4_4SM904GMMA31MMA_64x256x32_F32E4M3E4M3_SS_TNILNSO_7ScaleInE1ELSQ_1EEEEEENS4_6LayoutISD_NS5_IJSC_NSA_ILi0EEESU_EEEEENS5_IJNS4_10UnderscoreESX_SX_EEEEENS4_13SM90_TMA_LOADENS4_14ComposedLayoutINS4_7SwizzleILi2ELi4ELi3EEENS4_18smem_ptr_flag_bitsILi8EEENST_INS5_IJNSA_ILi8EEESH_EEENS5_IJSH_SC_EEEEEEEvNS4_8identityENS4_23SM90_TMA_LOAD_MULTICASTES1A_vS1B_EENS_8epilogue10collective18CollectiveEpilogueINS1E_22Sm90TmaWarpSpecializedILi4ELi2ELi16ELb0ELb0EEEJSI_NS5_IJNSA_ILi128EEENSA_ILi32EEEEEESJ_SK_SJ_SK_NS1E_6fusion15FusionCallbacksIS1I_NS1M_17LinCombPerRowBiasISJ_fSJ_SJ_fLi16ELNS_15FloatRoundStyleE2EEESI_S1L_JEEES10_NS11_INS12_ILi1ELi4ELi3EEES15_NST_INS5_IJS16_S1K_EEENS5_IJS1K_SC_EEEEEEENS4_39AutoVectorizingCopyWithAssumedAlignmentILi128EEENS4_14SM90_TMA_STOREES1W_S1Y_NS4_9Copy_AtomIJNS4_17SM90_U32x4_STSM_NENS_6half_tEEEEvEEEvvEEEEvNT_6ParamsE,@"STO_CUDA_ENTRY STV_DEFAULT"
_ZN7cutlass13device_kernelINS_4gemm6kernel13GemmUniversalIN4cute5tupleIJiiiiEEENS1_10collective13CollectiveMmaINS1_37MainloopSm90TmaGmmaWarpSpecializedFP8ILi6ENS5_IJNS4_1CILi2EEENSA_ILi1EEESC_EEENS1_35KernelTmaWarpSpecializedCooperativeEEENS5_IJNSA_ILi256EEESG_NSA_ILi64EEEEEENS_12float_e4m3_tENS5_IJlSC_lEEESJ_SK_NS4_8TiledMMAINS4_8MMA_AtomIJNS4_4SM904GMMA31MMA_64x256x32_F32E4M3E4M3_SS_TNILNSO_7ScaleInE1ELSQ_1EEEEEENS4_6LayoutISD_NS5_IJSC_NSA_ILi0EEESU_EEEEENS5_IJNS4_10UnderscoreESX_SX_EEEEENS4_13SM90_TMA_LOADENS4_14ComposedLayoutINS4_7SwizzleILi2ELi4ELi3EEENS4_18smem_ptr_flag_bitsILi8EEENST_INS5_IJNSA_ILi8EEESH_EEENS5_IJSH_SC_EEEEEEEvNS4_8identityENS4_23SM90_TMA_LOAD_MULTICASTES1A_vS1B_EENS_8epilogue10collective18CollectiveEpilogueINS1E_22Sm90TmaWarpSpecializedILi4ELi2ELi16ELb0ELb0EEEJSI_NS5_IJNSA_ILi128EEENSA_ILi32EEEEEESJ_SK_SJ_SK_NS1E_6fusion15FusionCallbacksIS1I_NS1M_17LinCombPerRowBiasISJ_fSJ_SJ_fLi16ELNS_15FloatRoundStyleE2EEESI_S1L_JEEES10_NS11_INS12_ILi1ELi4ELi3EEES15_NST_INS5_IJS16_S1K_EEENS5_IJS1K_SC_EEEEEEENS4_39AutoVectorizingCopyWithAssumedAlignmentILi128EEENS4_14SM90_TMA_STOREES1W_S1Y_NS4_9Copy_AtomIJNS4_17SM90_U32x4_STSM_NENS_6half_tEEEEvEEEvvEEEEvNT_6ParamsE:
[----:B------:R-:W1:Y:S02]  /*0000*/  LDC R1, c[0x0][0x28] ;  /* 0x00000a00ff017b82 */ /* 0x000e640000000800 */
[----:B-1----:R-:W-:Y:S01]  /*0010*/  IADD3 R1, R1, -0x8d0, RZ ;  /* 0xfffff73001017810 */ /* 0x002fe20007ffe0ff */
[----:B------:R-:W1:Y:S05]  /*0020*/  S2R R9, SR_TID.X ;  /* 0x0000000000097919 */ /* 0x000e6a0000002100 */
[----:B------:R-:W2:Y:S01]  /*0030*/  LDC.64 R4, c[0x0][0x588] ;  /* 0x00016200ff047b82 */ /* 0x000ea20000000a00 */
[----:B------:R-:W-:Y:S01]  /*0040*/  ELECT P0, URZ, PT ;  /* 0x00000000003f782f */ /* 0x000fe20003800000 */
[----:B------:R-:W-:Y:S01]  /*0050*/  BSSY B0, `(.L_x_0) ;  /* 0x000001a000007945 */ /* 0x000fe20003800000 */
[----:B-1----:R-:W-:-:S05]  /*0060*/  SHF.R.U32.HI R8, RZ, 0x5, R9 ;  /* 0x00000005ff087819 */ /* 0x002fca0000011609 */
[----:B------:R-:W1:Y:S02]  /*0070*/  SHFL.IDX PT, R0, R8, RZ, 0x1f ;  /* 0x00001fff08007589 */ /* 0x000e6400000e0000 */
[----:B-1----:R-:W-:Y:S02]  /*0080*/  R2UR UR47, R0 ;  /* 0x00000000002f72ca */ /* 0x002fe400000e0000 */
[----:B------:R-:W-:-:S06]  /*0090*/  SHF.R.U32.HI R0, RZ, 0x7, R9 ;  /* 0x00000007ff007819 */ /* 0x000fcc0000011609 */
[----:B------:R-:W1:Y:S05]  /*00a0*/  SHFL.IDX PT, R0, R0, RZ, 0x1f ;  /* 0x00001fff00007589 */ /* 0x000e6a00000e0000 */
[----:B------:R-:W-:Y:S02]  /*00b0*/  USHF.R.S32.HI UR4, URZ, 0x1f, UR47 ;  /* 0x0000001f3f047899 */ /* 0x000fe4000801142f */
[----:B------:R-:W-:Y:S02]  /*00c0*/  ISETP.NE.OR P0, PT, RZ, UR47, !P0 ;  /* 0x0000002fff007c0c */ /* 0x000fe4000c705670 */
[----:B------:R-:W-:-:S04]  /*00d0*/  ULEA.HI UR4, UR4, UR47, URZ, 0x2 ;  /* 0x0000002f04047291 */ /* 0x000fc8000f8f103f */
[----:B------:R-:W-:-:S04]  /*00e0*/  ULOP3.LUT UR4, UR4, 0xfffffffc, URZ, 0xc0, !UPT ;  /* 0xfffffffc04047892 */ /* 0x000fc8000f8ec03f */
[----:B------:R-:W-:-:S03]  /*00f0*/  UIADD3 UR47, UR47, -UR4, URZ ;  /* 0x800000042f2f7290 */ /* 0x000fc6000fffe03f */
[----:B--2---:R-:W-:Y:S09]  /*0100*/  @P0 BRA `(.L_x_1) ;  /* 0x0000000000380947 */ /* 0x004ff20003800000 */
[----:B------:R-:W-:Y:S02]  /*0110*/  ULDC.64 UR4, c[0x0][0x198] ;  /* 0x0000660000047ab9 */ /* 0x000fe40000000a00 */
[----:B------:R-:W-:Y:S02]  /*0120*/  UIADD3 UR6, UP0, UR4, 0xf0, URZ ;  /* 0x000000f004067890 */ /* 0x000fe4000ff1e03f */
[----:B------:R-:W-:Y:S02]  /*0130*/  UIADD3 UR8, UP1, UR4, 0x1f0, URZ ;  /* 0x000001f004087890 */ /* 0x000fe4000ff3e03f */
[----:B------:R-:W-:Y:S02]  /*0140*/  UIADD3 UR10, UP2, UR4, 0x3f0, URZ ;  /* 0x000003f0040a7890 */ /* 0x000fe4000ff5e03f */
[----:B------:R-:W-:Y:S02]  /*0150*/  UIADD3 UR4, UP3, UR4, 0x4f0, URZ ;  /* 0x000004f004047890 */ /* 0x000fe4000ff7e03f */
[----:B------:R-:W-:-:S02]  /*0160*/  UIADD3.X UR7, URZ, UR5, URZ, UP0, !UPT ;  /* 0x000000053f077290 */ /* 0x000fc400087fe43f */
[----:B------:R-:W-:Y:S02]  /*0170*/  UIADD3.X UR9, URZ, UR5, URZ, UP1, !UPT ;  /* 0x000000053f097290 */ /* 0x000fe40008ffe43f */
[----:B------:R-:W-:Y:S02]  /*0180*/  UIADD3.X UR11, URZ, UR5, URZ, UP2, !UPT ;  /* 0x000000053f0b7290 */ /* 0x000fe400097fe43f */
[----:B------:R-:W-:-:S03]  /*0190*/  UIADD3.X UR5, URZ, UR5, URZ, UP3, !UPT ;  /* 0x000000053f057290 */ /* 0x000fc60009ffe43f */
[----:B------:R2:W-:Y:S02]  /*01a0*/  UTMACCTL.PF [UR6] ;  /* 0x00000000060079b9 */ /* 0x0005e40008040000 */
[----:B------:R2:W-:Y:S02]  /*01b0*/  UTMACCTL.PF [UR8] ;  /* 0x00000000080079b9 */ /* 0x0005e40008040000 */
[----:B------:R2:W-:Y:S02]  /*01c0*/  UTMACCTL.PF [UR10] ;  /* 0x000000000a0079b9 */ /* 0x0005e40008040000 */
[----:B------:R2:W-:Y:S02]  /*01d0*/  UTMACCTL.PF [UR4] ;  /* 0x00000000040079b9 */ /* 0x0005e40008040000 */
[----:B--2---:R-:W-:Y:S01]  /*01e0*/  NOP ;  /* 0x0000000000007918 */ /* 0x004fe20000000000 */
.L_x_1:
[----:B------:R-:W-:Y:S05]  /*01f0*/  BSYNC B0 ;  /* 0x0000000000007941 */ /* 0x000fea0003800000 */
.L_x_0:
[----:B------:R-:W-:Y:S01]  /*0200*/  ULDC.64 UR6, c[0x0][0x590] ;  /* 0x0001640000067ab9 */ /* 0x000fe20000000a00 */
[----:B-1----:R-:W-:Y:S01]  /*0210*/  R2UR UR4, R0 ;  /* 0x00000000000472ca */ /* 0x002fe200000e0000 */
[----:B------:R-:W-:Y:S01]  /*0220*/  ULDC.64 UR56, c[0x0][0x208] ;  /* 0x0000820000387ab9 */ /* 0x000fe20000000a00 */
[----:B------:R-:W-:Y:S02]  /*0230*/  ISETP.NE.U32.AND P2, PT, RZ, UR6, PT ;  /* 0x00000006ff007c0c */ /* 0x000fe4000bf45070 */
[----:B------:R-:W-:Y:S02]  /*0240*/  PRMT R6, RZ, 0x7610, R6 ;  /* 0x00007610ff067816 */ /* 0x000fe40000000006 */
[----:B------:R-:W-:Y:S02]  /*0250*/  ISETP.NE.AND.EX P1, PT, RZ, UR7, PT, P2 ;  /* 0x00000007ff007c0c */ /* 0x000fe4000bf25320 */
[----:B------:R-:W-:Y:S02]  /*0260*/  MOV R2, R4 ;  /* 0x0000000400027202 */ /* 0x000fe40000000f00 */
[----:B------:R-:W-:-:S09]  /*0270*/  MOV R3, R5 ;  /* 0x0000000500037202 */ /* 0x000fd20000000f00 */
[----:B------:R-:W-:Y:S05]  /*0280*/  @P1 BRA `(.L_x_2) ;  /* 0x0000000000301947 */ /* 0x000fea0003800000 */
[----:B------:R-:W-:Y:S02]  /*0290*/  ULDC.64 UR8, c[0x0][0x588] ;  /* 0x0001620000087ab9 */ /* 0x000fe40000000a00 */
[----:B------:R-:W-:-:S04]  /*02a0*/  ISETP.NE.U32.AND P0, PT, RZ, UR8, PT ;  /* 0x00000008ff007c0c */ /* 0x000fc8000bf05070 */
[----:B------:R-:W-:-:S13]  /*02b0*/  ISETP.NE.AND.EX P0, PT, RZ, UR9, PT, P0 ;  /* 0x00000009ff007c0c */ /* 0x000fda000bf05300 */
[----:B------:R-:W-:Y:S05]  /*02c0*/  @!P0 BRA `(.L_x_3) ;  /* 0x0000000000108947 */ /* 0x000fea0003800000 */
[----:B------:R-:W2:Y:S01]  /*02d0*/  LDG.E R0, desc[UR56][R2.64] ;  /* 0x0000003802007981 */ /* 0x000ea2000c1e1900 */
[----:B------:R-:W-:Y:S02]  /*02e0*/  MOV R6, 0x1 ;  /* 0x0000000100067802 */ /* 0x000fe40000000f00 */
[----:B--2---:R-:W-:Y:S01]  /*02f0*/  FSETP.NEU.AND P3, PT, R0, RZ, PT ;  /* 0x000000ff0000720b */ /* 0x004fe20003f6d000 */
[----:B------:R-:W-:-:S12]  /*0300*/  BRA `(.L_x_2) ;  /* 0x0000000000107947 */ /* 0x000fd80003800000 */
.L_x_3:
[----:B------:R-:W-:Y:S01]  /*0310*/  ULDC UR5, c[0x0][0x580] ;  /* 0x0001600000057ab9 */ /* 0x000fe20000000800 */
[----:B------:R-:W-:Y:S02]  /*0320*/  MOV R6, 0x1 ;  /* 0x0000000100067802 */ /* 0x000fe40000000f00 */
[----:B------:R-:W-:Y:S02]  /*0330*/  CS2R R2, SRZ ;  /* 0x0000000000027805 */ /* 0x000fe4000001ff00 */
[----:B------:R-:W-:-:S13]  /*0340*/  FSETP.NEU.AND P3, PT, RZ, UR5, PT ;  /* 0x00000005ff007c0b */ /* 0x000fda000bf6d000 */
.L_x_2:
[----:B------:R-:W-:Y:S02]  /*0350*/  ISETP.NE.U32.AND P0, PT, R2, RZ, PT ;  /* 0x000000ff0200720c */ /* 0x000fe40003f05070 */
[----:B------:R-:W-:Y:S02]  /*0360*/  ISETP.NE.AND.EX P2, PT, RZ, UR7, PT, P2 ;  /* 0x00000007ff007c0c */ /* 0x000fe4000bf45320 */
[----:B------:R-:W-:Y:S02]  /*0370*/  ISETP.NE.AND.EX P0, PT, R3, RZ, PT, P0 ;  /* 0x000000ff0300720c */ /* 0x000fe40003f05300 */
[----:B------:R-:W-:-:S11]  /*0380*/  MOV R0, 0x1 ;  /* 0x0000000100007802 */ /* 0x000fd60000000f00 */
[----:B------:R-:W-:Y:S05]  /*0390*/  @P0 BRA P2, `(.L_x_4) ;  /* 0x0000000000300947 */ /* 0x000fea0001000000 */
[----:B------:R-:W-:Y:S02]  /*03a0*/  ISETP.NE.U32.AND P2, PT, RZ, UR6, PT ;  /* 0x00000006ff007c0c */ /* 0x000fe4000bf45070 */
[----:B------:R-:W-:Y:S02]  /*03b0*/  ISETP.NE.U32.AND P0, PT, R2, RZ, PT ;  /* 0x000000ff0200720c */ /* 0x000fe40003f05070 */
[----:B------:R-:W-:Y:S02]  /*03c0*/  ISETP.NE.AND.EX P2, PT, RZ, UR7, PT, P2 ;  /* 0x00000007ff007c0c */ /* 0x000fe4000bf45320 */
[----:B------:R-:W-:Y:S02]  /*03d0*/  PRMT R0, R6, 0x9910, RZ ;  /* 0x0000991006007816 */ /* 0x000fe400000000ff */
[----:B------:R-:W-:Y:S02]  /*03e0*/  ISETP.NE.AND.EX P0, PT, R3, RZ, PT, P0 ;  /* 0x000000ff0300720c */ /* 0x000fe40003f05300 */
[----:B------:R-:W-:-:S02]  /*03f0*/  ISETP.NE.AND P4, PT, R0, RZ, PT ;  /* 0x000000ff0000720c */ /* 0x000fc40003f85270 */
[----:B------:R-:W-:Y:S02]  /*0400*/  SEL R3, RZ, 0xffffffff, P3 ;  /* 0xffffffffff037807 */ /* 0x000fe40001800000 */
[----:B------:R-:W-:-:S04]  /*0410*/  SEL R0, RZ, 0xffffffff, P0 ;  /* 0xffffffffff007807 */ /* 0x000fc80000000000 */
[----:B------:R-:W-:-:S04]  /*0420*/  @P2 SEL R3, R0, R3, !P4 ;  /* 0x0000000300032207 */ /* 0x000fc80006000000 */
[----:B------:R-:W-:-:S04]  /*0430*/  LOP3.LUT R3, R3, 0x1, RZ, 0xc0, !PT ;  /* 0x0000000103037812 */ /* 0x000fc800078ec0ff */
[----:B------:R-:W-:-:S04]  /*0440*/  ISETP.NE.U32.AND P0, PT, R3, 0x1, PT ;  /* 0x000000010300780c */ /* 0x000fc80003f05070 */
[----:B------:R-:W-:-:S09]  /*0450*/  SEL R0, RZ, 0x1, !P0 ;  /* 0x00000001ff007807 */ /* 0x000fd20004000000 */
.L_x_4:
[----:B------:R-:W1:Y:S01]  /*0460*/  SHFL.IDX PT, R2, R8, RZ, 0x1f ;  /* 0x00001fff08027589 */ /* 0x000e6200000e0000 */
[----:B------:R-:W-:Y:S02]  /*0470*/  UISETP.NE.AND UP0, UPT, UR47, URZ, UPT ;  /* 0x0000003f2f00728c */ /* 0x000fe4000bf05270 */
[----:B------:R-:W-:Y:S02]  /*0480*/  UISETP.NE.AND UP1, UPT, UR4, URZ, UPT ;  /* 0x0000003f0400728c */ /* 0x000fe4000bf25270 */
[----:B------:R-:W-:Y:S02]  /*0490*/  UP2UR UR53, UPR, URZ, 0x1 ;  /* 0x000000013f357883 */ /* 0x000fe40008000000 */
[----:B------:R-:W-:Y:S02]  /*04a0*/  UISETP.EQ.OR UP0, UPT, UR47, 0x3, !UP0 ;  /* 0x000000032f00788c */ /* 0x000fe4000c702670 */
[----:B------:R-:W-:Y:S02]  /*04b0*/  UIADD3 UR9, UR4, -0x1, URZ ;  /* 0xffffffff04097890 */ /* 0x000fe4000fffe03f */
[----:B------:R-:W-:Y:S01]  /*04c0*/  UISETP.EQ.AND UP0, UPT, UR4, URZ, UP0 ;  /* 0x0000003f0400728c */ /* 0x000fe20008702270 */
[----:B-1----:R-:W-:-:S13]  /*04d0*/  ISETP.NE.AND P0, PT, R2, RZ, PT ;  /* 0x000000ff0200720c */ /* 0x002fda0003f05270 */
[----:B------:R-:W-:Y:S05]  /*04e0*/  @P0 BRA `(.L_x_5) ;  /* 0x0000000000680947 */ /* 0x000fea0003800000 */
[----:B------:R-:W1:Y:S01]  /*04f0*/  S2UR UR8, SR_CgaCtaId ;  /* 0x00000000000879c3 */ /* 0x000e620000008800 */
[----:B------:R-:W-:Y:S01]  /*0500*/  UMOV UR4, 0x400 ;  /* 0x0000040000047882 */ /* 0x000fe20000000000 */
[----:B------:R-:W-:Y:S01]  /*0510*/  UMOV UR5, 0x1 ;  /* 0x0000000100057882 */ /* 0x000fe20000000000 */
[----:B------:R-:W-:Y:S01]  /*0520*/  UMOV UR6, 0x4 ;  /* 0x0000000400067882 */ /* 0x000fe20000000000 */
[----:B------:R-:W-:Y:S01]  /*0530*/  ELECT P0, URZ, PT ;  /* 0x00000000003f782f */ /* 0x000fe20003800000 */
[----:B------:R-:W-:-:S04]  /*0540*/  UIADD3 UR6, -UR6, 0x100000, URZ ;  /* 0x0010000006067890 */ /* 0x000fc8000fffe13f */
[----:B------:R-:W-:Y:S02]  /*0550*/  USHF.L.U32 UR7, UR6, 0xb, URZ ;  /* 0x0000000b06077899 */ /* 0x000fe4000800063f */
[----:B------:R-:W-:Y:S02]  /*0560*/  USHF.L.U32 UR6, UR6, 0x1, URZ ;  /* 0x0000000106067899 */ /* 0x000fe4000800063f */
[----:B-1----:R-:W-:Y:S02]  /*0570*/  ULEA UR8, UR8, UR4, 0x18 ;  /* 0x0000000408087291 */ /* 0x002fe4000f8ec03f */
[----:B------:R-:W-:-:S04]  /*0580*/  UIADD3 UR4, -UR5, 0x100000, URZ ;  /* 0x0010000005047890 */ /* 0x000fc8000fffe13f */
[----:B------:R-:W-:Y:S02]  /*0590*/  USHF.L.U32 UR5, UR4, 0xb, URZ ;  /* 0x0000000b04057899 */ /* 0x000fe4000800063f */
[----:B------:R-:W-:Y:S01]  /*05a0*/  USHF.L.U32 UR4, UR4, 0x1, URZ ;  /* 0x0000000104047899 */ /* 0x000fe2000800063f */
[----:B------:R-:W1:Y:S11]  /*05b0*/  FENCE.VIEW.ASYNC.S ;  /* 0x00000000000073c6 */ /* 0x000e760000000000 */
[----:B-1----:R1:W2:Y:S01]  /*05c0*/  SYNCS.EXCH.64 URZ, [UR8], UR4 ;  /* 0x00000004083f75b2 */ /* 0x0022a20008000100 */
[----:B------:R1:W3:Y:S01]  /*05d0*/  SYNCS.EXCH.64 URZ, [UR8+0x30], UR6 ;  /* 0x00003006083f75b2 */ /* 0x0002e20008000100 */
[----:B------:R1:W4:Y:S01]  /*05e0*/  SYNCS.EXCH.64 URZ, [UR8+0x8], UR4 ;  /* 0x00000804083f75b2 */ /* 0x0003220008000100 */
[----:B------:R1:W1:Y:S01]  /*05f0*/  SYNCS.EXCH.64 URZ, [UR8+0x38], UR6 ;  /* 0x00003806083f75b2 */ /* 0x0002620008000100 */
        /* <DEDUP_REMOVED lines=8> */
[----:B------:R-:W-:Y:S01]  /*0680*/  NOP ;  /* 0x0000000000007918 */ /* 0x000fe20000000000 */
.L_x_5:
[----:B------:R-:W5:Y:S01]  /*0690*/  SHFL.IDX PT, R3, R8, RZ, 0x1f ;  /* 0x00001fff08037589 */ /* 0x000f6200000e0000 */
[----:B------:R-:W-:Y:S01]  /*06a0*/  NOP ;  /* 0x0000000000007918 */ /* 0x000fe20000000000 */
[----:B-----5:R-:W-:-:S13]  /*06b0*/  ISETP.NE.AND P0, PT, R3, RZ, PT ;  /* 0x000000ff0300720c */ /* 0x020fda0003f05270 */
[----:B------:R-:W-:Y:S05]  /*06c0*/  @P0 BRA `(.L_x_6) ;  /* 0x0000000000580947 */ /* 0x000fea0003800000 */
[----:B-1----:R-:W1:Y:S01]  /*06d0*/  S2UR UR5, SR_CgaCtaId ;  /* 0x00000000000579c3 */ /* 0x002e620000008800 */
[----:B------:R-:W-:Y:S01]  /*06e0*/  UMOV UR4, 0x400 ;  /* 0x0000040000047882 */ /* 0x000fe20000000000 */
[----:B------:R-:W-:Y:S01]  /*06f0*/  UMOV UR6, 0x20 ;  /* 0x0000002000067882 */ /* 0x000fe20000000000 */
[----:B------:R-:W-:Y:S01]  /*0700*/  UMOV UR7, 0x100 ;  /* 0x0000010000077882 */ /* 0x000fe20000000000 */
[----:B------:R-:W-:Y:S01]  /*0710*/  ELECT P0, URZ, PT ;  /* 0x00000000003f782f */ /* 0x000fe20003800000 */
[----:B-1----:R-:W-:Y:S02]  /*0720*/  ULEA UR8, UR5, UR4, 0x18 ;  /* 0x0000000405087291 */ /* 0x002fe4000f8ec03f */
[----:B------:R-:W-:-:S04]  /*0730*/  UIADD3 UR4, -UR6, 0x100000, URZ ;  /* 0x0010000006047890 */ /* 0x000fc8000fffe13f */
[----:B------:R-:W-:Y:S02]  /*0740*/  USHF.L.U32 UR5, UR4, 0xb, URZ ;  /* 0x0000000b04057899 */ /* 0x000fe4000800063f */
[----:B------:R-:W-:Y:S02]  /*0750*/  USHF.L.U32 UR4, UR4, 0x1, URZ ;  /* 0x0000000104047899 */ /* 0x000fe4000800063f */
[----:B------:R-:W-:-:S04]  /*0760*/  UIADD3 UR6, -UR7, 0x100000, URZ ;  /* 0x0010000007067890 */ /* 0x000fc8000fffe13f */
[----:B------:R-:W-:Y:S02]  /*0770*/  USHF.L.U32 UR7, UR6, 0xb, URZ ;  /* 0x0000000b06077899 */ /* 0x000fe4000800063f */
[----:B------:R-:W-:Y:S01]  /*0780*/  USHF.L.U32 UR6, UR6, 0x1, URZ ;  /* 0x0000000106067899 */ /* 0x000fe2000800063f */
[----:B------:R-:W1:Y:S03]  /*0790*/  FENCE.VIEW.ASYNC.S ;  /* 0x00000000000073c6 */ /* 0x000e660000000000 */
[----:B-1----:R1:W1:Y:S08]  /*07a0*/  SYNCS.EXCH.64 URZ, [UR8+0x60], UR4 ;  /* 0x00006004083f75b2 */ /* 0x0022700008000100 */
        /* <DEDUP_REMOVED lines=8> */
.L_x_6:
[----:B-1----:R-:W1:Y:S01]  /*0830*/  S2UR UR8, SR_CTAID.X ;  /* 0x00000000000879c3 */ /* 0x002e620000002500 */
[----:B------:R-:W5:Y:S01]  /*0840*/  SHFL.IDX PT, R8, R8, RZ, 0x1f ;  /* 0x00001fff08087589 */ /* 0x000f6200000e0000 */
[----:B------:R-:W-:Y:S02]  /*0850*/  SHF.R.S32.HI R3, RZ, 0x1f, R9 ;  /* 0x0000001fff037819 */ /* 0x000fe40000011409 */
[----:B------:R-:W-:Y:S02]  /*0860*/  ELECT P0, URZ, PT ;  /* 0x00000000003f782f */ /* 0x000fe40003800000 */
[----:B------:R-:W-:Y:S01]  /*0870*/  SHF.R.S32.HI R11, RZ, 0x1f, R2 ;  /* 0x0000001fff0b7819 */ /* 0x000fe20000011402 */
[----:B------:R-:W2:Y:S01]  /*0880*/  S2R R6, SR_CTAID.Y ;  /* 0x0000000000067919 */ /* 0x000ea20000002600 */
[-C--:B------:R-:W-:Y:S01]  /*0890*/  LEA.HI R3, R3, R9.reuse, RZ, 0x7 ;  /* 0x0000000903037211 */ /* 0x080fe200078f38ff */
[----:B------:R-:W-:Y:S01]  /*08a0*/  ULDC UR4, c[0x0][0x150] ;  /* 0x0000540000047ab9 */ /* 0x000fe20000000800 */
[----:B------:R-:W-:Y:S01]  /*08b0*/  LEA.HI R11, R11, R2, RZ, 0x2 ;  /* 0x000000020b0b7211 */ /* 0x000fe200078f10ff */
[----:B------:R-:W3:Y:S01]  /*08c0*/  LDC R15, c[0x0][0x148] ;  /* 0x00005200ff0f7b82 */ /* 0x000ee20000000800 */
[----:B------:R-:W-:Y:S01]  /*08d0*/  LOP3.LUT R3, R3, 0xffffff80, RZ, 0xc0, !PT ;  /* 0xffffff8003037812 */ /* 0x000fe200078ec0ff */
[----:B------:R-:W-:Y:S01]  /*08e0*/  NOP ;  /* 0x0000000000007918 */ /* 0x000fe20000000000 */
[----:B------:R-:W-:Y:S01]  /*08f0*/  LOP3.LUT R11, R11, 0x3ffffffc, RZ, 0xc0, !PT ;  /* 0x3ffffffc0b0b7812 */ /* 0x000fe200078ec0ff */
[----:B------:R-:W-:Y:S01]  /*0900*/  USEL UR46, URZ, 0x1, !UP0 ;  /* 0x000000013f2e7887 */ /* 0x000fe2000c000000 */
[----:B------:R-:W-:Y:S01]  /*0910*/  IADD3 R3, -R3, R9, RZ ;  /* 0x0000000903037210 */ /* 0x000fe20007ffe1ff */
[----:B------:R-:W-:Y:S01]  /*0920*/  UMOV UR38, 0x1 ;  /* 0x0000000100267882 */ /* 0x000fe20000000000 */
[----:B------:R-:W-:-:S02]  /*0930*/  IADD3 R2, R2, -R11, RZ ;  /* 0x8000000b02027210 */ /* 0x000fc40007ffe0ff */
[----:B------:R-:W-:-:S04]  /*0940*/  SHF.R.S32.HI R10, RZ, 0x1f, R3 ;  /* 0x0000001fff0a7819 */ /* 0x000fc80000011403 */
[----:B------:R-:W-:Y:S02]  /*0950*/  LEA.HI R10, R10, R3, RZ, 0x3 ;  /* 0x000000030a0a7211 */ /* 0x000fe400078f18ff */
[----:B-1----:R-:W-:Y:S02]  /*0960*/  I2FP.F32.U32 R12, UR8 ;  /* 0x00000008000c7c45 */ /* 0x002fe40008201000 */
[----:B-----5:R-:W-:Y:S02]  /*0970*/  ISETP.NE.OR P0, PT, R8, RZ, !P0 ;  /* 0x000000ff0800720c */ /* 0x020fe40004705670 */
[--C-:B------:R-:W-:Y:S01]  /*0980*/  SHF.R.S32.HI R8, RZ, 0x3, R10.reuse ;  /* 0x00000003ff087819 */ /* 0x100fe2000001140a */
[----:B------:R-:W-:Y:S01]  /*0990*/  FMUL R12, R12, UR4 ;  /* 0x000000040c0c7c20 */ /* 0x000fe20008400000 */
[----:B------:R-:W-:Y:S01]  /*09a0*/  SHF.R.S32.HI R9, RZ, 0x1f, R10 ;  /* 0x0000001fff097819 */ /* 0x000fe2000001140a */
[----:B------:R-:W-:Y:S01]  /*09b0*/  ULDC UR4, c[0x0][0x154] ;  /* 0x0000550000047ab9 */ /* 0x000fe20000000800 */
[----:B------:R-:W1:Y:S02]  /*09c0*/  LDC R10, c[0x0][0x144] ;  /* 0x00005100ff0a7b82 */ /* 0x000e640000000800 */
[----:B------:R-:W-:Y:S01]  /*09d0*/  LEA.HI R9, R9, R8, RZ, 0x2 ;  /* 0x0000000809097211 */ /* 0x000fe200078f10ff */
[----:B------:R-:W5:Y:S03]  /*09e0*/  F2I.U32.TRUNC.NTZ R12, R12 ;  /* 0x0000000c000c7305 */ /* 0x000f66000020f000 */
[----:B------:R-:W-:Y:S01]  /*09f0*/  LOP3.LUT R9, R9, 0xfffffffc, RZ, 0xc0, !PT ;  /* 0xfffffffc09097812 */ /* 0x000fe200078ec0ff */
[----:B------:R-:W-:Y:S01]  /*0a00*/  VOTEU.ALL UP2, P0 ;  /* 0x00000000003f7886 */ /* 0x000fe20000040000 */
[----:B------:R-:W-:-:S02]  /*0a10*/  VOTEU.ALL UP3, P0 ;  /* 0x00000000003f7886 */ /* 0x000fc40000060000 */
[----:B------:R-:W-:Y:S02]  /*0a20*/  IADD3 R9, R8, -R9, RZ ;  /* 0x8000000908097210 */ /* 0x000fe40007ffe0ff */
[----:B------:R-:W4:Y:S01]  /*0a30*/  @!UP2 S2UR UR7, SR_CgaCtaId ;  /* 0x000000000007a9c3 */ /* 0x000f220000008800 */
[----:B------:R-:W-:Y:S01]  /*0a40*/  @!UP2 UMOV UR6, 0x400 ;  /* 0x000004000006a882 */ /* 0x000fe20000000000 */
[----:B------:R-:W-:Y:S02]  /*0a50*/  LEA R2, R2, R9, 0x2 ;  /* 0x0000000902027211 */ /* 0x000fe400078e10ff */
[----:B--2---:R-:W-:Y:S02]  /*0a60*/  I2FP.F32.U32 R9, R6 ;  /* 0x0000000600097245 */ /* 0x004fe40000201000 */
[----:B------:R-:W-:Y:S02]  /*0a70*/  LEA.HI R8, R2, R2, RZ, 0x1 ;  /* 0x0000000202087211 */ /* 0x000fe400078f08ff */
[----:B-----5:R-:W-:Y:S01]  /*0a80*/  IADD3 R13, -R12, RZ, RZ ;  /* 0x000000ff0c0d7210 */ /* 0x020fe20007ffe1ff */
[----:B------:R-:W-:Y:S01]  /*0a90*/  FMUL R11, R9, UR4 ;  /* 0x00000004090b7c20 */ /* 0x000fe20008400000 */
[----:B------:R-:W-:Y:S01]  /*0aa0*/  LOP3.LUT R9, R8, 0xfffffffe, RZ, 0xc0, !PT ;  /* 0xfffffffe08097812 */ /* 0x000fe200078ec0ff */
[----:B------:R-:W-:-:S02]  /*0ab0*/  UMOV UR4, 0x20 ;  /* 0x0000002000047882 */ /* 0x000fc40000000000 */
[----:B-1----:R-:W-:Y:S01]  /*0ac0*/  IMAD R8, R10, R13, UR8 ;  /* 0x000000080a087e24 */ /* 0x002fe2000f8e020d */
[----:B------:R-:W-:Y:S01]  /*0ad0*/  IADD3 R9, R2, -R9, RZ ;  /* 0x8000000902097210 */ /* 0x000fe20007ffe0ff */
[----:B------:R-:W1:Y:S01]  /*0ae0*/  F2I.U32.TRUNC.NTZ R11, R11 ;  /* 0x0000000b000b7305 */ /* 0x000e62000020f000 */
[----:B------:R-:W-:-:S04]  /*0af0*/  @!UP2 UIADD3 UR4, -UR4, 0x100000, URZ ;  /* 0x001000000404a890 */ /* 0x000fc8000fffe13f */
[----:B------:R-:W-:Y:S02]  /*0b00*/  @!UP2 USHF.L.U32 UR5, UR4, 0xb, URZ ;  /* 0x0000000b0405a899 */ /* 0x000fe4000800063f */
[----:B------:R-:W-:Y:S01]  /*0b10*/  @!UP2 USHF.L.U32 UR4, UR4, 0x1, URZ ;  /* 0x000000010404a899 */ /* 0x000fe2000800063f */
[----:B------:R-:W2:Y:S01]  /*0b20*/  LDC R10, c[0x0][0x140] ;  /* 0x00005000ff0a7b82 */ /* 0x000ea20000000800 */
[----:B------:R-:W-:Y:S02]  /*0b30*/  ISETP.NE.AND P2, PT, R9, R8, PT ;  /* 0x000000080900720c */ /* 0x000fe40003f45270 */
[----:B------:R-:W-:-:S04]  /*0b40*/  SHF.L.U32 R9, R2, 0x2, RZ ;  /* 0x0000000202097819 */ /* 0x000fc800000006ff */
[----:B------:R-:W-:Y:S01]  /*0b50*/  LOP3.LUT R14, R2, 0xc, R9, 0x78, !PT ;  /* 0x0000000c020e7812 */ /* 0x000fe200078e7809 */
[----:B----4-:R-:W-:Y:S01]  /*0b60*/  @!UP2 ULEA UR6, UR7, UR6, 0x18 ;  /* 0x000000060706a291 */ /* 0x010fe2000f8ec03f */
[----:B------:R-:W-:Y:S01]  /*0b70*/  VOTEU.ALL UP2, P0 ;  /* 0x00000000003f7886 */ /* 0x000fe20000040000 */
[----:B------:R-:W-:Y:S02]  /*0b80*/  LOP3.LUT P0, RZ, R3, 0x7, RZ, 0xc0, !PT ;  /* 0x0000000703ff7812 */ /* 0x000fe4000780c0ff */
[----:B------:R4:W-:Y:S01]  /*0b90*/  STL [R1+0x4ac], R14 ;  /* 0x0004ac0e01007387 */ /* 0x0009e20000100800 */
[----:B-1----:R-:W-:Y:S02]  /*0ba0*/  IADD3 R16, -R11, RZ, RZ ;  /* 0x000000ff0b107210 */ /* 0x002fe40007ffe1ff */
[C---:B------:R-:W-:Y:S02]  /*0bb0*/  @P2 LEA.HI R2, R14.reuse, R14, RZ, 0x1 ;  /* 0x0000000e0e022211 */ /* 0x040fe400078f08ff */
[----:B------:R-:W-:Y:S01]  /*0bc0*/  ISETP.LT.U32.AND P0, PT, R14, 0x2, !P0 ;  /* 0x000000020e00780c */ /* 0x000fe20004701070 */
[----:B---3--:R-:W-:Y:S01]  /*0bd0*/  IMAD R9, R15, R16, R6 ;  /* 0x000000100f097224 */ /* 0x008fe200078e0206 */
[----:B------:R-:W-:Y:S01]  /*0be0*/  @P2 SHF.R.S32.HI R2, RZ, 0x1, R2 ;  /* 0x00000001ff022819 */ /* 0x000fe20000011402 */
[----:B------:R-:W1:Y:S02]  /*0bf0*/  FENCE.VIEW.ASYNC.S ;  /* 0x00000000000073c6 */ /* 0x000e640000000000 */
[----:B-1----:R4:W1:Y:S01]  /*0c00*/  @!UP2 SYNCS.EXCH.64 URZ, [UR6+0xa0], UR4 ;  /* 0x0000a004063fa5b2 */ /* 0x0028620008000100 */
[----:B------:R-:W-:Y:S01]  /*0c10*/  SEL R3, RZ, 0x1, !P0 ;  /* 0x00000001ff037807 */ /* 0x000fe20004000000 */
[----:B------:R-:W-:Y:S01]  /*0c20*/  UISETP.EQ.AND UP2, UPT, UR47, 0x2, !UP1 ;  /* 0x000000022f00788c */ /* 0x000fe2000cf42270 */
[----:B------:R-:W-:-:S02]  /*0c30*/  @P2 ISETP.NE.AND P3, PT, R2, R9, PT ;  /* 0x000000090200220c */ /* 0x000fc40003f65270 */
[----:B------:R-:W-:Y:S01]  /*0c40*/  MOV R2, 0x1 ;  /* 0x0000000100027802 */ /* 0x000fe20000000f00 */
[----:B------:R-:W-:Y:S01]  /*0c50*/  USEL UR45, URZ, 0x1, !UP2 ;  /* 0x000000013f2d7887 */ /* 0x000fe2000d000000 */
[----:B------:R-:W-:Y:S02]  /*0c60*/  @P2 SEL R2, RZ, 0x1, P3 ;  /* 0x00000001ff022807 */ /* 0x000fe40001800000 */
[----:B--2---:R-:W-:Y:S02]  /*0c70*/  ISETP.EQ.U32.AND P4, PT, R10, 0x1, PT ;  /* 0x000000010a00780c */ /* 0x004fe40003f82070 */
[----:B------:R-:W-:-:S05]  /*0c80*/  LOP3.LUT R2, R2, R3, RZ, 0xc0, !PT ;  /* 0x0000000302027212 */ /* 0x000fca00078ec0ff */
[----:B------:R4:W-:Y:S01]  /*0c90*/  STL [R1+0x4a4], R2 ;  /* 0x0004a40201007387 */ /* 0x0009e20000100800 */
[----:B------:R4:W2:Y:S01]  /*0ca0*/  @!UP3 SYNCS.EXCH.64 URZ, [UR6+0xa8], UR4 ;  /* 0x0000a804063fb5b2 */ /* 0x0008a20008000100 */
[----:B------:R-:W-:Y:S01]  /*0cb0*/  UISETP.GE.U32.AND UP3, UPT, UR9, 0x2, UPT ;  /* 0x000000020900788c */ /* 0x000fe2000bf66070 */
[----:B------:R-:W-:-:S03]  /*0cc0*/  NOP ;  /* 0x0000000000007918 */ /* 0x000fc60000000000 */
[----:B------:R-:W-:Y:S02]  /*0cd0*/  USEL UR45, UR45, 0x2, UP3 ;  /* 0x000000022d2d7887 */ /* 0x000fe40009800000 */
[----:B------:R-:W-:Y:S01]  /*0ce0*/  USEL UR46, UR46, 0x2, UP3 ;  /* 0x000000022e2e7887 */ /* 0x000fe20009800000 */
[----:B-1----:R-:W-:Y:S11]  /*0cf0*/  @!P4 BRA `(.L_x_7) ;  /* 0x000000000008c947 */ /* 0x002ff60003800000 */
[----:B--2---:R-:W-:Y:S01]  /*0d00*/  UCGABAR_ARV ;  /* 0x00000000000079c7 */ /* 0x004fe20008000000 */
[----:B------:R-:W-:Y:S05]  /*0d10*/  BRA `(.L_x_8) ;  /* 0x0000000000047947 */ /* 0x000fea0003800000 */
.L_x_7:
[----:B--2---:R-:W-:Y:S01]  /*0d20*/  NOP ;  /* 0x0000000000007918 */ /* 0x004fe20000000000 */
.L_x_8:
[----:B----4-:R-:W1:Y:S01]  /*0d30*/  LDC R2, c[0x0][0x904] ;  /* 0x00024100ff027b82 */ /* 0x010e620000000800 */
[----:B------:R-:W-:Y:S02]  /*0d40*/  MOV R3, RZ ;  /* 0x000000ff00037202 */ /* 0x000fe40000000f00 */
[----:B-1----:R-:W-:Y:S02]  /*0d50*/  ISETP.NE.AND P2, PT, R2, 0x1, PT ;  /* 0x000000010200780c */ /* 0x002fe40003f45270 */
[----:B------:R-:W-:-:S11]  /*0d60*/  MOV R2, UR8 ;  /* 0x0000000800027c02 */ /* 0x000fd60008000f00 */
[----:B------:R-:W1:Y:S01]  /*0d70*/  @P2 LDC R11, c[0x0][0x10] ;  /* 0x00000400ff0b2b82 */ /* 0x000e620000000800 */
[----:B------:R-:W-:Y:S02]  /*0d80*/  @P2 MOV R7, RZ ;  /* 0x000000ff00072202 */ /* 0x000fe40000000f00 */
[----:B------:R-:W-:-:S05]  /*0d90*/  @P2 MOV R13, RZ ;  /* 0x000000ff000d2202 */ /* 0x000fca0000000f00 */
[----:B------:R-:W2:Y:S01]  /*0da0*/  @!P2 LDC R9, c[0x0][0xc] ;  /* 0x00000300ff09ab82 */ /* 0x000ea20000000800 */
[----:B------:R-:W-:Y:S01]  /*0db0*/  ULDC UR4, c[0x0][0xc] ;  /* 0x0000030000047ab9 */ /* 0x000fe20000000800 */
[----:B------:R-:W-:Y:S01]  /*0dc0*/  ULDC UR5, c[0x0][0x10] ;  /* 0x0000040000057ab9 */ /* 0x000fe20000000800 */
[----:B------:R-:W-:Y:S01]  /*0dd0*/  ULDC UR6, c[0x0][0x14] ;  /* 0x0000050000067ab9 */ /* 0x000fe20000000800 */
[----:B------:R-:W-:-:S04]  /*0de0*/  UIMAD.WIDE.U32 UR4, UR4, UR5, URZ ;  /* 0x00000005040472a5 */ /* 0x000fc8000f8e003f */
[----:B------:R-:W-:Y:S02]  /*0df0*/  UIMAD.WIDE.U32 UR54, UR4, UR6, URZ ;  /* 0x00000006043672a5 */ /* 0x000fe4000f8e003f */
[----:B------:R-:W-:-:S04]  /*0e00*/  UIMAD UR39, UR5, UR6, URZ ;  /* 0x00000006052772a4 */ /* 0x000fc8000f8e023f */
[----:B------:R-:W-:Y:S01]  /*0e10*/  UIADD3 UR39, UR55, UR39, URZ ;  /* 0x0000002737277290 */ /* 0x000fe2000fffe03f */
[----:B-1----:R-:W-:-:S03]  /*0e20*/  @P2 IMAD.WIDE.U32 R10, R11, UR8, R6 ;  /* 0x000000080b0a2c25 */ /* 0x002fc6000f8e0006 */
[----:B------:R-:W-:Y:S02]  /*0e30*/  @P2 MOV R12, R10 ;  /* 0x0000000a000c2202 */ /* 0x000fe40000000f00 */
[----:B------:R-:W-:Y:S01]  /*0e40*/  @P2 IADD3 R14, R11, R13, RZ ;  /* 0x0000000d0b0e2210 */ /* 0x000fe20007ffe0ff */
[----:B--2---:R-:W-:-:S03]  /*0e50*/  @!P2 IMAD.WIDE.U32 R2, R6, R9, R2 ;  /* 0x000000090602a225 */ /* 0x004fc600078e0002 */
[----:B------:R-:W-:Y:S02]  /*0e60*/  @!P2 MOV R12, R2 ;  /* 0x00000002000ca202 */ /* 0x000fe40000000f00 */
[----:B------:R-:W-:-:S03]  /*0e70*/  @!P2 MOV R14, R3 ;  /* 0x00000003000ea202 */ /* 0x000fc60000000f00 */
[----:B------:R1:W-:Y:S04]  /*0e80*/  STL [R1+0x4b0], R12 ;  /* 0x0004b00c01007387 */ /* 0x0003e80000100800 */
[----:B------:R1:W-:Y:S01]  /*0e90*/  STL [R1+0x4b4], R14 ;  /* 0x0004b40e01007387 */ /* 0x0003e20000100800 */
[----:B------:R-:W-:Y:S05]  /*0ea0*/  @!P4 BRA `(.L_x_9) ;  /* 0x00000000000cc947 */ /* 0x000fea0003800000 */
[----:B------:R-:W-:Y:S01]  /*0eb0*/  UCGABAR_WAIT ;  /* 0x0000000000007dc7 */ /* 0x000fe20008000000 */
[----:B------:R-:W-:Y:S01]  /*0ec0*/  CCTL.IVALL ;  /* 0x00000000ff00798f */ /* 0x000fe20002000000 */
[----:B------:R-:W-:Y:S05]  /*0ed0*/  BRA `(.L_x_10) ;  /* 0x0000000000047947 */ /* 0x000fea0003800000 */
.L_x_9:
[----:B------:R-:W-:Y:S06]  /*0ee0*/  BAR.SYNC.DEFER_BLOCKING 0x0 ;  /* 0x0000000000007b1d */ /* 0x000fec0000010000 */
.L_x_10:
[----:B------:R-:W-:Y:S01]  /*0ef0*/  PLOP3.LUT P0, PT, PT, PT, UP1, 0x80, 0x0 ;  /* 0x000000000000781c */ /* 0x000fe20003f0f018 */
[----:B------:R-:W2:-:S12]  /*0f00*/  S2UR UR37, SR_CgaCtaId ;  /* 0x00000000002579c3 */ /* 0x000e980000008800 */
[----:B------:R-:W-:Y:S05]  /*0f10*/  @!P0 BRA `(.L_x_11) ;  /* 0x000001bc00988947 */ /* 0x000fea0003800000 */
[----:B------:R-:W-:-:S06]  /*0f20*/  UISETP.GT.U32.AND UP0, UPT, UR9, 0x1, UPT ;  /* 0x000000010900788c */ /* 0x000fcc000bf04070 */
[----:B------:R-:W-:-:S13]  /*0f30*/  PLOP3.LUT P0, PT, PT, PT, UP0, 0x80, 0x0 ;  /* 0x000000000000781c */ /* 0x000fda0003f0f008 */
[----:B--2---:R-:W-:Y:S05]  /*0f40*/  @P0 EXIT ;  /* 0x000000000000094d */ /* 0x004fea0003800000 */
[----:B------:R-:W-:Y:S01]  /*0f50*/  PRMT R3, RZ, 0x7610, R3 ;  /* 0x00007610ff037816 */ /* 0x000fe20000000003 */
[----:B------:R-:W-:Y:S01]  /*0f60*/  ULDC.64 UR4, c[0x0][0x8f8] ;  /* 0x00023e0000047ab9 */ /* 0x000fe20000000a00 */
[----:B------:R-:W-:Y:S01]  /*0f70*/  MOV R2, 0xffffffff ;  /* 0xffffffff00027802 */ /* 0x000fe20000000f00 */
[----:B------:R-:W-:Y:S01]  /*0f80*/  UMOV UR52, 0xffffffff ;  /* 0xffffffff00347882 */ /* 0x000fe20000000000 */
[----:B------:R-:W-:Y:S01]  /*0f90*/  ISETP.GE.U32.AND P0, PT, R12, UR4, PT ;  /* 0x000000040c007c0c */ /* 0x000fe2000bf06070 */
[----:B------:R2:W-:Y:S01]  /*0fa0*/  STL.S16 [R1+0x4c8], R3 ;  /* 0x0004c80301007387 */ /* 0x0005e20000100600 */
[----:B------:R-:W-:Y:S01]  /*0fb0*/  UMOV UR43, 0xffffffff ;  /* 0xffffffff002b7882 */ /* 0x000fe20000000000 */
[----:B------:R-:W-:Y:S02]  /*0fc0*/  PRMT R0, RZ, 0x7610, R0 ;  /* 0x00007610ff007816 */ /* 0x000fe40000000000 */
[----:B------:R2:W-:Y:S01]  /*0fd0*/  STL [R1+0x4c4], R2 ;  /* 0x0004c40201007387 */ /* 0x0005e20000100800 */
[----:B------:R-:W-:-:S13]  /*0fe0*/  ISETP.GE.U32.AND.EX P0, PT, R14, UR5, PT, P0 ;  /* 0x000000050e007c0c */ /* 0x000fda000bf06100 */
[----:B--2---:R-:W-:Y:S05]  /*0ff0*/  @P0 BRA `(.L_x_12) ;  /* 0x0000000400340947 */ /* 0x004fea0003800000 */
[----:B------:R-:W2:Y:S01]  /*1000*/  LDC.64 R18, c[0x0][0x8d0] ;  /* 0x00023400ff127b82 */ /* 0x000ea20000000a00 */
[----:B------:R-:W-:Y:S02]  /*1010*/  MOV R2, R12 ;  /* 0x0000000c00027202 */ /* 0x000fe40000000f00 */
[----:B------:R-:W-:-:S05]  /*1020*/  MOV R3, R14 ;  /* 0x0000000e00037202 */ /* 0x000fca0000000f00 */
[----:B------:R-:W3:Y:S08]  /*1030*/  LDC R0, c[0x0][0x8d8] ;  /* 0x00023600ff007b82 */ /* 0x000ef00000000800 */
[----:B------:R-:W4:Y:S01]  /*1040*/  LDC.64 R20, c[0x0][0x8c8] ;  /* 0x00023200ff147b82 */ /* 0x000f220000000a00 */
[----:B--2---:R-:W-:-:S04]  /*1050*/  ISETP.NE.U32.AND P0, PT, R18, RZ, PT ;  /* 0x000000ff1200720c */ /* 0x004fc80003f05070 */
[----:B------:R-:W-:-:S13]  /*1060*/  ISETP.NE.AND.EX P0, PT, R19, RZ, PT, P0 ;  /* 0x000000ff1300720c */ /* 0x000fda0003f05300 */
[----:B---34-:R-:W-:Y:S05]  /*1070*/  @!P0 BRA `(.L_x_13) ;  /* 0x0000000000288947 */ /* 0x018fea0003800000 */
[----:B------:R-:W2:Y:S02]  /*1080*/  LDC R9, c[0x0][0x8dc] ;  /* 0x00023700ff097b82 */ /* 0x000ea40000000800 */
[----:B--2---:R-:W-:-:S04]  /*1090*/  IADD3 R9, P0, R12, R9, RZ ;  /* 0x000000090c097210 */ /* 0x004fc80007f1e0ff */
[----:B------:R-:W-:-:S05]  /*10a0*/  IADD3.X R13, RZ, R14, RZ, P0, !PT ;  /* 0x0000000eff0d7210 */ /* 0x000fca00007fe4ff */
[----:B------:R-:W-:-:S04]  /*10b0*/  IMAD.WIDE.U32 R2, R13, R18, RZ ;  /* 0x000000120d027225 */ /* 0x000fc800078e00ff */
[----:B------:R-:W-:-:S04]  /*10c0*/  IMAD.WIDE.U32 R4, P0, R9, R19, R2 ;  /* 0x0000001309047225 */ /* 0x000fc80007800002 */
[----:B------:R-:W-:Y:S01]  /*10d0*/  IMAD.WIDE.U32 R2, R9, R18, RZ ;  /* 0x0000001209027225 */ /* 0x000fe200078e00ff */
[----:B------:R-:W-:Y:S02]  /*10e0*/  IADD3.X R11, RZ, RZ, RZ, P0, !PT ;  /* 0x000000ffff0b7210 */ /* 0x000fe400007fe4ff */
[----:B------:R-:W-:Y:S02]  /*10f0*/  MOV R10, R5 ;  /* 0x00000005000a7202 */ /* 0x000fe40000000f00 */
[----:B------:R-:W-:-:S05]  /*1100*/  IADD3 RZ, P0, R3, R4, RZ ;  /* 0x0000000403ff7210 */ /* 0x000fca0007f1e0ff */
[----:B------:R-:W-:-:S08]  /*1110*/  IMAD.WIDE.U32.X R2, R13, R19, R10, P0 ;  /* 0x000000130d027225 */ /* 0x000fd000000e040a */
.L_x_13:
[-CC-:B------:R-:W-:Y:S01]  /*1120*/  SHF.R.U64 R22, R2, R0.reuse, R3.reuse ;  /* 0x0000000002167219 */ /* 0x180fe20000001203 */
[----:B------:R-:W2:Y:S01]  /*1130*/  LDC.64 R18, c[0x0][0x8e8] ;  /* 0x00023a00ff127b82 */ /* 0x000ea20000000a00 */
[----:B------:R-:W-:Y:S01]  /*1140*/  SHF.R.U32.HI R0, RZ, R0, R3 ;  /* 0x00000000ff007219 */ /* 0x000fe20000011603 */
[----:B------:R-:W-:Y:S01]  /*1150*/  ULDC UR4, c[0x0][0x900] ;  /* 0x0002400000047ab9 */ /* 0x000fe20000000800 */
[----:B------:R-:W-:Y:S01]  /*1160*/  IADD3 R5, P0, RZ, -R22, RZ ;  /* 0x80000016ff057210 */ /* 0x000fe20007f1e0ff */
[----:B------:R-:W-:Y:S01]  /*1170*/  IMAD R15, R15, R16, R6 ;  /* 0x000000100f0f7224 */ /* 0x000fe200078e0206 */
[----:B------:R-:W-:Y:S02]  /*1180*/  MOV R2, R12 ;  /* 0x0000000c00027202 */ /* 0x000fe40000000f00 */
[----:B------:R-:W-:Y:S01]  /*1190*/  IADD3.X R3, RZ, ~R0, RZ, P0, !PT ;  /* 0x80000000ff037210 */ /* 0x000fe200007fe4ff */
[----:B------:R-:W3:Y:S04]  /*11a0*/  LDC R4, c[0x0][0x8c0] ;  /* 0x00023000ff047b82 */ /* 0x000ee80000000800 */
[----:B------:R-:W-:Y:S01]  /*11b0*/  IMAD R0, R3, R20, RZ ;  /* 0x0000001403007224 */ /* 0x000fe200078e02ff */
[----:B------:R-:W-:-:S03]  /*11c0*/  MOV R3, R14 ;  /* 0x0000000e00037202 */ /* 0x000fc60000000f00 */
[----:B------:R-:W4:Y:S01]  /*11d0*/  LDC R7, c[0x0][0x8b0] ;  /* 0x00022c00ff077b82 */ /* 0x000f220000000800 */
[----:B------:R-:W-:-:S04]  /*11e0*/  IMAD.WIDE.U32 R2, R5, R20, R2 ;  /* 0x0000001405027225 */ /* 0x000fc800078e0002 */
[----:B------:R-:W-:Y:S01]  /*11f0*/  IMAD R5, R5, R21, R0 ;  /* 0x0000001505057224 */ /* 0x000fe200078e0200 */
[----:B------:R-:W-:Y:S02]  /*1200*/  MOV R0, 0xffffffff ;  /* 0xffffffff00007802 */ /* 0x000fe40000000f00 */
[----:B------:R-:W1:Y:S01]  /*1210*/  LDC R13, c[0x0][0x8a8] ;  /* 0x00022a00ff0d7b82 */ /* 0x000e620000000800 */
[----:B--2---:R-:W-:Y:S02]  /*1220*/  ISETP.NE.U32.AND P0, PT, R18, RZ, PT ;  /* 0x000000ff1200720c */ /* 0x004fe40003f05070 */
[----:B------:R-:W-:Y:S02]  /*1230*/  IADD3 R3, R3, R5, RZ ;  /* 0x0000000503037210 */ /* 0x000fe40007ffe0ff */
[----:B------:R-:W-:Y:S02]  /*1240*/  ISETP.NE.AND.EX P0, PT, R19, RZ, PT, P0 ;  /* 0x000000ff1300720c */ /* 0x000fe40003f05300 */
[----:B------:R-:W-:Y:S01]  /*1250*/  SHF.L.U32 R0, R0, UR4, RZ ;  /* 0x0000000400007c19 */ /* 0x000fe200080006ff */
[----:B------:R-:W2:Y:S01]  /*1260*/  LDC R10, c[0x0][0x8f0] ;  /* 0x00023c00ff0a7b82 */ /* 0x000ea20000000800 */
[----:B---3--:R-:W-:-:S02]  /*1270*/  SHF.R.U64 R11, R2, R4, R3 ;  /* 0x00000004020b7219 */ /* 0x008fc40000001203 */
[----:B------:R-:W-:Y:S02]  /*1280*/  SHF.R.U32.HI R2, RZ, R4, R3 ;  /* 0x00000004ff027219 */ /* 0x000fe40000011603 */
[----:B------:R-:W-:-:S03]  /*1290*/  LOP3.LUT R0, RZ, R0, RZ, 0x33, !PT ;  /* 0x00000000ff007212 */ /* 0x000fc600078e33ff */
[----:B------:R-:W3:Y:S01]  /*12a0*/  LDC R17, c[0x0][0x8e0] ;  /* 0x00023800ff117b82 */ /* 0x000ee20000000800 */
[-CC-:B----4-:R-:W-:Y:S02]  /*12b0*/  SHF.R.U64 R21, R11, R7.reuse, R2.reuse ;  /* 0x000000070b157219 */ /* 0x190fe40000001202 */
[----:B------:R-:W-:-:S04]  /*12c0*/  SHF.R.U32.HI R2, RZ, R7, R2 ;  /* 0x00000007ff027219 */ /* 0x000fc80000011602 */
[--C-:B-1----:R-:W-:Y:S01]  /*12d0*/  SHF.R.U64 R14, R21, UR4, R2.reuse ;  /* 0x00000004150e7c19 */ /* 0x102fe20008001202 */
[----:B------:R-:W1:Y:S01]  /*12e0*/  LDC R12, c[0x0][0x8b8] ;  /* 0x00022e00ff0c7b82 */ /* 0x000e620000000800 */
[----:B------:R-:W-:Y:S02]  /*12f0*/  SHF.R.U32.HI R3, RZ, UR4, R2 ;  /* 0x00000004ff037c19 */ /* 0x000fe40008011602 */
[----:B------:R-:W-:Y:S01]  /*1300*/  MOV R2, R14 ;  /* 0x0000000e00027202 */ /* 0x000fe20000000f00 */
[----:B------:R-:W-:Y:S06]  /*1310*/  @!P0 BRA `(.L_x_14) ;  /* 0x0000000000288947 */ /* 0x000fec0003800000 */
[----:B------:R-:W4:Y:S02]  /*1320*/  LDC R7, c[0x0][0x8f4] ;  /* 0x00023d00ff077b82 */ /* 0x000f240000000800 */
[----:B----4-:R-:W-:-:S04]  /*1330*/  IADD3 R7, P0, R14, R7, RZ ;  /* 0x000000070e077210 */ /* 0x010fc80007f1e0ff */
        /* <DEDUP_REMOVED lines=8> */
.L_x_14:
[----:B--2---:R-:W-:Y:S01]  /*13c0*/  SHF.R.U64 R3, R2, R10, R3 ;  /* 0x0000000a02037219 */ /* 0x004fe20000001203 */
[----:B------:R-:W-:Y:S01]  /*13d0*/  USHF.L.U32 UR4, UR38, UR4, URZ ;  /* 0x0000000426047299 */ /* 0x000fe2000800063f */
[----:B------:R-:W-:Y:S02]  /*13e0*/  LOP3.LUT R0, R21, R0, RZ, 0xc0, !PT ;  /* 0x0000000015007212 */ /* 0x000fe400078ec0ff */
[----:B------:R-:W-:Y:S02]  /*13f0*/  IADD3 R2, R13, -0x1, RZ ;  /* 0xffffffff0d027810 */ /* 0x000fe40007ffe0ff */
[C---:B------:R-:W-:Y:S01]  /*1400*/  IADD3 R4, -R3.reuse, RZ, RZ ;  /* 0x000000ff03047210 */ /* 0x040fe20007ffe1ff */
[----:B------:R-:W-:Y:S01]  /*1410*/  IMAD R3, R3, UR4, R0 ;  /* 0x0000000403037c24 */ /* 0x000fe2000f8e0200 */
[----:B------:R-:W-:Y:S02]  /*1420*/  SEL R8, R8, R15, !P2 ;  /* 0x0000000f08087207 */ /* 0x000fe40005000000 */
[----:B------:R-:W-:Y:S01]  /*1430*/  LOP3.LUT R2, R11, R2, RZ, 0xc0, !PT ;  /* 0x000000020b027212 */ /* 0x000fe200078ec0ff */
[----:B---3--:R-:W-:Y:S01]  /*1440*/  IMAD R0, R4, R17, R14 ;  /* 0x0000001104007224 */ /* 0x008fe200078e020e */
[----:B------:R-:W-:Y:S01]  /*1450*/  R2UR UR43, R22 ;  /* 0x00000000162b72ca */ /* 0x000fe200000e0000 */
[----:B-1----:R-:W-:-:S02]  /*1460*/  IMAD R8, R3, R12, R8 ;  /* 0x0000000c03087224 */ /* 0x002fc400078e0208 */
[----:B------:R-:W-:-:S05]  /*1470*/  IMAD R3, R0, R13, R2 ;  /* 0x0000000d00037224 */ /* 0x000fca00078e0202 */
[----:B------:R-:W-:Y:S02]  /*1480*/  SEL R2, R8, R3, !P2 ;  /* 0x0000000308027207 */ /* 0x000fe40005000000 */
[----:B------:R-:W-:-:S03]  /*1490*/  SEL R0, R3, R8, !P2 ;  /* 0x0000000803007207 */ /* 0x000fc60005000000 */
[----:B------:R2:W-:Y:S01]  /*14a0*/  STL [R1+0x4c4], R2 ;  /* 0x0004c40201007387 */ /* 0x0005e20000100800 */
[----:B------:R-:W-:Y:S02]  /*14b0*/  R2UR UR52, R0 ;  /* 0x00000000003472ca */ /* 0x000fe400000e0000 */
[----:B------:R-:W-:-:S13]  /*14c0*/  MOV R0, 0x1 ;  /* 0x0000000100007802 */ /* 0x000fda0000000f00 */
.L_x_12:
[----:B------:R-:W-:-:S08]  /*14d0*/  NOP ;  /* 0x0000000000007918 */ /* 0x000fd00000000000 */
[----:B------:R-:W3:Y:S02]  /*14e0*/  USETMAXREG.TRY_ALLOC.CTAPOOL UP0, 0xf0 ;  /* 0x000000f0000079c8 */ /* 0x000ee40008000600 */
[----:B---3--:R-:W-:-:S13]  /*14f0*/  PLOP3.LUT P0, PT, PT, PT, UP0, 0x80, 0x0 ;  /* 0x000000000000781c */ /* 0x008fda0003f0f008 */
[----:B------:R-:W-:Y:S05]  /*1500*/  @!P0 BRA `(.L_x_12) ;  /* 0xfffffffc00f08947 */ /* 0x000fea000383ffff */
[----:B------:R-:W-:Y:S02]  /*1510*/  ULDC.64 UR4, c[0x0][0x590] ;  /* 0x0001640000047ab9 */ /* 0x000fe40000000a00 */
[----:B------:R-:W-:-:S04]  /*1520*/  ISETP.NE.U32.AND P0, PT, RZ, UR4, PT ;  /* 0x00000004ff007c0c */ /* 0x000fc8000bf05070 */
[----:B------:R-:W-:-:S13]  /*1530*/  ISETP.NE.AND.EX P0, PT, RZ, UR5, PT, P0 ;  /* 0x00000005ff007c0c */ /* 0x000fda000bf05300 */
[----:B------:R-:W-:Y:S05]  /*1540*/  @P0 BRA `(.L_x_15) ;  /* 0x0000000000440947 */ /* 0x000fea0003800000 */
[----:B------:R-:W-:Y:S02]  /*1550*/  ULDC.64 UR4, c[0x0][0x588] ;  /* 0x0001620000047ab9 */ /* 0x000fe40000000a00 */
[----:B------:R-:W-:-:S04]  /*1560*/  ISETP.NE.U32.AND P0, PT, RZ, UR4, PT ;  /* 0x00000004ff007c0c */ /* 0x000fc8000bf05070 */
[----:B------:R-:W-:-:S13]  /*1570*/  ISETP.NE.AND.EX P0, PT, RZ, UR5, PT, P0 ;  /* 0x00000005ff007c0c */ /* 0x000fda000bf05300 */
[----:B------:R-:W-:Y:S05]  /*1580*/  @!P0 BRA `(.L_x_16) ;  /* 0x00000000001c8947 */ /* 0x000fea0003800000 */
[----:B--2---:R-:W2:Y:S02]  /*1590*/  LDC.64 R2, c[0x0][0x588] ;  /* 0x00016200ff027b82 */ /* 0x004ea40000000a00 */
[----:B--2---:R2:W3:Y:S01]  /*15a0*/  LDG.E R3, desc[UR56][R2.64] ;  /* 0x0000003802037981 */ /* 0x0044e2000c1e1900 */
[----:B------:R-:W-:-:S04]  /*15b0*/  MOV R4, 0x1 ;  /* 0x0000000100047802 */ /* 0x000fc80000000f00 */
[----:B--2---:R-:W-:-:S05]  /*15c0*/  PRMT R2, R4, 0x7610, R2 ;  /* 0x0000761004027816 */ /* 0x004fca0000000002 */
[----:B------:R4:W-:Y:S04]  /*15d0*/  STL.S16 [R1+0x4c8], R2 ;  /* 0x0004c80201007387 */ /* 0x0009e80000100600 */
[----:B---3--:R4:W-:Y:S01]  /*15e0*/  STL [R1+0x4a0], R3 ;  /* 0x0004a00301007387 */ /* 0x0089e20000100800 */
[----:B------:R-:W-:Y:S05]  /*15f0*/  BRA `(.L_x_15) ;  /* 0x0000000000187947 */ /* 0x000fea0003800000 */
.L_x_16:
[----:B--2---:R-:W-:Y:S01]  /*1600*/  MOV R2, 0x1 ;  /* 0x0000000100027802 */ /* 0x004fe20000000f00 */
[----:B------:R-:W-:-:S03]  /*1610*/  ULDC UR4, c[0x0][0x580] ;  /* 0x0001600000047ab9 */ /* 0x000fc60000000800 */
[----:B------:R-:W-:Y:S02]  /*1620*/  PRMT R3, R2, 0x7610, R3 ;  /* 0x0000761002037816 */ /* 0x000fe40000000003 */
[----:B------:R-:W-:-:S05]  /*1630*/  MOV R2, UR4 ;  /* 0x0000000400027c02 */ /* 0x000fca0008000f00 */
[----:B------:R3:W-:Y:S04]  /*1640*/  STL [R1+0x4a0], R2 ;  /* 0x0004a00201007387 */ /* 0x0007e80000100800 */
[----:B------:R3:W-:Y:S02]  /*1650*/  STL.S16 [R1+0x4c8], R3 ;  /* 0x0004c80301007387 */ /* 0x0007e40000100600 */
.L_x_15:
        /* <DEDUP_REMOVED lines=8> */
[----:B------:R-:W1:Y:S02]  /*16e0*/  LDC.64 R16, c[0x0][0x5a8] ;  /* 0x00016a00ff107b82 */ /* 0x000e640000000a00 */
[----:B-1----:R1:W5:Y:S01]  /*16f0*/  LDG.E R16, desc[UR56][R16.64] ;  /* 0x0000003810107981 */ /* 0x002362000c1e1900 */
[----:B------:R-:W-:Y:S05]  /*1700*/  BRA `(.L_x_17) ;  /* 0x0000000000087947 */ /* 0x000fea0003800000 */
.L_x_18:
[----:B------:R-:W-:Y:S02]  /*1710*/  ULDC UR4, c[0x0][0x5a0] ;  /* 0x0001680000047ab9 */ /* 0x000fe40000000800 */
[----:B------:R-:W-:-:S07]  /*1720*/  MOV R16, UR4 ;  /* 0x0000000400107c02 */ /* 0x000fce0008000f00 */
.L_x_17:
[----:B------:R-:W-:-:S13]  /*1730*/  LOP3.LUT P0, RZ, R0, 0xff, RZ, 0xc0, !PT ;  /* 0x000000ff00ff7812 */ /* 0x000fda000780c0ff */
[----:B------:R-:W-:Y:S05]  /*1740*/  @!P0 EXIT ;  /* 0x000000000000894d */ /* 0x000fea0003800000 */
[----:B---34-:R-:W3:Y:S01]  /*1750*/  LDL R3, [R1+0x4c8] ;  /* 0x0004c80001037983 */ /* 0x018ee20000100800 */
[----:B------:R-:W-:-:S03]  /*1760*/  ULDC UR4, c[0x0][0x28c] ;  /* 0x0000a30000047ab9 */ /* 0x000fc60000000800 */
[----:B--2---:R-:W2:Y:S01]  /*1770*/  LDL R2, [R1+0x4a0] ;  /* 0x0004a00001027983 */ /* 0x004ea20000100800 */
[----:B------:R-:W-:Y:S01]  /*1780*/  UIADD3 UR4, UR4, 0x3f, URZ ;  /* 0x0000003f04047890 */ /* 0x000fe2000fffe03f */
[----:B------:R-:W-:Y:S01]  /*1790*/  CS2R R18, SRZ ;  /* 0x0000000000127805 */ /* 0x000fe2000001ff00 */
[----:B------:R-:W-:Y:S01]  /*17a0*/  ULOP3.LUT UR49, UR46, 0x1, URZ, 0xfc, !UPT ;  /* 0x000000012e317892 */ /* 0x000fe2000f8efc3f */
[----:B------:R-:W4:Y:S01]  /*17b0*/  S2R R6, SR_TID.X ;  /* 0x0000000000067919 */ /* 0x000f220000002100 */
[----:B------:R-:W-:Y:S02]  /*17c0*/  USHF.R.S32.HI UR5, URZ, 0x1f, UR4 ;  /* 0x0000001f3f057899 */ /* 0x000fe40008011404 */
[----:B------:R-:W-:Y:S02]  /*17d0*/  ULOP3.LUT UR44, UR45, 0x1, URZ, 0xfc, !UPT ;  /* 0x000000012d2c7892 */ /* 0x000fe4000f8efc3f */
[----:B------:R-:W-:Y:S01]  /*17e0*/  ULEA.HI UR5, UR5, UR4, URZ, 0x6 ;  /* 0x0000000405057291 */ /* 0x000fe2000f8f303f */
[----:B------:R-:W-:Y:S01]  /*17f0*/  ULDC.64 UR58, c[0x0][0x198] ;  /* 0x00006600003a7ab9 */ /* 0x000fe20000000a00 */
[----:B------:R-:W-:-:S02]  /*1800*/  UMOV UR36, URZ ;  /* 0x0000003f00247c82 */ /* 0x000fc40008000000 */
[----:B------:R-:W-:Y:S01]  /*1810*/  USHF.R.S32.HI UR50, URZ, 0x6, UR5 ;  /* 0x000000063f327899 */ /* 0x000fe20008011405 */
[----:B------:R-:W-:Y:S01]  /*1820*/  UMOV UR51, URZ ;  /* 0x0000003f00337c82 */ /* 0x000fe20008000000 */
[----:B----4-:R-:W-:Y:S02]  /*1830*/  SHF.L.U32 R0, R6, 0x4, RZ ;  /* 0x0000000406007819 */ /* 0x010fe400000006ff */
[----:B---3--:R-:W-:Y:S02]  /*1840*/  MOV R5, R3 ;  /* 0x0000000300057202 */ /* 0x008fe40000000f00 */
[----:B------:R-:W-:Y:S02]  /*1850*/  LOP3.LUT R3, R0, 0xe00, RZ, 0xc0, !PT ;  /* 0x00000e0000037812 */ /* 0x000fe400078ec0ff */
[----:B--2---:R-:W-:Y:S02]  /*1860*/  MOV R4, R2 ;  /* 0x0000000200047202 */ /* 0x004fe40000000f00 */
[----:B------:R-:W-:-:S02]  /*1870*/  SHF.L.U32 R2, R6, 0x1, RZ ;  /* 0x0000000106027819 */ /* 0x000fc400000006ff */
[----:B------:R-:W-:Y:S01]  /*1880*/  SHF.L.U32 R0, R6, 0x3, RZ ;  /* 0x0000000306007819 */ /* 0x000fe200000006ff */
[----:B------:R-:W-:Y:S01]  /*1890*/  STL [R1+0x4b8], R4 ;  /* 0x0004b80401007387 */ /* 0x000fe20000100800 */
[----:B------:R-:W-:Y:S02]  /*18a0*/  LOP3.LUT R3, R3, 0x6, R2, 0xf8, !PT ;  /* 0x0000000603037812 */ /* 0x000fe400078ef802 */
[----:B------:R-:W-:Y:S02]  /*18b0*/  LOP3.LUT R2, R0, 0x80, RZ, 0xc0, !PT ;  /* 0x0000008000027812 */ /* 0x000fe400078ec0ff */
[----:B------:R-:W-:Y:S02]  /*18c0*/  LOP3.LUT R3, R3, 0x60, R0, 0xf8, !PT ;  /* 0x0000006003037812 */ /* 0x000fe400078ef800 */
[--C-:B------:R-:W-:Y:S02]  /*18d0*/  LOP3.LUT R2, R2, 0x10, R6.reuse, 0xf8, !PT ;  /* 0x0000001002027812 */ /* 0x100fe400078ef806 */
[----:B------:R-:W-:-:S02]  /*18e0*/  SHF.R.U32.HI R0, RZ, 0x4, R6 ;  /* 0x00000004ff007819 */ /* 0x000fc40000011606 */
[----:B-1----:R-:W-:Y:S02]  /*18f0*/  LOP3.LUT R17, R3, R2, RZ, 0xfc, !PT ;  /* 0x0000000203117212 */ /* 0x002fe400078efcff */
[----:B------:R-:W-:Y:S02]  /*1900*/  LOP3.LUT P0, RZ, R0, 0x1, RZ, 0xc0, !PT ;  /* 0x0000000100ff7812 */ /* 0x000fe4000780c0ff */
[C---:B------:R-:W-:Y:S02]  /*1910*/  PRMT R2, R5.reuse, 0x7610, R2 ;  /* 0x0000761005027816 */ /* 0x040fe40000000002 */
[----:B------:R-:W-:Y:S02]  /*1920*/  PRMT R0, R5, 0x7610, R0 ;  /* 0x0000761005007816 */ /* 0x000fe40000000000 */
[----:B------:R-:W-:Y:S01]  /*1930*/  MOV R3, 0x8 ;  /* 0x0000000800037802 */ /* 0x000fe20000000f00 */
[----:B------:R1:W-:Y:S04]  /*1940*/  STL.S16 [R1+0x4c0], R2 ;  /* 0x0004c00201007387 */ /* 0x0003e80000100600 */
[----:B------:R2:W-:Y:S01]  /*1950*/  STL.S16 [R1+0x4bc], R0 ;  /* 0x0004bc0001007387 */ /* 0x0005e20000100600 */
[----:B-1----:R-:W-:-:S02]  /*1960*/  MOV R2, R4 ;  /* 0x0000000400027202 */ /* 0x002fc40000000f00 */
[----:B--2---:R-:W-:-:S07]  /*1970*/  SEL R0, R3, 0xfffffff8, !P0 ;  /* 0xfffffff803007807 */ /* 0x004fce0004000000 */
.L_x_232:
[----:B------:R-:W-:Y:S01]  /*1980*/  STL [R1+0x49c], RZ ;  /* 0x00049cff01007387 */ /* 0x000fe20000100800 */
[----:B------:R-:W1:Y:S01]  /*1990*/  S2UR UR9, SR_CgaCtaId ;  /* 0x00000000000979c3 */ /* 0x000e620000008800 */
[----:B------:R-:W-:Y:S01]  /*19a0*/  UMOV UR48, 0x400 ;  /* 0x0000040000307882 */ /* 0x000fe20000000000 */
[----:B------:R-:W-:Y:S01]  /*19b0*/  UMOV UR4, URZ ;  /* 0x0000003f00047c82 */ /* 0x000fe20008000000 */
[----:B------:R-:W-:Y:S01]  /*19c0*/  STL [R1+0x498], RZ ;  /* 0x000498ff01007387 */ /* 0x000fe20000100800 */
[----:B------:R-:W-:Y:S01]  /*19d0*/  UMOV UR8, URZ ;  /* 0x0000003f00087c82 */ /* 0x000fe20008000000 */
[----:B------:R-:W-:Y:S01]  /*19e0*/  UMOV UR5, URZ ;  /* 0x0000003f00057c82 */ /* 0x000fe20008000000 */
[----:B------:R-:W-:Y:S01]  /*19f0*/  UMOV UR10, UR51 ;  /* 0x00000033000a7c82 */ /* 0x000fe20008000000 */
[----:B------:R-:W-:Y:S01]  /*1a00*/  STL [R1+0x494], RZ ;  /* 0x000494ff01007387 */ /* 0x000fe20000100800 */
[----:B--2---:R-:W2:Y:S01]  /*1a10*/  LDC R3, c[0x0][0x28c] ;  /* 0x0000a300ff037b82 */ /* 0x004ea20000000800 */
[----:B------:R-:W-:Y:S01]  /*1a20*/  UMOV UR11, UR36 ;  /* 0x00000024000b7c82 */ /* 0x000fe20008000000 */
[----:B------:R-:W-:Y:S01]  /*1a30*/  CS2R R236, SRZ ;  /* 0x0000000000ec7805 */ /* 0x000fe2000001ff00 */
[----:B------:R-:W-:Y:S01]  /*1a40*/  STL [R1+0x490], RZ ;  /* 0x000490ff01007387 */ /* 0x000fe20000100800 */
[----:B------:R-:W-:-:S02]  /*1a50*/  CS2R R234, SRZ ;  /* 0x0000000000ea7805 */ /* 0x000fc4000001ff00 */
[----:B------:R-:W-:Y:S02]  /*1a60*/  CS2R R232, SRZ ;  /* 0x0000000000e87805 */ /* 0x000fe4000001ff00 */
[----:B------:R-:W-:Y:S01]  /*1a70*/  CS2R R230, SRZ ;  /* 0x0000000000e67805 */ /* 0x000fe2000001ff00 */
[----:B------:R-:W-:Y:S01]  /*1a80*/  STL [R1+0x48c], RZ ;  /* 0x00048cff01007387 */ /* 0x000fe20000100800 */
[----:B------:R-:W-:Y:S02]  /*1a90*/  CS2R R228, SRZ ;  /* 0x0000000000e47805 */ /* 0x000fe4000001ff00 */
[----:B------:R-:W-:Y:S02]  /*1aa0*/  CS2R R226, SRZ ;  /* 0x0000000000e27805 */ /* 0x000fe4000001ff00 */
[----:B------:R-:W-:Y:S01]  /*1ab0*/  CS2R R224, SRZ ;  /* 0x0000000000e07805 */ /* 0x000fe2000001ff00 */
[----:B------:R-:W-:Y:S01]  /*1ac0*/  STL [R1+0x488], RZ ;  /* 0x000488ff01007387 */ /* 0x000fe20000100800 */
[----:B------:R-:W-:-:S02]  /*1ad0*/  CS2R R222, SRZ ;  /* 0x0000000000de7805 */ /* 0x000fc4000001ff00 */
[----:B------:R-:W-:Y:S02]  /*1ae0*/  CS2R R220, SRZ ;  /* 0x0000000000dc7805 */ /* 0x000fe4000001ff00 */
[----:B------:R-:W-:Y:S01]  /*1af0*/  CS2R R218, SRZ ;  /* 0x0000000000da7805 */ /* 0x000fe2000001ff00 */
[----:B------:R-:W-:Y:S01]  /*1b00*/  STL [R1+0x484], RZ ;  /* 0x000484ff01007387 */ /* 0x000fe20000100800 */
[----:B-1----:R-:W-:Y:S01]  /*1b10*/  ULEA UR48, UR9, UR48, 0x18 ;  /* 0x0000003009307291 */ /* 0x002fe2000f8ec03f */
[----:B------:R-:W-:Y:S02]  /*1b20*/  CS2R R216, SRZ ;  /* 0x0000000000d87805 */ /* 0x000fe4000001ff00 */
[----:B------:R-:W-:Y:S01]  /*1b30*/  CS2R R214, SRZ ;  /* 0x0000000000d67805 */ /* 0x000fe2000001ff00 */
[----:B------:R-:W-:Y:S01]  /*1b40*/  STL [R1+0x480], RZ ;  /* 0x000480ff01007387 */ /* 0x000fe20000100800 */
[----:B------:R-:W-:Y:S02]  /*1b50*/  CS2R R212, SRZ ;  /* 0x0000000000d47805 */ /* 0x000fe4000001ff00 */
[----:B------:R-:W-:-:S02]  /*1b60*/  CS2R R210, SRZ ;  /* 0x0000000000d27805 */ /* 0x000fc4000001ff00 */
[----:B------:R-:W-:Y:S01]  /*1b70*/  CS2R R208, SRZ ;  /* 0x0000000000d07805 */ /* 0x000fe2000001ff00 */
[----:B------:R-:W-:Y:S01]  /*1b80*/  STL [R1+0x47c], RZ ;  /* 0x00047cff01007387 */ /* 0x000fe20000100800 */
[----:B--2---:R-:W-:Y:S02]  /*1b90*/  ISETP.GE.AND P0, PT, R3, 0x1, PT ;  /* 0x000000010300780c */ /* 0x004fe40003f06270 */
[----:B------:R-:W-:Y:S02]  /*1ba0*/  CS2R R206, SRZ ;  /* 0x0000000000ce7805 */ /* 0x000fe4000001ff00 */
[----:B------:R-:W-:Y:S01]  /*1bb0*/  CS2R R204, SRZ ;  /* 0x0000000000cc7805 */ /* 0x000fe2000001ff00 */
[----:B------:R-:W-:Y:S01]  /*1bc0*/  STL [R1+0x478], RZ ;  /* 0x000478ff01007387 */ /* 0x000fe20000100800 */
[----:B------:R-:W-:Y:S02]  /*1bd0*/  CS2R R202, SRZ ;  /* 0x0000000000ca7805 */ /* 0x000fe4000001ff00 */
[----:B------:R-:W-:-:S02]  /*1be0*/  CS2R R200, SRZ ;  /* 0x0000000000c87805 */ /* 0x000fc4000001ff00 */
[----:B------:R-:W-:Y:S01]  /*1bf0*/  CS2R R198, SRZ ;  /* 0x0000000000c67805 */ /* 0x000fe2000001ff00 */
[----:B------:R-:W-:Y:S01]  /*1c00*/  STL [R1+0x474], RZ ;  /* 0x000474ff01007387 */ /* 0x000fe20000100800 */
[----:B------:R-:W-:Y:S02]  /*1c10*/  CS2R R196, SRZ ;  /* 0x0000000000c47805 */ /* 0x000fe4000001ff00 */
        /* <DEDUP_REMOVED lines=115> */
[----:B------:R-:W-:-:S03]  /*2350*/  CS2R R150, SRZ ;  /* 0x0000000000967805 */ /* 0x000fc6000001ff00 */
[----:B------:R-:W-:Y:S04]  /*2360*/  STL [R1+0x3fc], RZ ;  /* 0x0003fcff01007387 */ /* 0x000fe80000100800 */
        /* <DEDUP_REMOVED lines=127> */
[----:B------:R-:W-:Y:S04]  /*2b60*/  STL [R1], RZ ;  /* 0x000000ff01007387 */ /* 0x000fe80000100800 */
        /* <DEDUP_REMOVED lines=39> */
[----:B------:R-:W-:Y:S01]  /*2de0*/  STL [R1+0xa0], RZ ;  /* 0x0000a0ff01007387 */ /* 0x000fe20000100800 */
[----:B------:R-:W1:Y:S03]  /*2df0*/  S2R R0, SR_TID.X ;  /* 0x0000000000007919 */ /* 0x000e660000002100 */
        /* <DEDUP_REMOVED lines=8> */
[----:B-1----:R-:W-:-:S03]  /*2e80*/  LOP3.LUT R0, R0, 0x80, RZ, 0xc0, !PT ;  /* 0x0000008000007812 */ /* 0x002fc600078ec0ff */
[----:B------:R-:W-:Y:S01]  /*2e90*/  STL [R1+0xc4], RZ ;  /* 0x0000c4ff01007387 */ /* 0x000fe20000100800 */
[----:B------:R-:W-:-:S03]  /*2ea0*/  SHF.R.U32.HI R0, RZ, 0x7, R0 ;  /* 0x00000007ff007819 */ /* 0x000fc60000011600 */
        /* <DEDUP_REMOVED lines=33> */
[----:B------:R-:W1:Y:S04]  /*30c0*/  SHFL.IDX PT, R0, R0, RZ, 0x1f ;  /* 0x00001fff00007589 */ /* 0x000e6800000e0000 */
[----:B------:R2:W-:Y:S04]  /*30d0*/  STL [R1+0x14c], RZ ;  /* 0x00014cff01007387 */ /* 0x0005e80000100800 */
[----:B------:R2:W-:Y:S04]  /*30e0*/  STL [R1+0x150], RZ ;  /* 0x000150ff01007387 */ /* 0x0005e80000100800 */
[----:B------:R2:W-:Y:S04]  /*30f0*/  STL [R1+0x154], RZ ;  /* 0x000154ff01007387 */ /* 0x0005e80000100800 */
[----:B------:R2:W-:Y:S04]  /*3100*/  STL [R1+0x158], RZ ;  /* 0x000158ff01007387 */ /* 0x0005e80000100800 */
[----:B------:R2:W-:Y:S04]  /*3110*/  STL [R1+0x15c], RZ ;  /* 0x00015cff01007387 */ /* 0x0005e80000100800 */
[----:B------:R2:W-:Y:S01]  /*3120*/  STL [R1+0x160], RZ ;  /* 0x000160ff01007387 */ /* 0x0005e20000100800 */
[----:B-1----:R-:W-:-:S03]  /*3130*/  R2UR UR6, R0 ;  /* 0x00000000000672ca */ /* 0x002fc600000e0000 */
[----:B------:R2:W-:Y:S04]  /*3140*/  STL [R1+0x164], RZ ;  /* 0x000164ff01007387 */ /* 0x0005e80000100800 */
[----:B------:R2:W-:Y:S04]  /*3150*/  STL [R1+0x168], RZ ;  /* 0x000168ff01007387 */ /* 0x0005e80000100800 */
[----:B------:R2:W-:Y:S02]  /*3160*/  STL [R1+0x16c], RZ ;  /* 0x00016cff01007387 */ /* 0x0005e40000100800 */
[----:B------:R-:W-:-:S02]  /*3170*/  ULEA.HI UR7, UR6, UR6, URZ, 0x1 ;  /* 0x0000000606077291 */ /* 0x000fc4000f8f083f */
[----:B------:R2:W-:Y:S02]  /*3180*/  STL [R1+0x170], RZ ;  /* 0x000170ff01007387 */ /* 0x0005e40000100800 */
[----:B------:R-:W-:Y:S02]  /*3190*/  ULOP3.LUT UR7, UR7, 0xffffe, URZ, 0xc0, !UPT ;  /* 0x000ffffe07077892 */ /* 0x000fe4000f8ec03f */
[----:B------:R2:W-:Y:S02]  /*31a0*/  STL [R1+0x174], RZ ;  /* 0x000174ff01007387 */ /* 0x0005e40000100800 */
[----:B------:R-:W-:Y:S02]  /*31b0*/  UIADD3 UR7, UR6, -UR7, URZ ;  /* 0x8000000706077290 */ /* 0x000fe4000fffe03f */
[----:B------:R2:W-:Y:S02]  /*31c0*/  STL [R1+0x178], RZ ;  /* 0x000178ff01007387 */ /* 0x0005e40000100800 */
[----:B------:R-:W-:-:S02]  /*31d0*/  ULEA UR7, UR7, UR48, 0xc ;  /* 0x0000003007077291 */ /* 0x000fc4000f8e603f */
[----:B------:R2:W-:Y:S02]  /*31e0*/  STL [R1+0x17c], RZ ;  /* 0x00017cff01007387 */ /* 0x0005e40000100800 */
[----:B------:R-:W-:Y:S02]  /*31f0*/  UIADD3 UR7, UR7, 0x6200, URZ ;  /* 0x0000620007077890 */ /* 0x000fe4000fffe03f */
[----:B------:R2:W-:Y:S02]  /*3200*/  STL [R1+0x180], RZ ;  /* 0x000180ff01007387 */ /* 0x0005e40000100800 */
[----:B------:R-:W-:Y:S02]  /*3210*/  USHF.R.U32.HI UR7, URZ, 0x4, UR7 ;  /* 0x000000043f077899 */ /* 0x000fe40008011607 */
[----:B------:R2:W-:Y:S02]  /*3220*/  STL [R1+0x184], RZ ;  /* 0x000184ff01007387 */ /* 0x0005e40000100800 */
[----:B------:R-:W-:-:S02]  /*3230*/  ULOP3.LUT UR9, UR7, 0x3fff, URZ, 0xc0, !UPT ;  /* 0x00003fff07097892 */ /* 0x000fc4000f8ec03f */
[----:B------:R2:W-:Y:S04]  /*3240*/  STL [R1+0x188], RZ ;  /* 0x000188ff01007387 */ /* 0x0005e80000100800 */
        /* <DEDUP_REMOVED lines=28> */
[----:B------:R2:W-:Y:S01]  /*3410*/  STL [R1+0x1fc], RZ ;  /* 0x0001fcff01007387 */ /* 0x0005e20000100800 */
[----:B------:R-:W-:Y:S05]  /*3420*/  @!P0 BRA `(.L_x_19) ;  /* 0x0000004400548947 */ /* 0x000fea0003800000 */
[----:B------:R-:W-:-:S06]  /*3430*/  UISETP.NE.AND UP0, UPT, UR49, 0x3, UPT ;  /* 0x000000033100788c */ /* 0x000fcc000bf05270 */
[----:B------:R-:W-:-:S13]  /*3440*/  PLOP3.LUT P1, PT, PT, PT, UP0, 0x80, 0x0 ;  /* 0x000000000000781c */ /* 0x000fda0003f2f008 */
[----:B------:R-:W-:Y:S05]  /*3450*/  @!P1 BRA `(.L_x_20) ;  /* 0x0000000000049947 */ /* 0x000fea0003800000 */
[----:B------:R-:W-:Y:S01]  /*3460*/  BPT.TRAP 0x1 ;  /* 0x000000040000795c */ /* 0x000fe20000300000 */
.L_x_20:
[----:B------:R-:W-:Y:S01]  /*3470*/  ULEA UR4, UR51, UR48, 0x3 ;  /* 0x0000003033047291 */ /* 0x000fe2000f8e183f */
[----:B------:R-:W-:-:S04]  /*3480*/  MOV R0, UR36 ;  /* 0x0000002400007c02 */ /* 0x000fc80008000f00 */
[----:B------:R-:W-:-:S04]  /*3490*/  SHF.L.U32 R0, R0, 0x1f, RZ ;  /* 0x0000001f00007819 */ /* 0x000fc800000006ff */
[----:B------:R1:W3:Y:S01]  /*34a0*/  SYNCS.PHASECHK.TRANS64.TRYWAIT P0, [UR4], R0 ;  /* 0x00000000ff0075a7 */ /* 0x0002e20008000144 */
[----:B------:R-:W-:Y:S05]  /*34b0*/  @!P1 BRA `(.L_x_21) ;  /* 0x0000000000049947 */ /* 0x000fea0003800000 */
[----:B------:R-:W-:Y:S01]  /*34c0*/  BPT.TRAP 0x1 ;  /* 0x000000040000795c */ /* 0x000fe20000300000 */
.L_x_21:
[----:B---3--:R-:W-:Y:S05]  /*34d0*/  @P0 BRA `(.L_x_22) ;  /* 0x0000000000080947 */ /* 0x008fea0003800000 */
[----:B------:R-:W3:Y:S02]  /*34e0*/  SYNCS.PHASECHK.TRANS64.TRYWAIT P0, [UR4], R0 ;  /* 0x00000000ff0075a7 */ /* 0x000ee40008000144 */
[----:B---3--:R-:W-:Y:S05]  /*34f0*/  @!P0 BRA `(.L_x_23) ;  /* 0x000001d400208947 */ /* 0x008fea0003800000 */
.L_x_22:
[----:B------:R-:W-:Y:S01]  /*3500*/  UIADD3 UR4, UR48, 0x1e200, URZ ;  /* 0x0001e20030047890 */ /* 0x000fe2000fffe03f */
[----:B------:R-:W-:Y:S01]  /*3510*/  WARPGROUP.ARRIVE ;  /* 0x00000000000079c5 */ /* 0x000fe20000000000 */
[----:B------:R-:W-:Y:S02]  /*3520*/  ULOP3.LUT UR10, UR9, 0x10000, URZ, 0xfc, !UPT ;  /* 0x00010000090a7892 */ /* 0x000fe4000f8efc3f */
[----:B------:R-:W-:Y:S02]  /*3530*/  USHF.R.U32.HI UR4, URZ, 0x4, UR4 ;  /* 0x000000043f047899 */ /* 0x000fe40008011604 */
[----:B------:R-:W-:Y:S02]  /*3540*/  ULEA UR10, UR51, UR10, 0xa ;  /* 0x0000000a330a7291 */ /* 0x000fe4000f8e503f */
[----:B------:R-:W-:Y:S01]  /*3550*/  ULOP3.LUT UR4, UR4, 0x3fff, URZ, 0xc0, !UPT ;  /* 0x00003fff04047892 */ /* 0x000fe2000f8ec03f */
[----:B------:R-:W-:Y:S01]  /*3560*/  UMOV UR5, 0x80000020 ;  /* 0x8000002000057882 */ /* 0x000fe20000000000 */
[----:B------:R-:W-:-:S02]  /*3570*/  UMOV UR7, 0x80000020 ;  /* 0x8000002000077882 */ /* 0x000fc40000000000 */
[----:B------:R-:W-:Y:S01]  /*3580*/  ULOP3.LUT UR4, UR4, 0x10000, URZ, 0xfc, !UPT ;  /* 0x0001000004047892 */ /* 0x000fe2000f8efc3f */
[----:B------:R-:W-:-:S03]  /*3590*/  UMOV UR8, 0x2 ;  /* 0x0000000200087882 */ /* 0x000fc60000000000 */
[----:B------:R-:W-:-:S03]  /*35a0*/  ULEA UR11, UR51, UR4, 0xa ;  /* 0x00000004330b7291 */ /* 0x000fc6000f8e503f */
[----:B------:R-:W-:-:S04]  /*35b0*/  UMOV UR4, UR10 ;  /* 0x0000000a00047c82 */ /* 0x000fc80008000000 */
[----:B------:R-:W-:Y:S02]  /*35c0*/  UMOV UR6, UR11 ;  /* 0x0000000b00067c82 */ /* 0x000fe40008000000 */
[----:B------:R-:W-:Y:S01]  /*35d0*/  QGMMA.64x256x32.F32.E4M3.E4M3 R24, gdesc[UR4], RZ, !UPT, gsb0 ;  /* 0x03e00000041879f3 */ /* 0x000fe2000c0008ff */
[----:B------:R-:W-:Y:S01]  /*35e0*/  UIADD3 UR4, UR10, 0x200, URZ ;  /* 0x000002000a047890 */ /* 0x000fe2000fffe03f */
[----:B------:R-:W-:Y:S01]  /*35f0*/  UMOV UR5, 0x80000020 ;  /* 0x8000002000057882 */ /* 0x000fe20000000000 */
[----:B------:R-:W-:Y:S02]  /*3600*/  WARPGROUP.DEPBAR.LE gsb0, 0x0 ;  /* 0x00008000000079c5 */ /* 0x000fe40000010000 */
[----:B------:R-:W-:Y:S04]  /*3610*/  STL.64 [R1], R24 ;  /* 0x0000001801007387 */ /* 0x000fe80000100a00 */
[----:B------:R-:W-:Y:S04]  /*3620*/  STL.64 [R1+0x8], R26 ;  /* 0x0000081a01007387 */ /* 0x000fe80000100a00 */
        /* <DEDUP_REMOVED lines=61> */
[----:B------:R4:W-:Y:S02]  /*3a00*/  STL.64 [R1+0x1f8], R150 ;  /* 0x0001f89601007387 */ /* 0x0009e40000100a00 */
[----:B----4-:R-:W-:-:S06]  /*3a10*/  WARPGROUP.ARRIVE ;  /* 0x00000000000079c5 */ /* 0x010fcc0000000000 */
[----:B------:R-:W-:Y:S03]  /*3a20*/  QGMMA.64x256x32.F32.E4M3.E4M3 R24, gdesc[UR4], RZ, !UPT, gsb0 ;  /* 0x03e00000041879f3 */ /* 0x000fe6000c0008ff */
[----:B------:R-:W-:Y:S02]  /*3a30*/  WARPGROUP.DEPBAR.LE gsb0, 0x0 ;  /* 0x00008000000079c5 */ /* 0x000fe40000010000 */
        /* <DEDUP_REMOVED lines=21> */
[----:B------:R4:W-:Y:S04]  /*3b90*/  STL.64 [R1+0x4d0], R108 ;  /* 0x0004d06c01007387 */ /* 0x0009e80000100a00 */
        /* <DEDUP_REMOVED lines=69> */
[----:B----4-:R-:W4:Y:S04]  /*3ff0*/  LDL.LU.64 R108, [R1] ;  /* 0x00000000016c7983 */ /* 0x010f280000300a00 */
[----:B------:R-:W4:Y:S04]  /*4000*/  LDL.LU.64 R110, [R1+0x8] ;  /* 0x00000800016e7983 */ /* 0x000f280000300a00 */
        /* <DEDUP_REMOVED lines=61> */
[----:B------:R-:W4:Y:S01]  /*43e0*/  LDL.LU.64 R234, [R1+0x1f8] ;  /* 0x0001f80001ea7983 */ /* 0x000f220000300a00 */
[----:B------:R-:W-:-:S02]  /*43f0*/  UIADD3 UR4, UR10, 0x2, URZ ;  /* 0x000000020a047890 */ /* 0x000fc4000fffe03f */
[----:B------:R-:W-:Y:S01]  /*4400*/  UIADD3 UR6, UR11, 0x2, URZ ;  /* 0x000000020b067890 */ /* 0x000fe2000fffe03f */
[----:B------:R-:W-:Y:S01]  /*4410*/  STL [R1+0x388], RZ ;  /* 0x000388ff01007387 */ /* 0x000fe20000100800 */
[----:B------:R-:W-:Y:S01]  /*4420*/  UMOV UR5, 0x80000020 ;  /* 0x8000002000057882 */ /* 0x000fe20000000000 */
[----:B------:R-:W-:Y:S02]  /*4430*/  UMOV UR7, 0x80000020 ;  /* 0x8000002000077882 */ /* 0x000fe40000000000 */
        /* <DEDUP_REMOVED lines=25> */
[----:B----4-:R-:W-:-:S06]  /*45d0*/  WARPGROUP.ARRIVE ;  /* 0x00000000000079c5 */ /* 0x010fcc0000000000 */
[----:B------:R-:W-:Y:S03]  /*45e0*/  QGMMA.64x256x32.F32.E4M3.E4M3 R108, gdesc[UR4], R108, gsb0 ;  /* 0x03e00000046c79f3 */ /* 0x000fe6000800086c */
[----:B------:R-:W-:Y:S02]  /*45f0*/  WARPGROUP.DEPBAR.LE gsb0, 0x0 ;  /* 0x00008000000079c5 */ /* 0x000fe40000010000 */
[----:B------:R-:W-:Y:S01]  /*4600*/  STL.64 [R1], R108 ;  /* 0x0000006c01007387 */ /* 0x000fe20000100a00 */
[----:B------:R-:W-:Y:S01]  /*4610*/  UIADD3 UR4, UR10, 0x202, URZ ;  /* 0x000002020a047890 */ /* 0x000fe2000fffe03f */
[----:B------:R-:W-:Y:S02]  /*4620*/  MOV R21, R220 ;  /* 0x000000dc00157202 */ /* 0x000fe40000000f00 */
[----:B------:R-:W-:Y:S01]  /*4630*/  STL.64 [R1+0x8], R110 ;  /* 0x0000086e01007387 */ /* 0x000fe20000100a00 */
[----:B------:R-:W-:Y:S01]  /*4640*/  UMOV UR5, 0x80000020 ;  /* 0x8000002000057882 */ /* 0x000fe20000000000 */
[----:B------:R-:W-:-:S02]  /*4650*/  MOV R20, R221 ;  /* 0x000000dd00147202 */ /* 0x000fc40000000f00 */
[----:B------:R-:W-:Y:S01]  /*4660*/  STL.64 [R1+0x10], R112 ;  /* 0x0000107001007387 */ /* 0x000fe20000100a00 */
[----:B------:R-:W-:Y:S02]  /*4670*/  MOV R15, R222 ;  /* 0x000000de000f7202 */ /* 0x000fe40000000f00 */
[----:B------:R-:W-:Y:S02]  /*4680*/  CS2R R236, SRZ ;  /* 0x0000000000ec7805 */ /* 0x000fe4000001ff00 */
[----:B------:R-:W-:Y:S01]  /*4690*/  MOV R14, R223 ;  /* 0x000000df000e7202 */ /* 0x000fe20000000f00 */
[----:B------:R-:W-:Y:S01]  /*46a0*/  STL.64 [R1+0x18], R114 ;  /* 0x0000187201007387 */ /* 0x000fe20000100a00 */
[----:B------:R-:W-:Y:S02]  /*46b0*/  MOV R13, R224 ;  /* 0x000000e0000d7202 */ /* 0x000fe40000000f00 */
[----:B------:R-:W-:Y:S02]  /*46c0*/  CS2R R22, SRZ ;  /* 0x0000000000167805 */ /* 0x000fe4000001ff00 */
[----:B------:R-:W-:Y:S01]  /*46d0*/  MOV R12, R225 ;  /* 0x000000e1000c7202 */ /* 0x000fe20000000f00 */
[----:B------:R-:W-:Y:S01]  /*46e0*/  STL.64 [R1+0x20], R116 ;  /* 0x0000207401007387 */ /* 0x000fe20000100a00 */
[----:B------:R-:W-:-:S02]  /*46f0*/  MOV R11, R226 ;  /* 0x000000e2000b7202 */ /* 0x000fc40000000f00 */
[----:B------:R-:W-:Y:S01]  /*4700*/  MOV R10, R227 ;  /* 0x000000e3000a7202 */ /* 0x000fe20000000f00 */
[----:B------:R-:W-:Y:S01]  /*4710*/  STL.64 [R1+0x28], R118 ;  /* 0x0000287601007387 */ /* 0x000fe20000100a00 */
[----:B------:R-:W-:Y:S02]  /*4720*/  MOV R9, R228 ;  /* 0x000000e400097202 */ /* 0x000fe40000000f00 */
[----:B------:R-:W-:Y:S01]  /*4730*/  MOV R8, R229 ;  /* 0x000000e500087202 */ /* 0x000fe20000000f00 */
[----:B------:R-:W-:Y:S01]  /*4740*/  STL.64 [R1+0x30], R120 ;  /* 0x0000307801007387 */ /* 0x000fe20000100a00 */
[----:B------:R-:W-:Y:S02]  /*4750*/  MOV R7, R230 ;  /* 0x000000e600077202 */ /* 0x000fe40000000f00 */
[----:B------:R-:W-:Y:S01]  /*4760*/  MOV R6, R231 ;  /* 0x000000e700067202 */ /* 0x000fe20000000f00 */
[----:B------:R-:W-:Y:S01]  /*4770*/  STL.64 [R1+0x38], R122 ;  /* 0x0000387a01007387 */ /* 0x000fe20000100a00 */
[----:B------:R-:W-:-:S02]  /*4780*/  MOV R5, R232 ;  /* 0x000000e800057202 */ /* 0x000fc40000000f00 */
[----:B------:R-:W-:Y:S01]  /*4790*/  MOV R4, R233 ;  /* 0x000000e900047202 */ /* 0x000fe20000000f00 */
[----:B------:R-:W-:Y:S01]  /*47a0*/  STL.64 [R1+0x40], R124 ;  /* 0x0000407c01007387 */ /* 0x000fe20000100a00 */
[----:B---3--:R-:W-:Y:S02]  /*47b0*/  MOV R3, R234 ;  /* 0x000000ea00037202 */ /* 0x008fe40000000f00 */
[----:B-1----:R-:W-:Y:S01]  /*47c0*/  MOV R0, R235 ;  /* 0x000000eb00007202 */ /* 0x002fe20000000f00 */
        /* <DEDUP_REMOVED lines=55> */
[----:B-1----:R-:W4:Y:S04]  /*4b40*/  LDL.LU.64 R150, [R1+0x578] ;  /* 0x0005780001967983 */ /* 0x002f280000300a00 */
        /* <DEDUP_REMOVED lines=21> */
[----:B---3--:R-:W-:-:S02]  /*4ca0*/  CS2R R234, SRZ ;  /* 0x0000000000ea7805 */ /* 0x008fc4000001ff00 */
[----:B------:R-:W-:Y:S02]  /*4cb0*/  CS2R R232, SRZ ;  /* 0x0000000000e87805 */ /* 0x000fe4000001ff00 */
[----:B------:R-:W-:Y:S01]  /*4cc0*/  CS2R R230, SRZ ;  /* 0x0000000000e67805 */ /* 0x000fe2000001ff00 */
[----:B------:R1:W-:Y:S01]  /*4cd0*/  STL [R1+0x320], RZ ;  /* 0x000320ff01007387 */ /* 0x0003e20000100800 */
[----:B------:R-:W-:Y:S02]  /*4ce0*/  CS2R R228, SRZ ;  /* 0x0000000000e47805 */ /* 0x000fe4000001ff00 */
[----:B------:R-:W-:Y:S02]  /*4cf0*/  CS2R R226, SRZ ;  /* 0x0000000000e27805 */ /* 0x000fe4000001ff00 */
[----:B------:R-:W-:Y:S01]  /*4d00*/  CS2R R224, SRZ ;  /* 0x0000000000e07805 */ /* 0x000fe2000001ff00 */
[----:B------:R1:W-:Y:S01]  /*4d10*/  STL [R1+0x31c], RZ ;  /* 0x00031cff01007387 */ /* 0x0003e20000100800 */
[----:B------:R-:W-:-:S02]  /*4d20*/  CS2R R222, SRZ ;  /* 0x0000000000de7805 */ /* 0x000fc4000001ff00 */
        /* <DEDUP_REMOVED lines=106> */
[----:B----4-:R-:W-:-:S06]  /*53d0*/  WARPGROUP.ARRIVE ;  /* 0x00000000000079c5 */ /* 0x010fcc0000000000 */
[----:B------:R-:W-:Y:S01]  /*53e0*/  QGMMA.64x256x32.F32.E4M3.E4M3 R24, gdesc[UR4], R24, gsb0 ;  /* 0x03e00000041879f3 */ /* 0x000fe20008000818 */
[----:B------:R-:W-:Y:S02]  /*53f0*/  ULDC UR4, c[0x0][0x50c] ;  /* 0x0001430000047ab9 */ /* 0x000fe40000000800 */
[----:B------:R-:W-:-:S04]  /*5400*/  UISETP.NE.AND UP0, UPT, UR4, 0x2, UPT ;  /* 0x000000020400788c */ /* 0x000fc8000bf05270 */
[----:B------:R-:W-:-:S06]  /*5410*/  USEL UR4, URZ, 0x1, UP0 ;  /* 0x000000013f047887 */ /* 0x000fcc0008000000 */
[----:B------:R-:W-:Y:S01]  /*5420*/  ISETP.NE.AND P0, PT, RZ, UR4, PT ;  /* 0x00000004ff007c0c */ /* 0x000fe2000bf05270 */
[----:B------:R-:W-:-:S12]  /*5430*/  WARPGROUP.DEPBAR.LE gsb0, 0x0 ;  /* 0x00008000000079c5 */ /* 0x000fd80000010000 */
[----:B-1----:R-:W-:Y:S05]  /*5440*/  @!P0 BRA `(.L_x_24) ;  /* 0x0000002400348947 */ /* 0x002fea0003800000 */
[----:B------:R-:W3:Y:S04]  /*5450*/  LDL R22, [R1] ;  /* 0x0000000001167983 */ /* 0x000ee80000100800 */
[----:B------:R-:W4:Y:S04]  /*5460*/  LDL R23, [R1+0x4] ;  /* 0x0000040001177983 */ /* 0x000f280000100800 */
[----:B------:R-:W2:Y:S04]  /*5470*/  LDL R152, [R1+0x8] ;  /* 0x0000080001987983 */ /* 0x000ea80000100800 */
        /* <DEDUP_REMOVED lines=83> */
[----:B------:R1:W-:Y:S04]  /*59b0*/  STL [R1+0x530], R131 ;  /* 0x0005308301007387 */ /* 0x0003e80000100800 */
[----:B-1----:R-:W3:Y:S04]  /*59c0*/  LDL R131, [R1+0x158] ;  /* 0x0001580001837983 */ /* 0x002ee80000100800 */
[----:B------:R1:W-:Y:S04]  /*59d0*/  STL [R1+0x52c], R132 ;  /* 0x00052c8401007387 */ /* 0x0003e80000100800 */
[----:B-1----:R-:W4:Y:S04]  /*59e0*/  LDL R132, [R1+0x15c] ;  /* 0x00015c0001847983 */ /* 0x002f280000100800 */
[----:B------:R1:W-:Y:S04]  /*59f0*/  STL [R1+0x528], R133 ;  /* 0x0005288501007387 */ /* 0x0003e80000100800 */
[----:B-1----:R-:W2:Y:S04]  /*5a00*/  LDL R133, [R1+0x160] ;  /* 0x0001600001857983 */ /* 0x002ea80000100800 */
[----:B------:R1:W-:Y:S04]  /*5a10*/  STL [R1+0x524], R134 ;  /* 0x0005248601007387 */ /* 0x0003e80000100800 */
[----:B-1----:R-:W4:Y:S04]  /*5a20*/  LDL R134, [R1+0x164] ;  /* 0x0001640001867983 */ /* 0x002f280000100800 */
        /* <DEDUP_REMOVED lines=40> */
[----:B-----5:R1:W-:Y:S04]  /*5cb0*/  STL [R1+0x4d0], R16 ;  /* 0x0004d01001007387 */ /* 0x0203e80000100800 */
[----:B-1----:R-:W4:Y:S04]  /*5cc0*/  LDL R16, [R1+0x1b8] ;  /* 0x0001b80001107983 */ /* 0x002f280000100800 */
[----:B------:R1:W-:Y:S04]  /*5cd0*/  STL [R1+0x4cc], R2 ;  /* 0x0004cc0201007387 */ /* 0x0003e80000100800 */
[----:B-1----:R-:W4:Y:S01]  /*5ce0*/  LDL R2, [R1+0x1bc] ;  /* 0x0001bc0001027983 */ /* 0x002f220000100800 */
[----:B--2---:R-:W-:-:S01]  /*5cf0*/  FADD R133, RZ, R133 ;  /* 0x00000085ff857221 */ /* 0x004fc20000000000 */
[----:B---3--:R-:W-:Y:S01]  /*5d00*/  FADD R236, RZ, R131 ;  /* 0x00000083ffec7221 */ /* 0x008fe20000000000 */
[----:B----4-:R-:W-:-:S01]  /*5d10*/  FADD R134, RZ, R134 ;  /* 0x00000086ff867221 */ /* 0x010fc20000000000 */
[----:B------:R-:W2:Y:S01]  /*5d20*/  LDL.LU R131, [R1+0x530] ;  /* 0x0005300001837983 */ /* 0x000ea20000300800 */
[----:B------:R-:W-:-:S01]  /*5d30*/  FADD R237, RZ, R132 ;  /* 0x00000084ffed7221 */ /* 0x000fc20000000000 */
[----:B------:R-:W-:Y:S01]  /*5d40*/  FADD R135, RZ, R135 ;  /* 0x00000087ff877221 */ /* 0x000fe20000000000 */
[----:B------:R-:W-:-:S01]  /*5d50*/  FADD R21, RZ, R21 ;  /* 0x00000015ff157221 */ /* 0x000fc20000000000 */
[----:B------:R-:W3:Y:S01]  /*5d60*/  LDL.LU R132, [R1+0x52c] ;  /* 0x00052c0001847983 */ /* 0x000ee20000300800 */
[----:B------:R-:W-:-:S01]  /*5d70*/  FADD R20, RZ, R20 ;  /* 0x00000014ff147221 */ /* 0x000fc20000000000 */
[----:B------:R-:W-:Y:S01]  /*5d80*/  FADD R22, RZ, R22 ;  /* 0x00000016ff167221 */ /* 0x000fe20000000000 */
[----:B------:R-:W-:-:S01]  /*5d90*/  FADD R23, RZ, R23 ;  /* 0x00000017ff177221 */ /* 0x000fc20000000000 */
[----:B------:R1:W-:Y:S01]  /*5da0*/  STL [R1+0x200], R133 ;  /* 0x0002008501007387 */ /* 0x0003e20000100800 */
[----:B------:R-:W-:-:S01]  /*5db0*/  FADD R152, RZ, R152 ;  /* 0x00000098ff987221 */ /* 0x000fc20000000000 */
[----:B------:R-:W-:Y:S01]  /*5dc0*/  FADD R153, RZ, R153 ;  /* 0x00000099ff997221 */ /* 0x000fe20000000000 */
[----:B------:R-:W-:-:S01]  /*5dd0*/  FADD R154, RZ, R154 ;  /* 0x0000009aff9a7221 */ /* 0x000fc20000000000 */
[----:B------:R-:W-:Y:S01]  /*5de0*/  FADD R155, RZ, R155 ;  /* 0x0000009bff9b7221 */ /* 0x000fe20000000000 */
[----:B------:R-:W-:-:S01]  /*5df0*/  FADD R156, RZ, R156 ;  /* 0x0000009cff9c7221 */ /* 0x000fc20000000000 */
[----:B------:R-:W-:Y:S01]  /*5e00*/  FADD R157, RZ, R157 ;  /* 0x0000009dff9d7221 */ /* 0x000fe20000000000 */
[----:B------:R-:W-:-:S01]  /*5e10*/  FADD R158, RZ, R158 ;  /* 0x0000009eff9e7221 */ /* 0x000fc20000000000 */
[----:B------:R-:W-:Y:S01]  /*5e20*/  FADD R136, RZ, R136 ;  /* 0x00000088ff887221 */ /* 0x000fe20000000000 */
[----:B------:R-:W-:-:S01]  /*5e30*/  FADD R159, RZ, R159 ;  /* 0x0000009fff9f7221 */ /* 0x000fc20000000000 */
[----:B-1----:R-:W4:Y:S01]  /*5e40*/  LDL.LU R133, [R1+0x528] ;  /* 0x0005280001857983 */ /* 0x002f220000300800 */
        /* <DEDUP_REMOVED lines=96> */
[----:B-1----:R-:W4:Y:S04]  /*6450*/  LDL.LU R140, [R1+0x50c] ;  /* 0x00050c00018c7983 */ /* 0x002f280000300800 */
[----:B------:R1:W-:Y:S01]  /*6460*/  STL [R1+0x220], R141 ;  /* 0x0002208d01007387 */ /* 0x0003e20000100800 */
[----:B------:R-:W-:-:S03]  /*6470*/  FADD R144, RZ, R144 ;  /* 0x00000090ff907221 */ /* 0x000fc60000000000 */
        /* <DEDUP_REMOVED lines=22> */
[----:B------:R1:W-:Y:S04]  /*65e0*/  STL [R1+0x240], R149 ;  /* 0x0002409501007387 */ /* 0x0003e80000100800 */
[----:B-1----:R-:W4:Y:S04]  /*65f0*/  LDL.LU R149, [R1+0x4e8] ;  /* 0x0004e80001957983 */ /* 0x002f280000300800 */
[----:B------:R1:W-:Y:S04]  /*6600*/  STL [R1+0x244], R150 ;  /* 0x0002449601007387 */ /* 0x0003e80000100800 */
[----:B-1----:R-:W4:Y:S04]  /*6610*/  LDL.LU R150, [R1+0x4e4] ;  /* 0x0004e40001967983 */ /* 0x002f280000300800 */
[----:B------:R1:W-:Y:S04]  /*6620*/  STL [R1+0x248], R151 ;  /* 0x0002489701007387 */ /* 0x0003e80000100800 */
[----:B-1----:R-:W4:Y:S01]  /*6630*/  LDL.LU R151, [R1+0x4e0] ;  /* 0x0004e00001977983 */ /* 0x002f220000300800 */
[----:B------:R-:W-:-:S01]  /*6640*/  FADD R19, RZ, R19 ;  /* 0x00000013ff137221 */ /* 0x000fc20000000000 */
[----:B------:R-:W-:Y:S01]  /*6650*/  FADD R18, RZ, R18 ;  /* 0x00000012ff127221 */ /* 0x000fe20000000000 */
[----:B------:R-:W-:-:S03]  /*6660*/  FADD R17, RZ, R17 ;  /* 0x00000011ff117221 */ /* 0x000fc60000000000 */
[----:B------:R1:W-:Y:S01]  /*6670*/  STL [R1+0x24c], R19 ;  /* 0x00024c1301007387 */ /* 0x0003e20000100800 */
[----:B------:R-:W-:-:S03]  /*6680*/  FADD R16, RZ, R16 ;  /* 0x00000010ff107221 */ /* 0x000fc60000000000 */
[----:B-1----:R1:W5:Y:S04]  /*6690*/  LDL.LU R19, [R1+0x4dc] ;  /* 0x0004dc0001137983 */ /* 0x0023680000300800 */
[----:B------:R1:W-:Y:S01]  /*66a0*/  STL [R1+0x250], R18 ;  /* 0x0002501201007387 */ /* 0x0003e20000100800 */
[----:B------:R-:W-:-:S03]  /*66b0*/  FADD R2, RZ, R2 ;  /* 0x00000002ff027221 */ /* 0x000fc60000000000 */
[----:B-1----:R1:W5:Y:S04]  /*66c0*/  LDL.LU R18, [R1+0x4d8] ;  /* 0x0004d80001127983 */ /* 0x0023680000300800 */
[----:B------:R2:W-:Y:S04]  /*66d0*/  STL [R1+0x254], R17 ;  /* 0x0002541101007387 */ /* 0x0005e80000100800 */
[----:B--2---:R1:W5:Y:S04]  /*66e0*/  LDL.LU R17, [R1+0x4d4] ;  /* 0x0004d40001117983 */ /* 0x0043680000300800 */
[----:B------:R2:W-:Y:S04]  /*66f0*/  STL [R1+0x258], R16 ;  /* 0x0002581001007387 */ /* 0x0005e80000100800 */
[----:B--2---:R1:W5:Y:S04]  /*6700*/  LDL.LU R16, [R1+0x4d0] ;  /* 0x0004d00001107983 */ /* 0x0043680000300800 */
[----:B------:R2:W-:Y:S04]  /*6710*/  STL [R1+0x25c], R2 ;  /* 0x00025c0201007387 */ /* 0x0005e80000100800 */
[----:B--2---:R1:W5:Y:S04]  /*6720*/  LDL.LU R2, [R1+0x4cc] ;  /* 0x0004cc0001027983 */ /* 0x0043680000300800 */
[----:B------:R2:W-:Y:S04]  /*6730*/  STL [R1+0x260], R21 ;  /* 0x0002601501007387 */ /* 0x0005e80000100800 */
[----:B------:R3:W-:Y:S01]  /*6740*/  STL [R1+0x264], R20 ;  /* 0x0002641401007387 */ /* 0x0007e20000100800 */
[----:B--2---:R-:W-:-:S01]  /*6750*/  FADD R21, RZ, R15 ;  /* 0x0000000fff157221 */ /* 0x004fc20000000000 */
[----:B------:R-:W-:Y:S01]  /*6760*/  FADD R15, RZ, R13 ;  /* 0x0000000dff0f7221 */ /* 0x000fe20000000000 */
[----:B---3--:R-:W-:-:S01]  /*6770*/  FADD R20, RZ, R14 ;  /* 0x0000000eff147221 */ /* 0x008fc20000000000 */
[----:B------:R-:W-:Y:S01]  /*6780*/  FADD R14, RZ, R12 ;  /* 0x0000000cff0e7221 */ /* 0x000fe20000000000 */
[----:B------:R-:W-:-:S01]  /*6790*/  FADD R13, RZ, R11 ;  /* 0x0000000bff0d7221 */ /* 0x000fc20000000000 */
[----:B------:R-:W-:Y:S01]  /*67a0*/  STL [R1+0x268], R21 ;  /* 0x0002681501007387 */ /* 0x000fe20000100800 */
[----:B------:R-:W-:-:S01]  /*67b0*/  FADD R12, RZ, R10 ;  /* 0x0000000aff0c7221 */ /* 0x000fc20000000000 */
[----:B------:R-:W-:Y:S01]  /*67c0*/  FADD R11, RZ, R9 ;  /* 0x00000009ff0b7221 */ /* 0x000fe20000000000 */
[----:B------:R-:W-:-:S01]  /*67d0*/  FADD R10, RZ, R8 ;  /* 0x00000008ff0a7221 */ /* 0x000fc20000000000 */
[----:B------:R-:W-:Y:S01]  /*67e0*/  STL [R1+0x26c], R20 ;  /* 0x00026c1401007387 */ /* 0x000fe20000100800 */
[----:B------:R-:W-:-:S01]  /*67f0*/  FADD R9, RZ, R7 ;  /* 0x00000007ff097221 */ /* 0x000fc20000000000 */
[----:B------:R-:W-:-:S02]  /*6800*/  FADD R8, RZ, R6 ;  /* 0x00000006ff087221 */ /* 0x000fc40000000000 */
[----:B------:R-:W-:Y:S01]  /*6810*/  STL [R1+0x270], R15 ;  /* 0x0002700f01007387 */ /* 0x000fe20000100800 */
[----:B------:R-:W-:-:S03]  /*6820*/  FADD R7, RZ, R5 ;  /* 0x00000005ff077221 */ /* 0x000fc60000000000 */
        /* <DEDUP_REMOVED lines=10> */
[----:B------:R-:W-:Y:S04]  /*68d0*/  STL [R1+0x288], R9 ;  /* 0x0002880901007387 */ /* 0x000fe80000100800 */
[----:B------:R-:W-:Y:S04]  /*68e0*/  STL [R1+0x28c], R8 ;  /* 0x00028c0801007387 */ /* 0x000fe80000100800 */
[----:B------:R-:W-:Y:S04]  /*68f0*/  STL [R1+0x290], R7 ;  /* 0x0002900701007387 */ /* 0x000fe80000100800 */
[----:B------:R-:W-:Y:S04]  /*6900*/  STL [R1+0x294], R6 ;  /* 0x0002940601007387 */ /* 0x000fe80000100800 */
[----:B------:R-:W-:Y:S04]  /*6910*/  STL [R1+0x298], R5 ;  /* 0x0002980501007387 */ /* 0x000fe80000100800 */
[----:B------:R2:W-:Y:S04]  /*6920*/  STL [R1+0x29c], R4 ;  /* 0x00029c0401007387 */ /* 0x0005e80000100800 */
[----:B------:R3:W-:Y:S04]  /*6930*/  STL [R1+0x2a0], R3 ;  /* 0x0002a00301007387 */ /* 0x0007e80000100800 */
[----:B------:R1:W-:Y:S01]  /*6940*/  STL [R1+0x2a4], R0 ;  /* 0x0002a40001007387 */ /* 0x0003e20000100800 */
[----:B--2---:R-:W-:-:S01]  /*6950*/  FADD R4, RZ, R26 ;  /* 0x0000001aff047221 */ /* 0x004fc20000000000 */
[----:B---3--:R-:W-:-:S04]  /*6960*/  FADD R3, RZ, R27 ;  /* 0x0000001bff037221 */ /* 0x008fc80000000000 */
[----:B------:R2:W-:Y:S01]  /*6970*/  STL [R1+0x2a8], R4 ;  /* 0x0002a80401007387 */ /* 0x0005e20000100800 */
[----:B-1----:R-:W-:-:S03]  /*6980*/  FADD R0, RZ, R28 ;  /* 0x0000001cff007221 */ /* 0x002fc60000000000 */
[----:B------:R1:W-:Y:S04]  /*6990*/  STL [R1+0x2ac], R3 ;  /* 0x0002ac0301007387 */ /* 0x0003e80000100800 */
[----:B------:R3:W-:Y:S01]  /*69a0*/  STL [R1+0x2b0], R0 ;  /* 0x0002b00001007387 */ /* 0x0007e20000100800 */
[----:B--2---:R-:W-:-:S01]  /*69b0*/  FADD R4, RZ, R29 ;  /* 0x0000001dff047221 */ /* 0x004fc20000000000 */
[----:B-1----:R-:W-:-:S04]  /*69c0*/  FADD R3, RZ, R30 ;  /* 0x0000001eff037221 */ /* 0x002fc80000000000 */
[----:B------:R1:W-:Y:S01]  /*69d0*/  STL [R1+0x2b4], R4 ;  /* 0x0002b40401007387 */ /* 0x0003e20000100800 */
[----:B---3--:R-:W-:-:S03]  /*69e0*/  FADD R0, RZ, R31 ;  /* 0x0000001fff007221 */ /* 0x008fc60000000000 */
[----:B------:R2:W-:Y:S04]  /*69f0*/  STL [R1+0x2b8], R3 ;  /* 0x0002b80301007387 */ /* 0x0005e80000100800 */
[----:B------:R3:W-:Y:S01]  /*6a00*/  STL [R1+0x2bc], R0 ;  /* 0x0002bc0001007387 */ /* 0x0007e20000100800 */
[----:B-1----:R-:W-:-:S01]  /*6a10*/  FADD R4, RZ, R32 ;  /* 0x00000020ff047221 */ /* 0x002fc20000000000 */
[----:B--2---:R-:W-:-:S04]  /*6a20*/  FADD R3, RZ, R33 ;  /* 0x00000021ff037221 */ /* 0x004fc80000000000 */
        /* <DEDUP_REMOVED lines=199> */
[----:B----4-:R-:W-:-:S03]  /*76a0*/  FADD R0, RZ, R133 ;  /* 0x00000085ff007221 */ /* 0x010fc60000000000 */
        /* <DEDUP_REMOVED lines=38> */
[----:B------:R-:W-:-:S05]  /*7910*/  UMOV UR8, URZ ;  /* 0x0000003f00087c82 */ /* 0x000fca0008000000 */
.L_x_24:
[----:B------:R-:W-:Y:S01]  /*7920*/  UIADD3 UR10, UR51, 0x1, URZ ;  /* 0x00000001330a7890 */ /* 0x000fe2000fffe03f */
[----:B------:R-:W-:-:S03]  /*7930*/  UMOV UR5, 0x1 ;  /* 0x0000000100057882 */ /* 0x000fc60000000000 */
[----:B------:R-:W-:-:S04]  /*7940*/  UISETP.NE.AND UP0, UPT, UR10, 0x6, UPT ;  /* 0x000000060a00788c */ /* 0x000fc8000bf05270 */
[----:B------:R-:W-:Y:S02]  /*7950*/  USEL UR11, URZ, 0x1, UP0 ;  /* 0x000000013f0b7887 */ /* 0x000fe40008000000 */
[----:B------:R-:W-:Y:S02]  /*7960*/  USEL UR10, UR10, URZ, UP0 ;  /* 0x0000003f0a0a7287 */ /* 0x000fe40008000000 */
[----:B------:R-:W-:-:S12]  /*7970*/  ULOP3.LUT UR11, UR36, UR11, URZ, 0x3c, !UPT ;  /* 0x0000000b240b7292 */ /* 0x000fd8000f8e3c3f */
.L_x_19:
[----:B------:R-:W-:-:S04]  /*7980*/  UISETP.LT.AND UP0, UPT, UR50, 0x1, UPT ;  /* 0x000000013200788c */ /* 0x000fc8000bf01270 */
[----:B------:R-:W-:-:S04]  /*7990*/  USEL UR6, UR50, 0x1, UP0 ;  /* 0x0000000132067887 */ /* 0x000fc80008000000 */
[----:B------:R-:W-:-:S04]  /*79a0*/  UIADD3 UR12, UR50, -UR6, URZ ;  /* 0x80000006320c7290 */ /* 0x000fc8000fffe03f */
[----:B------:R-:W-:-:S06]  /*79b0*/  UISETP.GE.AND UP0, UPT, UR12, 0x1, UPT ;  /* 0x000000010c00788c */ /* 0x000fcc000bf06270 */
[----:B------:R-:W-:-:S13]  /*79c0*/  PLOP3.LUT P0, PT, PT, PT, UP0, 0x80, 0x0 ;  /* 0x000000000000781c */ /* 0x000fda0003f0f008 */
[----:B------:R-:W-:Y:S05]  /*79d0*/  @!P0 BRA `(.L_x_25) ;  /* 0x0000005c00e08947 */ /* 0x000fea0003800000 */
[----:B------:R-:W-:Y:S01]  /*79e0*/  UMOV UR13, UR51 ;  /* 0x00000033000d7c82 */ /* 0x000fe20008000000 */
[----:B------:R-:W-:-:S05]  /*79f0*/  ULDC UR16, c[0x0][0x50c] ;  /* 0x0001430000107ab9 */ /* 0x000fca0000000800 */
.L_x_33:
[----:B------:R-:W-:-:S06]  /*7a00*/  UISETP.NE.AND UP0, UPT, UR49, 0x3, UPT ;  /* 0x000000033100788c */ /* 0x000fcc000bf05270 */
[----:B------:R-:W-:-:S13]  /*7a10*/  PLOP3.LUT P1, PT, PT, PT, UP0, 0x80, 0x0 ;  /* 0x000000000000781c */ /* 0x000fda0003f2f008 */
[----:B-----5:R-:W-:Y:S05]  /*7a20*/  @!P1 BRA `(.L_x_26) ;  /* 0x0000000000049947 */ /* 0x020fea0003800000 */
[----:B------:R-:W-:Y:S01]  /*7a30*/  BPT.TRAP 0x1 ;  /* 0x000000040000795c */ /* 0x000fe20000300000 */
.L_x_26:
[----:B------:R-:W-:Y:S01]  /*7a40*/  ULEA UR6, UR10, UR48, 0x3 ;  /* 0x000000300a067291 */ /* 0x000fe2000f8e183f */
[----:B-1----:R-:W-:-:S04]  /*7a50*/  MOV R0, UR11 ;  /* 0x0000000b00007c02 */ /* 0x002fc80008000f00 */
[----:B------:R-:W-:-:S04]  /*7a60*/  SHF.L.U32 R0, R0, 0x1f, RZ ;  /* 0x0000001f00007819 */ /* 0x000fc800000006ff */
[----:B------:R1:W3:Y:S01]  /*7a70*/  SYNCS.PHASECHK.TRANS64.TRYWAIT P0, [UR6], R0 ;  /* 0x00000000ff0075a7 */ /* 0x0002e20008000146 */
[----:B------:R-:W-:Y:S05]  /*7a80*/  @!P1 BRA `(.L_x_27) ;  /* 0x0000000000049947 */ /* 0x000fea0003800000 */
[----:B------:R-:W-:Y:S01]  /*7a90*/  BPT.TRAP 0x1 ;  /* 0x000000040000795c */ /* 0x000fe20000300000 */
.L_x_27:
[----:B---3--:R-:W-:Y:S05]  /*7aa0*/  @P0 BRA `(.L_x_28) ;  /* 0x0000000000080947 */ /* 0x008fea0003800000 */
[----:B------:R-:W3:Y:S02]  /*7ab0*/  SYNCS.PHASECHK.TRANS64.TRYWAIT P0, [UR6], R0 ;  /* 0x00000000ff0075a7 */ /* 0x000ee40008000146 */
[----:B---3--:R-:W-:Y:S05]  /*7ac0*/  @!P0 BRA `(.L_x_29) ;  /* 0x0000018c00c48947 */ /* 0x008fea0003800000 */
.L_x_28:
        /* <DEDUP_REMOVED lines=129> */
[----:B------:R-:W-:Y:S02]  /*82e0*/  UISETP.NE.AND UP0, UPT, UR4, URZ, UPT ;  /* 0x0000003f0400728c */ /* 0x000fe4000bf05270 */
[----:B------:R-:W-:Y:S02]  /*82f0*/  USHF.R.U32.HI UR6, URZ, 0x4, UR6 ;  /* 0x000000043f067899 */ /* 0x000fe40008011606 */
[----:B------:R-:W-:Y:S02]  /*8300*/  USEL UR5, UR5, URZ, !UP0 ;  /* 0x0000003f05057287 */ /* 0x000fe4000c000000 */
[----:B------:R-:W-:Y:S02]  /*8310*/  ULOP3.LUT UR6, UR6, 0x3fff, URZ, 0xc0, !UPT ;  /* 0x00003fff06067892 */ /* 0x000fe4000f8ec03f */
[----:B------:R-:W-:Y:S02]  /*8320*/  ULOP3.LUT UR14, UR9, 0x10000, URZ, 0xfc, !UPT ;  /* 0x00010000090e7892 */ /* 0x000fe4000f8efc3f */
[----:B------:R-:W-:-:S02]  /*8330*/  ULOP3.LUT UR6, UR6, 0x10000, URZ, 0xfc, !UPT ;  /* 0x0001000006067892 */ /* 0x000fc4000f8efc3f */
[----:B------:R-:W-:Y:S02]  /*8340*/  UISETP.NE.U32.AND UP0, UPT, UR5, URZ, UPT ;  /* 0x0000003f0500728c */ /* 0x000fe4000bf05070 */
[----:B------:R-:W-:Y:S02]  /*8350*/  ULEA UR14, UR10, UR14, 0xa ;  /* 0x0000000e0a0e7291 */ /* 0x000fe4000f8e503f */
[----:B------:R-:W-:Y:S01]  /*8360*/  ULEA UR15, UR10, UR6, 0xa ;  /* 0x000000060a0f7291 */ /* 0x000fe2000f8e503f */
[----:B------:R-:W-:Y:S01]  /*8370*/  UMOV UR5, 0x80000020 ;  /* 0x8000002000057882 */ /* 0x000fe20000000000 */
[----:B------:R-:W-:-:S03]  /*8380*/  UMOV UR7, 0x80000020 ;  /* 0x8000002000077882 */ /* 0x000fc60000000000 */
[----:B------:R-:W-:Y:S02]  /*8390*/  UMOV UR4, UR14 ;  /* 0x0000000e00047c82 */ /* 0x000fe40008000000 */
[----:B------:R-:W-:Y:S01]  /*83a0*/  UMOV UR6, UR15 ;  /* 0x0000000f00067c82 */ /* 0x000fe20008000000 */
[----:B----4-:R-:W-:-:S06]  /*83b0*/  WARPGROUP.ARRIVE ;  /* 0x00000000000079c5 */ /* 0x010fcc0000000000 */
[----:B------:R-:W-:Y:S03]  /*83c0*/  QGMMA.64x256x32.F32.E4M3.E4M3 R108, gdesc[UR4], R108, UP0, gsb0 ;  /* 0x03e00000046c79f3 */ /* 0x000fe6000b80086c */
        /* <DEDUP_REMOVED lines=65> */
[----:B----4-:R-:W4:Y:S04]  /*87e0*/  LDL.LU.64 R234, [R1+0x8c8] ;  /* 0x0008c80001ea7983 */ /* 0x010f280000300a00 */
[----:B------:R-:W2:Y:S04]  /*87f0*/  LDL.LU.64 R232, [R1+0x8c0] ;  /* 0x0008c00001e87983 */ /* 0x000ea80000300a00 */
[----:B------:R-:W3:Y:S04]  /*8800*/  LDL.LU.64 R230, [R1+0x8b8] ;  /* 0x0008b80001e67983 */ /* 0x000ee80000300a00 */
        /* <DEDUP_REMOVED lines=60> */
[----:B------:R-:W3:Y:S01]  /*8bd0*/  LDL.LU.64 R108, [R1+0x6d0] ;  /* 0x0006d000016c7983 */ /* 0x000ee20000300a00 */
[----:B------:R-:W-:Y:S01]  /*8be0*/  UIADD3 UR4, UR14, 0x200, URZ ;  /* 0x000002000e047890 */ /* 0x000fe2000fffe03f */
[----:B------:R-:W-:-:S02]  /*8bf0*/  UMOV UR5, 0x80000020 ;  /* 0x8000002000057882 */ /* 0x000fc40000000000 */
[----:B----4-:R-:W-:Y:S04]  /*8c00*/  STL.64 [R1+0x6c8], R234 ;  /* 0x0006c8ea01007387 */ /* 0x010fe80000100a00 */
[----:B--2---:R-:W-:Y:S04]  /*8c10*/  STL.64 [R1+0x6c0], R232 ;  /* 0x0006c0e801007387 */ /* 0x004fe80000100a00 */
[----:B---3--:R-:W-:Y:S04]  /*8c20*/  STL.64 [R1+0x6b8], R230 ;  /* 0x0006b8e601007387 */ /* 0x008fe80000100a00 */
        /* <DEDUP_REMOVED lines=38> */
[----:B------:R-:W-:Y:S01]  /*8e90*/  STL.64 [R1+0x580], R152 ;  /* 0x0005809801007387 */ /* 0x000fe20000100a00 */
[----:B------:R-:W-:-:S06]  /*8ea0*/  WARPGROUP.ARRIVE ;  /* 0x00000000000079c5 */ /* 0x000fcc0000000000 */
[----:B------:R-:W-:Y:S03]  /*8eb0*/  QGMMA.64x256x32.F32.E4M3.E4M3 R24, gdesc[UR4], R24, UP0, gsb0 ;  /* 0x03e00000041879f3 */ /* 0x000fe6000b800818 */
        /* <DEDUP_REMOVED lines=23> */
[----:B--2---:R-:W2:Y:S04]  /*9030*/  LDL.LU.64 R108, [R1] ;  /* 0x00000000016c7983 */ /* 0x004ea80000300a00 */
[----:B------:R-:W2:Y:S04]  /*9040*/  LDL.LU.64 R110, [R1+0x8] ;  /* 0x00000800016e7983 */ /* 0x000ea80000300a00 */
        /* <DEDUP_REMOVED lines=61> */
[----:B------:R-:W2:Y:S01]  /*9420*/  LDL.LU.64 R234, [R1+0x1f8] ;  /* 0x0001f80001ea7983 */ /* 0x000ea20000300a00 */
[----:B------:R-:W-:-:S02]  /*9430*/  UIADD3 UR4, UR14, 0x2, URZ ;  /* 0x000000020e047890 */ /* 0x000fc4000fffe03f */
[----:B------:R-:W-:Y:S01]  /*9440*/  UIADD3 UR6, UR15, 0x2, URZ ;  /* 0x000000020f067890 */ /* 0x000fe2000fffe03f */
[----:B------:R-:W-:Y:S01]  /*9450*/  UMOV UR5, 0x80000020 ;  /* 0x8000002000057882 */ /* 0x000fe20000000000 */
[----:B------:R-:W-:Y:S01]  /*9460*/  UMOV UR7, 0x80000020 ;  /* 0x8000002000077882 */ /* 0x000fe20000000000 */
[----:B--2---:R-:W-:-:S06]  /*9470*/  WARPGROUP.ARRIVE ;  /* 0x00000000000079c5 */ /* 0x004fcc0000000000 */
[----:B------:R-:W-:Y:S03]  /*9480*/  QGMMA.64x256x32.F32.E4M3.E4M3 R108, gdesc[UR4], R108, gsb0 ;  /* 0x03e00000046c79f3 */ /* 0x000fe6000800086c */
[----:B------:R-:W-:Y:S02]  /*9490*/  WARPGROUP.DEPBAR.LE gsb0, 0x0 ;  /* 0x00008000000079c5 */ /* 0x000fe40000010000 */
[----:B------:R-:W-:Y:S01]  /*94a0*/  STL.64 [R1], R108 ;  /* 0x0000006c01007387 */ /* 0x000fe20000100a00 */
[----:B------:R-:W-:Y:S02]  /*94b0*/  MOV R13, R234 ;  /* 0x000000ea000d7202 */ /* 0x000fe40000000f00 */
        /* <DEDUP_REMOVED lines=20> */
[----:B-1----:R-:W-:-:S03]  /*9600*/  MOV R0, R108 ;  /* 0x0000006c00007202 */ /* 0x002fc60000000f00 */
        /* <DEDUP_REMOVED lines=56> */
[----:B-1----:R1:W5:Y:S04]  /*9990*/  LDL.LU.64 R234, [R1+0x6c8] ;  /* 0x0006c80001ea7983 */ /* 0x0023680000300a00 */
[----:B------:R1:W5:Y:S04]  /*99a0*/  LDL.LU.64 R232, [R1+0x6c0] ;  /* 0x0006c00001e87983 */ /* 0x0003680000300a00 */
        /* <DEDUP_REMOVED lines=62> */
[----:B------:R-:W-:Y:S01]  /*9d90*/  UIADD3 UR4, UR14, 0x202, URZ ;  /* 0x000002020e047890 */ /* 0x000fe2000fffe03f */
[----:B------:R-:W-:Y:S01]  /*9da0*/  UMOV UR5, 0x80000020 ;  /* 0x8000002000057882 */ /* 0x000fe20000000000 */
[----:B------:R-:W-:-:S04]  /*9db0*/  UIADD3 UR8, UR8, 0x2, URZ ;  /* 0x0000000208087890 */ /* 0x000fc8000fffe03f */
[----:B------:R-:W-:Y:S01]  /*9dc0*/  UISETP.NE.AND UP0, UPT, UR8, UR16, UPT ;  /* 0x000000100800728c */ /* 0x000fe2000bf05270 */
[----:B--2---:R-:W-:-:S06]  /*9dd0*/  WARPGROUP.ARRIVE ;  /* 0x00000000000079c5 */ /* 0x004fcc0000000000 */
[----:B------:R-:W-:Y:S01]  /*9de0*/  QGMMA.64x256x32.F32.E4M3.E4M3 R24, gdesc[UR4], R24, gsb0 ;  /* 0x03e00000041879f3 */ /* 0x000fe20008000818 */
[----:B------:R-:W-:-:S06]  /*9df0*/  USEL UR4, URZ, 0x1, UP0 ;  /* 0x000000013f047887 */ /* 0x000fcc0008000000 */
[----:B------:R-:W-:Y:S01]  /*9e00*/  ISETP.NE.AND P0, PT, RZ, UR4, PT ;  /* 0x00000004ff007c0c */ /* 0x000fe2000bf05270 */
[----:B------:R-:W-:-:S12]  /*9e10*/  WARPGROUP.DEPBAR.LE gsb0, 0x0 ;  /* 0x00008000000079c5 */ /* 0x000fd80000010000 */
[----:B-1----:R-:W-:Y:S05]  /*9e20*/  @!P0 BRA `(.L_x_30) ;  /* 0x00000038005c8947 */ /* 0x002fea0003800000 */
[----:B------:R1:W-:Y:S04]  /*9e30*/  STL [R1+0x670], R51 ;  /* 0x0006703301007387 */ /* 0x0003e80000100800 */
[----:B------:R2:W-:Y:S01]  /*9e40*/  STL [R1+0x66c], R52 ;  /* 0x00066c3401007387 */ /* 0x0005e20000100800 */
[----:B-1----:R-:W-:-:S03]  /*9e50*/  MOV R51, R0 ;  /* 0x0000000000337202 */ /* 0x002fc60000000f00 */
[----:B--2---:R-:W2:Y:S04]  /*9e60*/  LDL R52, [R1+0x4] ;  /* 0x0000040001347983 */ /* 0x004ea80000100800 */
[----:B------:R1:W-:Y:S04]  /*9e70*/  STL [R1+0x668], R53 ;  /* 0x0006683501007387 */ /* 0x0003e80000100800 */
[----:B-1----:R-:W3:Y:S04]  /*9e80*/  LDL R53, [R1+0x8] ;  /* 0x0000080001357983 */ /* 0x002ee80000100800 */
        /* <DEDUP_REMOVED lines=156> */
[----:B------:R-:W4:Y:S04]  /*a850*/  LDL.LU R9, [R1+0x210] ;  /* 0x0002100001097983 */ /* 0x000f280000300800 */
[----:B------:R-:W4:Y:S04]  /*a860*/  LDL.LU R0, [R1+0x214] ;  /* 0x0002140001007983 */ /* 0x000f280000300800 */
        /* <DEDUP_REMOVED lines=11> */
[----:B-1----:R-:W4:Y:S04]  /*a920*/  LDL.LU R137, [R1+0x20c] ;  /* 0x00020c0001897983 */ /* 0x002f280000300800 */
        /* <DEDUP_REMOVED lines=37> */
[----:B-1----:R-:W4:Y:S01]  /*ab80*/  LDL R2, [R1+0x144] ;  /* 0x0001440001027983 */ /* 0x002f220000100800 */
[----:B------:R-:W-:-:S01]  /*ab90*/  FADD R22, R51, R22 ;  /* 0x0000001633167221 */ /* 0x000fc20000000000 */
[----:B--2---:R-:W-:Y:S01]  /*aba0*/  FADD R23, R52, R23 ;  /* 0x0000001734177221 */ /* 0x004fe20000000000 */
[----:B---3--:R-:W-:-:S01]  /*abb0*/  FADD R152, R53, R152 ;  /* 0x0000009835987221 */ /* 0x008fc20000000000 */
[----:B------:R-:W2:Y:S01]  /*abc0*/  LDL.LU R51, [R1+0x670] ;  /* 0x0006700001337983 */ /* 0x000ea20000300800 */
[----:B----4-:R-:W-:-:S01]  /*abd0*/  FADD R153, R54, R153 ;  /* 0x0000009936997221 */ /* 0x010fc20000000000 */
[----:B------:R-:W-:-:S02]  /*abe0*/  FADD R154, R55, R154 ;  /* 0x0000009a379a7221 */ /* 0x000fc40000000000 */
[----:B------:R-:W3:Y:S01]  /*abf0*/  LDL.LU R52, [R1+0x66c] ;  /* 0x00066c0001347983 */ /* 0x000ee20000300800 */
[----:B------:R-:W-:-:S03]  /*ac00*/  FADD R155, R56, R155 ;  /* 0x0000009b389b7221 */ /* 0x000fc60000000000 */
[----:B------:R-:W4:Y:S01]  /*ac10*/  LDL.LU R53, [R1+0x668] ;  /* 0x0006680001357983 */ /* 0x000f220000300800 */
        /* <DEDUP_REMOVED lines=142> */
[----:B------:R-:W-:-:S01]  /*b500*/  FADD R227, R128, R227 ;  /* 0x000000e380e37221 */ /* 0x000fc20000000000 */
[----:B------:R-:W-:Y:S02]  /*b510*/  FADD R148, R149, R148 ;  /* 0x0000009495947221 */ /* 0x000fe40000000000 */
[----:B------:R-:W4:Y:S01]  /*b520*/  LDL.LU R125, [R1+0x548] ;  /* 0x00054800017d7983 */ /* 0x000f220000300800 */
[----:B------:R-:W-:-:S01]  /*b530*/  FADD R228, R129, R228 ;  /* 0x000000e481e47221 */ /* 0x000fc20000000000 */
[----:B------:R-:W-:Y:S02]  /*b540*/  FADD R145, R147, R145 ;  /* 0x0000009193917221 */ /* 0x000fe40000000000 */
[----:B------:R-:W4:Y:S01]  /*b550*/  LDL.LU R126, [R1+0x544] ;  /* 0x00054400017e7983 */ /* 0x000f220000300800 */
[----:B------:R-:W-:-:S01]  /*b560*/  FADD R229, R130, R229 ;  /* 0x000000e582e57221 */ /* 0x000fc20000000000 */
[----:B------:R-:W-:-:S02]  /*b570*/  FADD R9, R135, R9 ;  /* 0x0000000987097221 */ /* 0x000fc40000000000 */
[----:B------:R-:W4:Y:S01]  /*b580*/  LDL.LU R127, [R1+0x540] ;  /* 0x00054000017f7983 */ /* 0x000f220000300800 */
[----:B------:R-:W-:-:S01]  /*b590*/  FADD R230, R131, R230 ;  /* 0x000000e683e67221 */ /* 0x000fc20000000000 */
[----:B------:R-:W-:Y:S02]  /*b5a0*/  FADD R141, R143, R141 ;  /* 0x0000008d8f8d7221 */ /* 0x000fe40000000000 */
[----:B------:R-:W4:Y:S01]  /*b5b0*/  LDL.LU R128, [R1+0x53c] ;  /* 0x00053c0001807983 */ /* 0x000f220000300800 */
[----:B------:R-:W-:-:S03]  /*b5c0*/  FADD R137, R139, R137 ;  /* 0x000000898b897221 */ /* 0x000fc60000000000 */
[----:B------:R-:W4:Y:S04]  /*b5d0*/  LDL.LU R129, [R1+0x538] ;  /* 0x0005380001817983 */ /* 0x000f280000300800 */
[----:B------:R-:W4:Y:S04]  /*b5e0*/  LDL.LU R130, [R1+0x534] ;  /* 0x0005340001827983 */ /* 0x000f280000300800 */
[----:B------:R-:W4:Y:S01]  /*b5f0*/  LDL.LU R131, [R1+0x530] ;  /* 0x0005300001837983 */ /* 0x000f220000300800 */
[----:B------:R-:W-:-:S01]  /*b600*/  FADD R0, R133, R0 ;  /* 0x0000000085007221 */ /* 0x000fc20000000000 */
[----:B------:R-:W-:Y:S01]  /*b610*/  FADD R236, R151, R236 ;  /* 0x000000ec97ec7221 */ /* 0x000fe20000000000 */
[----:B------:R-:W-:-:S01]  /*b620*/  FADD R235, R19, R235 ;  /* 0x000000eb13eb7221 */ /* 0x000fc20000000000 */
[----:B------:R-:W-:Y:S01]  /*b630*/  STL [R1+0x200], R148 ;  /* 0x0002009401007387 */ /* 0x000fe20000100800 */
[----:B------:R-:W-:-:S01]  /*b640*/  FADD R234, R18, R234 ;  /* 0x000000ea12ea7221 */ /* 0x000fc20000000000 */
[----:B------:R-:W-:Y:S01]  /*b650*/  FADD R233, R17, R233 ;  /* 0x000000e911e97221 */ /* 0x000fe20000000000 */
[----:B------:R-:W-:-:S01]  /*b660*/  FADD R232, R16, R232 ;  /* 0x000000e810e87221 */ /* 0x000fc20000000000 */
[----:B------:R-:W-:Y:S01]  /*b670*/  STL [R1+0x204], R145 ;  /* 0x0002049101007387 */ /* 0x000fe20000100800 */
[----:B------:R-:W-:-:S01]  /*b680*/  FADD R231, R2, R231 ;  /* 0x000000e702e77221 */ /* 0x000fc20000000000 */
[----:B------:R-:W-:-:S02]  /*b690*/  FADD R237, R150, R237 ;  /* 0x000000ed96ed7221 */ /* 0x000fc40000000000 */
[----:B------:R1:W-:Y:S04]  /*b6a0*/  STL [R1+0x210], R9 ;  /* 0x0002100901007387 */ /* 0x0003e80000100800 */
[----:B------:R-:W-:Y:S04]  /*b6b0*/  STL [R1+0x208], R141 ;  /* 0x0002088d01007387 */ /* 0x000fe80000100800 */
[----:B-1----:R-:W2:Y:S04]  /*b6c0*/  LDL.LU R9, [R1+0x238] ;  /* 0x0002380001097983 */ /* 0x002ea80000300800 */
[----:B------:R1:W-:Y:S04]  /*b6d0*/  STL [R1+0x20c], R137 ;  /* 0x00020c8901007387 */ /* 0x0003e80000100800 */
[----:B------:R-:W3:Y:S04]  /*b6e0*/  LDL.LU R133, [R1+0x218] ;  /* 0x0002180001857983 */ /* 0x000ee80000300800 */
[----:B------:R-:W4:Y:S04]  /*b6f0*/  LDL.LU R135, [R1+0x21c] ;  /* 0x00021c0001877983 */ /* 0x000f280000300800 */
[----:B-1----:R-:W2:Y:S04]  /*b700*/  LDL.LU R137, [R1+0x220] ;  /* 0x0002200001897983 */ /* 0x002ea80000300800 */
[----:B------:R1:W-:Y:S04]  /*b710*/  STL [R1+0x214], R0 ;  /* 0x0002140001007387 */ /* 0x0003e80000100800 */
[----:B------:R-:W2:Y:S04]  /*b720*/  LDL.LU R151, [R1+0x224] ;  /* 0x0002240001977983 */ /* 0x000ea80000300800 */
[----:B------:R-:W2:Y:S04]  /*b730*/  LDL.LU R19, [R1+0x228] ;  /* 0x0002280001137983 */ /* 0x000ea80000300800 */
[----:B------:R-:W2:Y:S04]  /*b740*/  LDL.LU R18, [R1+0x22c] ;  /* 0x00022c0001127983 */ /* 0x000ea80000300800 */
[----:B------:R-:W2:Y:S04]  /*b750*/  LDL.LU R17, [R1+0x230] ;  /* 0x0002300001117983 */ /* 0x000ea80000300800 */
[----:B------:R-:W2:Y:S04]  /*b760*/  LDL.LU R16, [R1+0x234] ;  /* 0x0002340001107983 */ /* 0x000ea80000300800 */
[----:B-1----:R-:W2:Y:S04]  /*b770*/  LDL.LU R0, [R1+0x23c] ;  /* 0x00023c0001007983 */ /* 0x002ea80000300800 */
[----:B------:R-:W2:Y:S04]  /*b780*/  LDL.LU R2, [R1+0x240] ;  /* 0x0002400001027983 */ /* 0x000ea80000300800 */
[----:B------:R-:W2:Y:S04]  /*b790*/  LDL R150, [R1+0x1a4] ;  /* 0x0001a40001967983 */ /* 0x000ea80000100800 */
[----:B------:R-:W2:Y:S04]  /*b7a0*/  LDL R148, [R1+0x1a8] ;  /* 0x0001a80001947983 */ /* 0x000ea80000100800 */
[----:B------:R-:W2:Y:S04]  /*b7b0*/  LDL R139, [R1+0x1ac] ;  /* 0x0001ac00018b7983 */ /* 0x000ea80000100800 */
[----:B------:R-:W2:Y:S04]  /*b7c0*/  LDL R141, [R1+0x1b0] ;  /* 0x0001b000018d7983 */ /* 0x000ea80000100800 */
[----:B------:R-:W2:Y:S04]  /*b7d0*/  LDL R143, [R1+0x1b4] ;  /* 0x0001b400018f7983 */ /* 0x000ea80000100800 */
[----:B------:R-:W2:Y:S04]  /*b7e0*/  LDL R145, [R1+0x1b8] ;  /* 0x0001b80001917983 */ /* 0x000ea80000100800 */
[----:B------:R-:W2:Y:S04]  /*b7f0*/  LDL R147, [R1+0x1bc] ;  /* 0x0001bc0001937983 */ /* 0x000ea80000100800 */
[----:B------:R-:W2:Y:S01]  /*b800*/  LDL R149, [R1+0x1c0] ;  /* 0x0001c00001957983 */ /* 0x000ea20000100800 */
[----:B---3--:R-:W-:-:S03]  /*b810*/  FADD R133, R132, R133 ;  /* 0x0000008584857221 */ /* 0x008fc60000000000 */
[----:B------:R-:W3:Y:S01]  /*b820*/  LDL.LU R132, [R1+0x52c] ;  /* 0x00052c0001847983 */ /* 0x000ee20000300800 */
[----:B----4-:R-:W-:-:S03]  /*b830*/  FADD R135, R134, R135 ;  /* 0x0000008786877221 */ /* 0x010fc60000000000 */
[----:B------:R1:W-:Y:S01]  /*b840*/  STL [R1+0x218], R133 ;  /* 0x0002188501007387 */ /* 0x0003e20000100800 */
[----:B--2---:R-:W-:-:S03]  /*b850*/  FADD R137, R136, R137 ;  /* 0x0000008988897221 */ /* 0x004fc60000000000 */
[----:B-1----:R-:W2:Y:S01]  /*b860*/  LDL.LU R133, [R1+0x528] ;  /* 0x0005280001857983 */ /* 0x002ea20000300800 */
[----:B------:R-:W-:-:S03]  /*b870*/  FADD R151, R138, R151 ;  /* 0x000000978a977221 */ /* 0x000fc60000000000 */
[----:B------:R-:W4:Y:S01]  /*b880*/  LDL.LU R134, [R1+0x524] ;  /* 0x0005240001867983 */ /* 0x000f220000300800 */
[----:B------:R-:W-:-:S03]  /*b890*/  FADD R19, R146, R19 ;  /* 0x0000001392137221 */ /* 0x000fc60000000000 */
[----:B------:R1:W-:Y:S01]  /*b8a0*/  STL [R1+0x21c], R135 ;  /* 0x00021c8701007387 */ /* 0x0003e20000100800 */
[----:B------:R-:W-:-:S01]  /*b8b0*/  FADD R18, R144, R18 ;  /* 0x0000001290127221 */ /* 0x000fc20000000000 */
[----:B------:R-:W-:Y:S02]  /*b8c0*/  FADD R17, R142, R17 ;  /* 0x000000118e117221 */ /* 0x000fe40000000000 */
[----:B-1----:R-:W4:Y:S04]  /*b8d0*/  LDL.LU R135, [R1+0x520] ;  /* 0x0005200001877983 */ /* 0x002f280000300800 */
[----:B------:R-:W4:Y:S04]  /*b8e0*/  LDL.LU R136, [R1+0x51c] ;  /* 0x00051c0001887983 */ /* 0x000f280000300800 */
[----:B------:R1:W-:Y:S01]  /*b8f0*/  STL [R1+0x220], R137 ;  /* 0x0002208901007387 */ /* 0x0003e20000100800 */
[----:B------:R-:W-:-:S01]  /*b900*/  FADD R16, R140, R16 ;  /* 0x000000108c107221 */ /* 0x000fc20000000000 */
[----:B------:R-:W-:Y:S01]  /*b910*/  FADD R9, R12, R9 ;  /* 0x000000090c097221 */ /* 0x000fe20000000000 */
[----:B------:R-:W-:-:S01]  /*b920*/  FADD R0, R7, R0 ;  /* 0x0000000007007221 */ /* 0x000fc20000000000 */
[----:B-1----:R-:W4:Y:S04]  /*b930*/  LDL.LU R137, [R1+0x518] ;  /* 0x0005180001897983 */ /* 0x002f280000300800 */
[----:B------:R-:W4:Y:S04]  /*b940*/  LDL.LU R138, [R1+0x514] ;  /* 0x00051400018a7983 */ /* 0x000f280000300800 */
[----:B------:R-:W-:Y:S04]  /*b950*/  STL [R1+0x224], R151 ;  /* 0x0002249701007387 */ /* 0x000fe80000100800 */
[----:B------:R1:W-:Y:S04]  /*b960*/  STL [R1+0x228], R19 ;  /* 0x0002281301007387 */ /* 0x0003e80000100800 */
[----:B------:R-:W-:Y:S04]  /*b970*/  STL [R1+0x22c], R18 ;  /* 0x00022c1201007387 */ /* 0x000fe80000100800 */
[----:B-1----:R-:W3:Y:S04]  /*b980*/  LDL.LU R19, [R1+0x244] ;  /* 0x0002440001137983 */ /* 0x002ee80000300800 */
[----:B------:R1:W-:Y:S01]  /*b990*/  STL [R1+0x230], R17 ;  /* 0x0002301101007387 */ /* 0x0003e20000100800 */
[----:B------:R-:W-:-:S03]  /*b9a0*/  FADD R2, R5, R2 ;  /* 0x0000000205027221 */ /* 0x000fc60000000000 */
[----:B-1----:R-:W2:Y:S04]  /*b9b0*/  LDL.LU R17, [R1+0x248] ;  /* 0x0002480001117983 */ /* 0x002ea80000300800 */
[----:B------:R-:W-:Y:S04]  /*b9c0*/  STL [R1+0x234], R16 ;  /* 0x0002341001007387 */ /* 0x000fe80000100800 */
[----:B------:R-:W-:Y:S04]  /*b9d0*/  STL [R1+0x238], R9 ;  /* 0x0002380901007387 */ /* 0x000fe80000100800 */
[----:B------:R1:W-:Y:S04]  /*b9e0*/  STL [R1+0x23c], R0 ;  /* 0x00023c0001007387 */ /* 0x0003e80000100800 */
[----:B-1----:R-:W4:Y:S04]  /*b9f0*/  LDL.LU R0, [R1+0x27c] ;  /* 0x00027c0001007983 */ /* 0x002f280000300800 */
[----:B------:R-:W4:Y:S04]  /*ba00*/  LDL.LU R140, [R1+0x24c] ;  /* 0x00024c00018c7983 */ /* 0x000f280000300800 */
[----:B------:R-:W4:Y:S04]  /*ba10*/  LDL.LU R142, [R1+0x250] ;  /* 0x00025000018e7983 */ /* 0x000f280000300800 */
[----:B------:R-:W4:Y:S04]  /*ba20*/  LDL.LU R144, [R1+0x254] ;  /* 0x0002540001907983 */ /* 0x000f280000300800 */
[----:B------:R1:W-:Y:S04]  /*ba30*/  STL [R1+0x240], R2 ;  /* 0x0002400201007387 */ /* 0x0003e80000100800 */
[----:B------:R-:W4:Y:S04]  /*ba40*/  LDL.LU R146, [R1+0x258] ;  /* 0x0002580001927983 */ /* 0x000f280000300800 */
[----:B------:R-:W4:Y:S04]  /*ba50*/  LDL.LU R151, [R1+0x25c] ;  /* 0x00025c0001977983 */ /* 0x000f280000300800 */
[----:B------:R-:W4:Y:S04]  /*ba60*/  LDL.LU R18, [R1+0x260] ;  /* 0x0002600001127983 */ /* 0x000f280000300800 */
[----:B------:R-:W4:Y:S04]  /*ba70*/  LDL.LU R16, [R1+0x264] ;  /* 0x0002640001107983 */ /* 0x000f280000300800 */
[----:B------:R-:W4:Y:S04]  /*ba80*/  LDL.LU R12, [R1+0x268] ;  /* 0x00026800010c7983 */ /* 0x000f280000300800 */
[----:B------:R-:W4:Y:S04]  /*ba90*/  LDL.LU R9, [R1+0x26c] ;  /* 0x00026c0001097983 */ /* 0x000f280000300800 */
[----:B------:R-:W4:Y:S04]  /*baa0*/  LDL.LU R7, [R1+0x270] ;  /* 0x0002700001077983 */ /* 0x000f280000300800 */
[----:B------:R-:W4:Y:S04]  /*bab0*/  LDL.LU R5, [R1+0x274] ;  /* 0x0002740001057983 */ /* 0x000f280000300800 */
[----:B-1----:R-:W4:Y:S01]  /*bac0*/  LDL.LU R2, [R1+0x278] ;  /* 0x0002780001027983 */ /* 0x002f220000300800 */
[----:B---3--:R-:W-:-:S03]  /*bad0*/  FADD R19, R150, R19 ;  /* 0x0000001396137221 */ /* 0x008fc60000000000 */
[----:B------:R-:W3:Y:S01]  /*bae0*/  LDL R150, [R1+0x1e4] ;  /* 0x0001e40001967983 */ /* 0x000ee20000100800 */
[----:B--2---:R-:W-:-:S03]  /*baf0*/  FADD R17, R148, R17 ;  /* 0x0000001194117221 */ /* 0x004fc60000000000 */
[----:B------:R-:W2:Y:S04]  /*bb00*/  LDL R148, [R1+0x1e0] ;  /* 0x0001e00001947983 */ /* 0x000ea80000100800 */
[----:B------:R1:W-:Y:S04]  /*bb10*/  STL [R1+0x244], R19 ;  /* 0x0002441301007387 */ /* 0x0003e80000100800 */
[----:B-1----:R-:W3:Y:S04]  /*bb20*/  LDL R19, [R1+0x1e8] ;  /* 0x0001e80001137983 */ /* 0x002ee80000100800 */
[----:B------:R1:W-:Y:S01]  /*bb30*/  STL [R1+0x248], R17 ;  /* 0x0002481101007387 */ /* 0x0003e20000100800 */
[----:B----4-:R-:W-:-:S03]  /*bb40*/  FADD R140, R139, R140 ;  /* 0x0000008c8b8c7221 */ /* 0x010fc60000000000 */
[----:B-1----:R-:W4:Y:S01]  /*bb50*/  LDL R17, [R1+0x1ec] ;  /* 0x0001ec0001117983 */ /* 0x002f220000100800 */
[----:B------:R-:W-:-:S03]  /*bb60*/  FADD R142, R141, R142 ;  /* 0x0000008e8d8e7221 */ /* 0x000fc60000000000 */
[----:B------:R-:W4:Y:S01]  /*bb70*/  LDL.LU R139, [R1+0x510] ;  /* 0x00051000018b7983 */ /* 0x000f220000300800 */
[----:B------:R-:W-:-:S03]  /*bb80*/  FADD R144, R143, R144 ;  /* 0x000000908f907221 */ /* 0x000fc60000000000 */
[----:B------:R1:W-:Y:S01]  /*bb90*/  STL [R1+0x24c], R140 ;  /* 0x00024c8c01007387 */ /* 0x0003e20000100800 */
[----:B------:R-:W-:-:S03]  /*bba0*/  FADD R146, R145, R146 ;  /* 0x0000009291927221 */ /* 0x000fc60000000000 */
[----:B-1----:R-:W4:Y:S04]  /*bbb0*/  LDL.LU R140, [R1+0x50c] ;  /* 0x00050c00018c7983 */ /* 0x002f280000300800 */
[----:B------:R-:W4:Y:S04]  /*bbc0*/  LDL.LU R141, [R1+0x508] ;  /* 0x00050800018d7983 */ /* 0x000f280000300800 */
[----:B------:R1:W-:Y:S01]  /*bbd0*/  STL [R1+0x250], R142 ;  /* 0x0002508e01007387 */ /* 0x0003e20000100800 */
[----:B------:R-:W-:-:S01]  /*bbe0*/  FADD R151, R147, R151 ;  /* 0x0000009793977221 */ /* 0x000fc20000000000 */
[----:B------:R-:W-:Y:S01]  /*bbf0*/  FADD R18, R149, R18 ;  /* 0x0000001295127221 */ /* 0x000fe20000000000 */
[----:B------:R-:W-:-:S01]  /*bc00*/  FADD R16, R20, R16 ;  /* 0x0000001014107221 */ /* 0x000fc20000000000 */
[----:B------:R-:W-:Y:S01]  /*bc10*/  FADD R12, R14, R12 ;  /* 0x0000000c0e0c7221 */ /* 0x000fe20000000000 */
[----:B-1----:R-:W4:Y:S04]  /*bc20*/  LDL.LU R142, [R1+0x504] ;  /* 0x00050400018e7983 */ /* 0x002f280000300800 */
[----:B------:R-:W4:Y:S04]  /*bc30*/  LDL.LU R143, [R1+0x500] ;  /* 0x00050000018f7983 */ /* 0x000f280000300800 */
[----:B------:R1:W-:Y:S01]  /*bc40*/  STL [R1+0x254], R144 ;  /* 0x0002549001007387 */ /* 0x0003e20000100800 */
[----:B------:R-:W-:-:S01]  /*bc50*/  FADD R9, R10, R9 ;  /* 0x000000090a097221 */ /* 0x000fc20000000000 */
[----:B------:R-:W-:-:S02]  /*bc60*/  FADD R7, R8, R7 ;  /* 0x0000000708077221 */ /* 0x000fc40000000000 */
[----:B-1----:R-:W4:Y:S04]  /*bc70*/  LDL.LU R144, [R1+0x4fc] ;  /* 0x0004fc0001907983 */ /* 0x002f280000300800 */
[----:B------:R-:W4:Y:S04]  /*bc80*/  LDL.LU R145, [R1+0x4f8] ;  /* 0x0004f80001917983 */ /* 0x000f280000300800 */
[----:B------:R1:W-:Y:S01]  /*bc90*/  STL [R1+0x258], R146 ;  /* 0x0002589201007387 */ /* 0x0003e20000100800 */
[----:B------:R-:W-:-:S01]  /*bca0*/  FADD R5, R6, R5 ;  /* 0x0000000506057221 */ /* 0x000fc20000000000 */
[----:B------:R-:W-:-:S02]  /*bcb0*/  FADD R2, R4, R2 ;  /* 0x0000000204027221 */ /* 0x000fc40000000000 */
[----:B-1----:R-:W4:Y:S04]  /*bcc0*/  LDL.LU R146, [R1+0x4f4] ;  /* 0x0004f40001927983 */ /* 0x002f280000300800 */
[----:B------:R-:W4:Y:S04]  /*bcd0*/  LDL.LU R147, [R1+0x4f0] ;  /* 0x0004f00001937983 */ /* 0x000f280000300800 */
[----:B------:R1:W-:Y:S04]  /*bce0*/  STL [R1+0x25c], R151 ;  /* 0x00025c9701007387 */ /* 0x0003e80000100800 */
[----:B------:R1:W-:Y:S04]  /*bcf0*/  STL [R1+0x260], R18 ;  /* 0x0002601201007387 */ /* 0x0003e80000100800 */
[----:B------:R1:W-:Y:S04]  /*bd00*/  STL [R1+0x264], R16 ;  /* 0x0002641001007387 */ /* 0x0003e80000100800 */
[----:B------:R1:W-:Y:S04]  /*bd10*/  STL [R1+0x268], R12 ;  /* 0x0002680c01007387 */ /* 0x0003e80000100800 */
[----:B------:R1:W-:Y:S04]  /*bd20*/  STL [R1+0x26c], R9 ;  /* 0x00026c0901007387 */ /* 0x0003e80000100800 */
[----:B------:R1:W-:Y:S01]  /*bd30*/  STL [R1+0x270], R7 ;  /* 0x0002700701007387 */ /* 0x0003e20000100800 */
[----:B------:R-:W-:-:S03]  /*bd40*/  FADD R0, R3, R0 ;  /* 0x0000000003007221 */ /* 0x000fc60000000000 */
[----:B------:R-:W2:Y:S04]  /*bd50*/  LDL.LU R149, [R1+0x280] ;  /* 0x0002800001957983 */ /* 0x000ea80000300800 */
[----:B------:R1:W-:Y:S04]  /*bd60*/  STL [R1+0x274], R5 ;  /* 0x0002740501007387 */ /* 0x0003e80000100800 */
[----:B-1----:R-:W3:Y:S04]  /*bd70*/  LDL.LU R151, [R1+0x284] ;  /* 0x0002840001977983 */ /* 0x002ee80000300800 */
[----:B------:R1:W-:Y:S04]  /*bd80*/  STL [R1+0x278], R2 ;  /* 0x0002780201007387 */ /* 0x0003e80000100800 */
        /* <DEDUP_REMOVED lines=14> */
[----:B-1----:R-:W4:Y:S04]  /*be70*/  LDL.LU R2, [R1+0x2bc] ;  /* 0x0002bc0001027983 */ /* 0x002f280000300800 */
[----:B------:R-:W4:Y:S01]  /*be80*/  LDL.LU R0, [R1+0x2c0] ;  /* 0x0002c00001007983 */ /* 0x000f220000300800 */
[----:B--2---:R-:W-:-:S03]  /*be90*/  FADD R149, R148, R149 ;  /* 0x0000009594957221 */ /* 0x004fc60000000000 */
[----:B------:R-:W2:Y:S04]  /*bea0*/  LDL.LU R148, [R1+0x4ec] ;  /* 0x0004ec0001947983 */ /* 0x000ea80000300800 */
[----:B------:R1:W-:Y:S01]  /*beb0*/  STL [R1+0x280], R149 ;  /* 0x0002809501007387 */ /* 0x0003e20000100800 */
[----:B---3--:R-:W-:-:S03]  /*bec0*/  FADD R151, R150, R151 ;  /* 0x0000009796977221 */ /* 0x008fc60000000000 */
[----:B-1----:R-:W3:Y:S01]  /*bed0*/  LDL.LU R149, [R1+0x4e8] ;  /* 0x0004e80001957983 */ /* 0x002ee20000300800 */
[----:B----4-:R-:W-:-:S03]  /*bee0*/  FADD R18, R19, R18 ;  /* 0x0000001213127221 */ /* 0x010fc60000000000 */
[----:B------:R-:W4:Y:S04]  /*bef0*/  LDL.LU R150, [R1+0x4e4] ;  /* 0x0004e40001967983 */ /* 0x000f280000300800 */
[----:B------:R1:W-:Y:S01]  /*bf00*/  STL [R1+0x284], R151 ;  /* 0x0002849701007387 */ /* 0x0003e20000100800 */
[----:B------:R-:W-:-:S01]  /*bf10*/  FADD R16, R17, R16 ;  /* 0x0000001011107221 */ /* 0x000fc20000000000 */
[----:B------:R-:W-:Y:S02]  /*bf20*/  FADD R20, R21, R20 ;  /* 0x0000001415147221 */ /* 0x000fe40000000000 */
[----:B-1----:R-:W4:Y:S01]  /*bf30*/  LDL.LU R151, [R1+0x4e0] ;  /* 0x0004e00001977983 */ /* 0x002f220000300800 */
[----:B------:R-:W-:-:S03]  /*bf40*/  FADD R14, R15, R14 ;  /* 0x0000000e0f0e7221 */ /* 0x000fc60000000000 */
[----:B------:R1:W5:Y:S01]  /*bf50*/  LDL.LU R19, [R1+0x4dc] ;  /* 0x0004dc0001137983 */ /* 0x0003620000300800 */
[----:B------:R-:W-:-:S03]  /*bf60*/  FADD R12, R13, R12 ;  /* 0x0000000c0d0c7221 */ /* 0x000fc60000000000 */
[----:B------:R1:W-:Y:S01]  /*bf70*/  STL [R1+0x288], R18 ;  /* 0x0002881201007387 */ /* 0x0003e20000100800 */
[----:B------:R-:W-:-:S01]  /*bf80*/  FADD R10, R11, R10 ;  /* 0x0000000a0b0a7221 */ /* 0x000fc20000000000 */
[----:B------:R-:W-:Y:S01]  /*bf90*/  FADD R9, R24, R9 ;  /* 0x0000000918097221 */ /* 0x000fe20000000000 */
[----:B------:R-:W-:-:S01]  /*bfa0*/  FADD R8, R25, R8 ;  /* 0x0000000819087221 */ /* 0x000fc20000000000 */
[----:B-1----:R1:W5:Y:S04]  /*bfb0*/  LDL.LU R18, [R1+0x4d8] ;  /* 0x0004d80001127983 */ /* 0x0023680000300800 */
[----:B------:R1:W5:Y:S01]  /*bfc0*/  LDL.LU R17, [R1+0x4d4] ;  /* 0x0004d40001117983 */ /* 0x0003620000300800 */
[----:B------:R-:W-:-:S03]  /*bfd0*/  FADD R7, R26, R7 ;  /* 0x000000071a077221 */ /* 0x000fc60000000000 */
[----:B------:R1:W-:Y:S01]  /*bfe0*/  STL [R1+0x28c], R16 ;  /* 0x00028c1001007387 */ /* 0x0003e20000100800 */
[----:B------:R-:W-:-:S01]  /*bff0*/  FADD R6, R27, R6 ;  /* 0x000000061b067221 */ /* 0x000fc20000000000 */
[----:B------:R-:W-:Y:S01]  /*c000*/  FADD R5, R28, R5 ;  /* 0x000000051c057221 */ /* 0x000fe20000000000 */
[----:B------:R-:W-:-:S01]  /*c010*/  FADD R4, R29, R4 ;  /* 0x000000041d047221 */ /* 0x000fc20000000000 */
[----:B-1----:R1:W5:Y:S04]  /*c020*/  LDL.LU R16, [R1+0x4d0] ;  /* 0x0004d00001107983 */ /* 0x0023680000300800 */
[----:B------:R1:W-:Y:S04]  /*c030*/  STL [R1+0x290], R20 ;  /* 0x0002901401007387 */ /* 0x0003e80000100800 */
[----:B------:R1:W-:Y:S04]  /*c040*/  STL [R1+0x294], R14 ;  /* 0x0002940e01007387 */ /* 0x0003e80000100800 */
[----:B------:R1:W-:Y:S01]  /*c050*/  STL [R1+0x298], R12 ;  /* 0x0002980c01007387 */ /* 0x0003e20000100800 */
[----:B------:R-:W-:-:S03]  /*c060*/  FADD R3, R30, R3 ;  /* 0x000000031e037221 */ /* 0x000fc60000000000 */
[----:B------:R1:W-:Y:S04]  /*c070*/  STL [R1+0x29c], R10 ;  /* 0x00029c0a01007387 */ /* 0x0003e80000100800 */
[----:B------:R1:W-:Y:S01]  /*c080*/  STL [R1+0x2a0], R9 ;  /* 0x0002a00901007387 */ /* 0x0003e20000100800 */
[----:B------:R-:W-:-:S03]  /*c090*/  FADD R2, R31, R2 ;  /* 0x000000021f027221 */ /* 0x000fc60000000000 */
[----:B------:R1:W-:Y:S04]  /*c0a0*/  STL [R1+0x2a4], R8 ;  /* 0x0002a40801007387 */ /* 0x0003e80000100800 */
[----:B------:R1:W-:Y:S01]  /*c0b0*/  STL [R1+0x2a8], R7 ;  /* 0x0002a80701007387 */ /* 0x0003e20000100800 */
[----:B------:R-:W-:-:S03]  /*c0c0*/  FADD R0, R32, R0 ;  /* 0x0000000020007221 */ /* 0x000fc60000000000 */
[----:B------:R1:W-:Y:S04]  /*c0d0*/  STL [R1+0x2ac], R6 ;  /* 0x0002ac0601007387 */ /* 0x0003e80000100800 */
[----:B------:R1:W-:Y:S04]  /*c0e0*/  STL [R1+0x2b0], R5 ;  /* 0x0002b00501007387 */ /* 0x0003e80000100800 */
[----:B------:R1:W-:Y:S04]  /*c0f0*/  STL [R1+0x2b4], R4 ;  /* 0x0002b40401007387 */ /* 0x0003e80000100800 */
        /* <DEDUP_REMOVED lines=20> */
[----:B--2---:R-:W-:-:S01]  /*c240*/  FADD R21, R33, R21 ;  /* 0x0000001521157221 */ /* 0x004fc20000000000 */
[----:B---3--:R-:W-:-:S04]  /*c250*/  FADD R20, R34, R20 ;  /* 0x0000001422147221 */ /* 0x008fc80000000000 */
[----:B------:R1:W-:Y:S01]  /*c260*/  STL [R1+0x2c4], R21 ;  /* 0x0002c41501007387 */ /* 0x0003e20000100800 */
[----:B----4-:R-:W-:-:S03]  /*c270*/  FADD R15, R35, R15 ;  /* 0x0000000f230f7221 */ /* 0x010fc60000000000 */
[----:B------:R2:W-:Y:S01]  /*c280*/  STL [R1+0x2c8], R20 ;  /* 0x0002c81401007387 */ /* 0x0005e20000100800 */
[----:B------:R-:W-:-:S03]  /*c290*/  FADD R14, R36, R14 ;  /* 0x0000000e240e7221 */ /* 0x000fc60000000000 */
        /* <DEDUP_REMOVED lines=24> */
[----:B-1----:R-:W4:Y:S01]  /*c420*/  LDL.LU R21, [R1+0x308] ;  /* 0x0003080001157983 */ /* 0x002f220000300800 */
[----:B------:R-:W-:-:S03]  /*c430*/  FADD R0, R49, R0 ;  /* 0x0000000031007221 */ /* 0x000fc60000000000 */
[----:B------:R1:W-:Y:S04]  /*c440*/  STL [R1+0x2fc], R3 ;  /* 0x0002fc0301007387 */ /* 0x0003e80000100800 */
[----:B--2---:R-:W2:Y:S04]  /*c450*/  LDL.LU R20, [R1+0x30c] ;  /* 0x00030c0001147983 */ /* 0x004ea80000300800 */
[----:B------:R1:W-:Y:S04]  /*c460*/  STL [R1+0x300], R2 ;  /* 0x0003000201007387 */ /* 0x0003e80000100800 */
[----:B---3--:R-:W3:Y:S04]  /*c470*/  LDL.LU R15, [R1+0x310] ;  /* 0x00031000010f7983 */ /* 0x008ee80000300800 */
[----:B------:R1:W-:Y:S04]  /*c480*/  STL [R1+0x304], R0 ;  /* 0x0003040001007387 */ /* 0x0003e80000100800 */
[----:B----4-:R-:W4:Y:S04]  /*c490*/  LDL.LU R14, [R1+0x314] ;  /* 0x00031400010e7983 */ /* 0x010f280000300800 */
        /* <DEDUP_REMOVED lines=11> */
[----:B------:R-:W4:Y:S04]  /*c550*/  LDL.LU R2, [R1+0x344] ;  /* 0x0003440001027983 */ /* 0x000f280000300800 */
[----:B------:R-:W4:Y:S01]  /*c560*/  LDL.LU R0, [R1+0x348] ;  /* 0x0003480001007983 */ /* 0x000f220000300800 */
[----:B------:R-:W-:-:S01]  /*c570*/  FADD R21, R50, R21 ;  /* 0x0000001532157221 */ /* 0x000fc20000000000 */
[----:B--2---:R-:W-:-:S04]  /*c580*/  FADD R20, R51, R20 ;  /* 0x0000001433147221 */ /* 0x004fc80000000000 */
[----:B------:R1:W-:Y:S01]  /*c590*/  STL [R1+0x308], R21 ;  /* 0x0003081501007387 */ /* 0x0003e20000100800 */
[----:B---3--:R-:W-:-:S03]  /*c5a0*/  FADD R15, R52, R15 ;  /* 0x0000000f340f7221 */ /* 0x008fc60000000000 */
        /* <DEDUP_REMOVED lines=202> */
[----:B------:R-:W-:Y:S01]  /*d250*/  STL [R1+0x418], R21 ;  /* 0x0004181501007387 */ /* 0x000fe20000100800 */
[----:B---3--:R-:W-:-:S03]  /*d260*/  FADD R15, R120, R15 ;  /* 0x0000000f780f7221 */ /* 0x008fc60000000000 */
[----:B------:R-:W-:Y:S01]  /*d270*/  STL [R1+0x41c], R20 ;  /* 0x00041c1401007387 */ /* 0x000fe20000100800 */
[----:B----4-:R-:W-:-:S03]  /*d280*/  FADD R14, R121, R14 ;  /* 0x0000000e790e7221 */ /* 0x010fc60000000000 */
[----:B------:R-:W-:Y:S01]  /*d290*/  STL [R1+0x420], R15 ;  /* 0x0004200f01007387 */ /* 0x000fe20000100800 */
[----:B------:R-:W-:-:S03]  /*d2a0*/  FADD R13, R122, R13 ;  /* 0x0000000d7a0d7221 */ /* 0x000fc60000000000 */
        /* <DEDUP_REMOVED lines=19> */
[----:B------:R-:W-:-:S01]  /*d3e0*/  FADD R3, R132, R3 ;  /* 0x0000000384037221 */ /* 0x000fc20000000000 */
[----:B------:R-:W-:Y:S02]  /*d3f0*/  FADD R2, R133, R2 ;  /* 0x0000000285027221 */ /* 0x000fe40000000000 */
[----:B------:R-:W-:Y:S01]  /*d400*/  STL [R1+0x44c], R4 ;  /* 0x00044c0401007387 */ /* 0x000fe20000100800 */
[----:B------:R-:W-:-:S03]  /*d410*/  FADD R0, R134, R0 ;  /* 0x0000000086007221 */ /* 0x000fc60000000000 */
[----:B------:R1:W-:Y:S04]  /*d420*/  STL [R1+0x454], R2 ;  /* 0x0004540201007387 */ /* 0x0003e80000100800 */
[----:B------:R2:W-:Y:S04]  /*d430*/  STL [R1+0x450], R3 ;  /* 0x0004500301007387 */ /* 0x0005e80000100800 */
[----:B-1----:R-:W3:Y:S04]  /*d440*/  LDL.LU R2, [R1+0x45c] ;  /* 0x00045c0001027983 */ /* 0x002ee80000300800 */
        /* <DEDUP_REMOVED lines=15> */
[----:B--2---:R-:W2:Y:S04]  /*d540*/  LDL.LU R3, [R1+0x498] ;  /* 0x0004980001037983 */ /* 0x004ea80000300800 */
[----:B-1----:R-:W2:Y:S01]  /*d550*/  LDL.LU R0, [R1+0x49c] ;  /* 0x00049c0001007983 */ /* 0x002ea20000300800 */
[----:B------:R-:W-:Y:S01]  /*d560*/  UMOV UR8, URZ ;  /* 0x0000003f00087c82 */ /* 0x000fe20008000000 */
[----:B---3--:R-:W-:Y:S01]  /*d570*/  FADD R2, R135, R2 ;  /* 0x0000000287027221 */ /* 0x008fe20000000000 */
[----:B----4-:R-:W-:-:S04]  /*d580*/  FADD R21, R136, R21 ;  /* 0x0000001588157221 */ /* 0x010fc80000000000 */
[----:B------:R1:W-:Y:S01]  /*d590*/  STL [R1+0x45c], R2 ;  /* 0x00045c0201007387 */ /* 0x0003e20000100800 */
[----:B------:R-:W-:-:S03]  /*d5a0*/  FADD R20, R137, R20 ;  /* 0x0000001489147221 */ /* 0x000fc60000000000 */
[----:B-1----:R1:W5:Y:S01]  /*d5b0*/  LDL.LU R2, [R1+0x4cc] ;  /* 0x0004cc0001027983 */ /* 0x0023620000300800 */
[----:B------:R-:W-:-:S01]  /*d5c0*/  FADD R15, R138, R15 ;  /* 0x0000000f8a0f7221 */ /* 0x000fc20000000000 */
[----:B------:R-:W-:Y:S02]  /*d5d0*/  FADD R14, R139, R14 ;  /* 0x0000000e8b0e7221 */ /* 0x000fe40000000000 */
        /* <DEDUP_REMOVED lines=21> */
[----:B--2---:R-:W-:-:S03]  /*d730*/  FADD R3, R150, R3 ;  /* 0x0000000396037221 */ /* 0x004fc60000000000 */
[----:B------:R1:W-:Y:S01]  /*d740*/  STL [R1+0x48c], R6 ;  /* 0x00048c0601007387 */ /* 0x0003e20000100800 */
[----:B------:R-:W-:-:S03]  /*d750*/  FADD R0, R0, R151 ;  /* 0x0000009700007221 */ /* 0x000fc60000000000 */
[----:B------:R1:W-:Y:S04]  /*d760*/  STL [R1+0x490], R5 ;  /* 0x0004900501007387 */ /* 0x0003e80000100800 */
[----:B------:R1:W-:Y:S04]  /*d770*/  STL [R1+0x494], R4 ;  /* 0x0004940401007387 */ /* 0x0003e80000100800 */
[----:B------:R1:W-:Y:S04]  /*d780*/  STL [R1+0x49c], R0 ;  /* 0x00049c0001007387 */ /* 0x0003e80000100800 */
[----:B------:R1:W-:Y:S02]  /*d790*/  STL [R1+0x498], R3 ;  /* 0x0004980301007387 */ /* 0x0003e40000100800 */
.L_x_30:
[----:B------:R-:W-:Y:S05]  /*d7a0*/  @!P1 BRA `(.L_x_31) ;  /* 0x0000000000049947 */ /* 0x000fea0003800000 */
[----:B------:R-:W-:Y:S01]  /*d7b0*/  BPT.TRAP 0x1 ;  /* 0x000000040000795c */ /* 0x000fe20000300000 */
.L_x_31:
[----:B-1----:R-:W2:Y:S04]  /*d7c0*/  LDL R0, [R1+0x4a4] ;  /* 0x0004a40001007983 */ /* 0x002ea80000100800 */
[----:B------:R-:W3:Y:S01]  /*d7d0*/  LDL R3, [R1+0x4ac] ;  /* 0x0004ac0001037983 */ /* 0x000ee20000100800 */
[----:B------:R-:W-:Y:S01]  /*d7e0*/  UISETP.GT.U32.AND UP0, UPT, UR46, 0x1, UPT ;  /* 0x000000012e00788c */ /* 0x000fe2000bf04070 */
[----:B--2---:R-:W-:Y:S02]  /*d7f0*/  ISETP.NE.AND P0, PT, R0, RZ, PT ;  /* 0x000000ff0000720c */ /* 0x004fe40003f05270 */
[----:B------:R-:W-:-:S11]  /*d800*/  MOV R0, UR13 ;  /* 0x0000000d00007c02 */ /* 0x000fd60008000f00 */
[----:B------:R-:W-:-:S04]  /*d810*/  @P0 LEA R0, R0, UR48, 0x3 ;  /* 0x0000003000000c11 */ /* 0x000fc8000f8e18ff */
[----:B------:R-:W-:-:S04]  /*d820*/  @P0 IADD3 R0, R0, 0x30, RZ ;  /* 0x0000003000000810 */ /* 0x000fc80007ffe0ff */
[----:B---3--:R-:W-:-:S04]  /*d830*/  @P0 PRMT R0, R3, 0x654, R0 ;  /* 0x0000065403000816 */ /* 0x008fc80000000000 */
[----:B------:R1:W-:Y:S01]  /*d840*/  @P0 SYNCS.ARRIVE.TRANS64.RED.A1T0 RZ, [R0+URZ], RZ ;  /* 0x000000ff00ff09a7 */ /* 0x0003e2000810043f */
[----:B------:R-:W-:-:S13]  /*d850*/  PLOP3.LUT P0, PT, PT, PT, UP0, 0x80, 0x0 ;  /* 0x000000000000781c */ /* 0x000fda0003f0f008 */
[----:B-1----:R-:W-:Y:S05]  /*d860*/  @P0 BRA `(.L_x_32) ;  /* 0x0000000000040947 */ /* 0x002fea0003800000 */
[----:B------:R-:W-:Y:S01]  /*d870*/  BPT.TRAP 0x1 ;  /* 0x000000040000795c */ /* 0x000fe20000300000 */
.L_x_32:
[----:B------:R-:W-:Y:S02]  /*d880*/  UISETP.GT.AND UP2, UPT, UR12, 0x1, UPT ;  /* 0x000000010c00788c */ /* 0x000fe4000bf44270 */
[----:B------:R-:W-:Y:S02]  /*d890*/  UIADD3 UR10, UR10, 0x1, URZ ;  /* 0x000000010a0a7890 */ /* 0x000fe4000fffe03f */
[----:B------:R-:W-:Y:S02]  /*d8a0*/  UIADD3 UR13, UR13, 0x1, URZ ;  /* 0x000000010d0d7890 */ /* 0x000fe4000fffe03f */
[----:B------:R-:W-:Y:S01]  /*d8b0*/  PLOP3.LUT P0, PT, PT, PT, UP2, 0x80, 0x0 ;  /* 0x000000000000781c */ /* 0x000fe20003f0f028 */
[----:B------:R-:W-:Y:S02]  /*d8c0*/  UISETP.NE.AND UP0, UPT, UR10, 0x6, UPT ;  /* 0x000000060a00788c */ /* 0x000fe4000bf05270 */
[----:B------:R-:W-:Y:S02]  /*d8d0*/  UIADD3 UR6, UR12, -0x1, URZ ;  /* 0xffffffff0c067890 */ /* 0x000fe4000fffe03f */
[----:B------:R-:W-:-:S02]  /*d8e0*/  USEL UR5, URZ, 0x1, UP0 ;  /* 0x000000013f057887 */ /* 0x000fc40008000000 */
[----:B------:R-:W-:Y:S02]  /*d8f0*/  UISETP.NE.AND UP1, UPT, UR13, 0x6, UPT ;  /* 0x000000060d00788c */ /* 0x000fe4000bf25270 */
[----:B------:R-:W-:Y:S02]  /*d900*/  ULOP3.LUT UR11, UR11, UR5, URZ, 0x3c, !UPT ;  /* 0x000000050b0b7292 */ /* 0x000fe4000f8e3c3f */
[----:B------:R-:W-:Y:S02]  /*d910*/  USEL UR10, UR10, URZ, UP0 ;  /* 0x0000003f0a0a7287 */ /* 0x000fe40008000000 */
[----:B------:R-:W-:Y:S01]  /*d920*/  USEL UR13, UR13, URZ, UP1 ;  /* 0x0000003f0d0d7287 */ /* 0x000fe20008800000 */
[----:B------:R-:W-:Y:S01]  /*d930*/  UMOV UR5, 0x1 ;  /* 0x0000000100057882 */ /* 0x000fe20000000000 */
[----:B------:R-:W-:Y:S01]  /*d940*/  UMOV UR12, UR6 ;  /* 0x00000006000c7c82 */ /* 0x000fe20008000000 */
[----:B------:R-:W-:Y:S09]  /*d950*/  @P0 BRA `(.L_x_33) ;  /* 0xffffffa000280947 */ /* 0x000ff2000383ffff */
.L_x_25:
[----:B------:R-:W-:-:S04]  /*d960*/  UISETP.NE.AND UP0, UPT, UR8, URZ, UPT ;  /* 0x0000003f0800728c */ /* 0x000fc8000bf05270 */
[----:B------:R-:W-:-:S06]  /*d970*/  USEL UR4, URZ, 0x1, !UP0 ;  /* 0x000000013f047887 */ /* 0x000fcc000c000000 */
[----:B------:R-:W-:-:S13]  /*d980*/  ISETP.NE.AND P0, PT, RZ, UR4, PT ;  /* 0x00000004ff007c0c */ /* 0x000fda000bf05270 */
[----:B------:R-:W-:Y:S05]  /*d990*/  @!P0 BRA `(.L_x_34) ;  /* 0x0000003800608947 */ /* 0x000fea0003800000 */
[----:B------:R3:W-:Y:S04]  /*d9a0*/  STL [R1+0x658], R57 ;  /* 0x0006583901007387 */ /* 0x0007e80000100800 */
[----:B---3--:R-:W3:Y:S04]  /*d9b0*/  LDL.LU R57, [R1] ;  /* 0x0000000001397983 */ /* 0x008ee80000300800 */
[----:B------:R4:W-:Y:S04]  /*d9c0*/  STL [R1+0x654], R58 ;  /* 0x0006543a01007387 */ /* 0x0009e80000100800 */
[----:B----4-:R-:W4:Y:S04]  /*d9d0*/  LDL.LU R58, [R1+0x4] ;  /* 0x00000400013a7983 */ /* 0x010f280000300800 */
[----:B------:R1:W-:Y:S04]  /*d9e0*/  STL [R1+0x650], R59 ;  /* 0x0006503b01007387 */ /* 0x0003e80000100800 */
[----:B-1----:R-:W2:Y:S04]  /*d9f0*/  LDL.LU R59, [R1+0x8] ;  /* 0x00000800013b7983 */ /* 0x002ea80000300800 */
        /* <DEDUP_REMOVED lines=122> */
[----:B------:R-:W2:Y:S04]  /*e1a0*/  LDL.LU R21, [R1+0x178] ;  /* 0x0001780001157983 */ /* 0x000ea80000300800 */
        /* <DEDUP_REMOVED lines=77> */
[----:B-----5:R1:W-:Y:S01]  /*e680*/  STL [R1+0x4dc], R19 ;  /* 0x0004dc1301007387 */ /* 0x0203e20000100800 */
[----:B---3--:R-:W-:-:S03]  /*e690*/  FADD R22, R57, R22 ;  /* 0x0000001639167221 */ /* 0x008fc60000000000 */
[----:B-1----:R-:W3:Y:S04]  /*e6a0*/  LDL.LU R19, [R1+0x110] ;  /* 0x0001100001137983 */ /* 0x002ee80000300800 */
[----:B------:R1:W-:Y:S01]  /*e6b0*/  STL [R1+0x4d8], R18 ;  /* 0x0004d81201007387 */ /* 0x0003e20000100800 */
[----:B----4-:R-:W-:Y:S01]  /*e6c0*/  FADD R23, R58, R23 ;  /* 0x000000173a177221 */ /* 0x010fe20000000000 */
[----:B--2---:R-:W-:Y:S02]  /*e6d0*/  FADD R152, R59, R152 ;  /* 0x000000983b987221 */ /* 0x004fe40000000000 */
[----:B-1----:R-:W2:Y:S04]  /*e6e0*/  LDL.LU R18, [R1+0x10c] ;  /* 0x00010c0001127983 */ /* 0x002ea80000300800 */
[----:B------:R1:W-:Y:S01]  /*e6f0*/  STL [R1+0x4d4], R17 ;  /* 0x0004d41101007387 */ /* 0x0003e20000100800 */
[----:B------:R-:W-:Y:S01]  /*e700*/  FADD R153, R60, R153 ;  /* 0x000000993c997221 */ /* 0x000fe20000000000 */
[----:B------:R-:W-:-:S02]  /*e710*/  FADD R154, R61, R154 ;  /* 0x0000009a3d9a7221 */ /* 0x000fc40000000000 */
[----:B-1----:R-:W4:Y:S04]  /*e720*/  LDL.LU R17, [R1+0x108] ;  /* 0x0001080001117983 */ /* 0x002f280000300800 */
[----:B------:R1:W-:Y:S01]  /*e730*/  STL [R1+0x4d0], R16 ;  /* 0x0004d01001007387 */ /* 0x0003e20000100800 */
[----:B------:R-:W-:Y:S01]  /*e740*/  FADD R155, R62, R155 ;  /* 0x0000009b3e9b7221 */ /* 0x000fe20000000000 */
[----:B------:R-:W-:Y:S02]  /*e750*/  FADD R156, R63, R156 ;  /* 0x0000009c3f9c7221 */ /* 0x000fe40000000000 */
[----:B-1----:R-:W3:Y:S04]  /*e760*/  LDL.LU R16, [R1+0x104] ;  /* 0x0001040001107983 */ /* 0x002ee80000300800 */
[----:B------:R1:W-:Y:S01]  /*e770*/  STL [R1+0x4cc], R2 ;  /* 0x0004cc0201007387 */ /* 0x0003e20000100800 */
[----:B------:R-:W-:Y:S01]  /*e780*/  FADD R157, R64, R157 ;  /* 0x0000009d409d7221 */ /* 0x000fe20000000000 */
[----:B------:R-:W-:-:S02]  /*e790*/  FADD R158, R65, R158 ;  /* 0x0000009e419e7221 */ /* 0x000fc40000000000 */
[----:B-1----:R-:W2:Y:S04]  /*e7a0*/  LDL.LU R2, [R1+0x100] ;  /* 0x0001000001027983 */ /* 0x002ea80000300800 */
[----:B------:R-:W2:Y:S04]  /*e7b0*/  LDL.LU R57, [R1+0x658] ;  /* 0x0006580001397983 */ /* 0x000ea80000300800 */
[----:B------:R-:W2:Y:S04]  /*e7c0*/  LDL.LU R58, [R1+0x654] ;  /* 0x00065400013a7983 */ /* 0x000ea80000300800 */
[----:B------:R-:W2:Y:S04]  /*e7d0*/  LDL.LU R59, [R1+0x650] ;  /* 0x00065000013b7983 */ /* 0x000ea80000300800 */
[----:B------:R-:W2:Y:S04]  /*e7e0*/  LDL.LU R60, [R1+0x64c] ;  /* 0x00064c00013c7983 */ /* 0x000ea80000300800 */
[----:B------:R-:W2:Y:S01]  /*e7f0*/  LDL.LU R61, [R1+0x648] ;  /* 0x00064800013d7983 */ /* 0x000ea20000300800 */
[----:B------:R-:W-:-:S03]  /*e800*/  FADD R159, R66, R159 ;  /* 0x0000009f429f7221 */ /* 0x000fc60000000000 */
        /* <DEDUP_REMOVED lines=105> */
[----:B------:R-:W-:Y:S01]  /*eea0*/  FADD R211, R118, R211 ;  /* 0x000000d376d37221 */ /* 0x000fe20000000000 */
[----:B------:R-:W-:Y:S02]  /*eeb0*/  FADD R129, R130, R129 ;  /* 0x0000008182817221 */ /* 0x000fe40000000000 */
[----:B------:R-:W2:Y:S01]  /*eec0*/  LDL.LU R115, [R1+0x570] ;  /* 0x0005700001737983 */ /* 0x000ea20000300800 */
[----:B------:R-:W-:Y:S01]  /*eed0*/  FADD R212, R119, R212 ;  /* 0x000000d477d47221 */ /* 0x000fe20000000000 */
[----:B------:R-:W-:Y:S02]  /*eee0*/  FADD R127, R128, R127 ;  /* 0x0000007f807f7221 */ /* 0x000fe40000000000 */
[----:B------:R-:W2:Y:S01]  /*eef0*/  LDL.LU R116, [R1+0x56c] ;  /* 0x00056c0001747983 */ /* 0x000ea20000300800 */
[----:B------:R-:W-:Y:S01]  /*ef00*/  FADD R213, R120, R213 ;  /* 0x000000d578d57221 */ /* 0x000fe20000000000 */
[----:B------:R-:W-:-:S02]  /*ef10*/  FADD R125, R126, R125 ;  /* 0x0000007d7e7d7221 */ /* 0x000fc40000000000 */
        /* <DEDUP_REMOVED lines=8> */
[----:B------:R-:W-:Y:S01]  /*efa0*/  FADD R12, R13, R12 ;  /* 0x0000000c0d0c7221 */ /* 0x000fe20000000000 */
[----:B------:R-:W-:Y:S01]  /*efb0*/  FADD R10, R11, R10 ;  /* 0x0000000a0b0a7221 */ /* 0x000fe20000000000 */
[----:B------:R-:W-:Y:S01]  /*efc0*/  STL [R1+0x200], R131 ;  /* 0x0002008301007387 */ /* 0x000fe20000100800 */
        /* <DEDUP_REMOVED lines=19> */
[----:B------:R1:W-:Y:S01]  /*f100*/  STL [R1+0x214], R121 ;  /* 0x0002147901007387 */ /* 0x0003e20000100800 */
        /* <DEDUP_REMOVED lines=9> */
[----:B---3--:R-:W-:Y:S01]  /*f1a0*/  FADD R215, R16, R215 ;  /* 0x000000d710d77221 */ /* 0x008fe20000000000 */
[----:B----4-:R-:W-:Y:S01]  /*f1b0*/  FADD R216, R17, R216 ;  /* 0x000000d811d87221 */ /* 0x010fe20000000000 */
[----:B------:R-:W-:Y:S01]  /*f1c0*/  STL [R1+0x220], R12 ;  /* 0x0002200c01007387 */ /* 0x000fe20000100800 */
[----:B--2---:R-:W-:Y:S01]  /*f1d0*/  FADD R217, R18, R217 ;  /* 0x000000d912d97221 */ /* 0x004fe20000000000 */
[----:B------:R-:W-:Y:S01]  /*f1e0*/  FADD R218, R19, R218 ;  /* 0x000000da13da7221 */ /* 0x000fe20000000000 */
[----:B------:R-:W-:Y:S01]  /*f1f0*/  FADD R219, R151, R219 ;  /* 0x000000db97db7221 */ /* 0x000fe20000000000 */
[----:B------:R-:W-:Y:S04]  /*f200*/  STL [R1+0x224], R10 ;  /* 0x0002240a01007387 */ /* 0x000fe80000100800 */
[----:B------:R-:W-:Y:S01]  /*f210*/  STL [R1+0x228], R8 ;  /* 0x0002280801007387 */ /* 0x000fe20000100800 */
[----:B------:R-:W-:-:S03]  /*f220*/  FADD R214, R2, R214 ;  /* 0x000000d602d67221 */ /* 0x000fc60000000000 */
[----:B-1----:R-:W2:Y:S04]  /*f230*/  LDL.LU R121, [R1+0x198] ;  /* 0x0001980001797983 */ /* 0x002ea80000300800 */
[----:B------:R-:W-:Y:S04]  /*f240*/  STL [R1+0x22c], R6 ;  /* 0x00022c0601007387 */ /* 0x000fe80000100800 */
[----:B------:R-:W2:Y:S04]  /*f250*/  LDL.LU R5, [R1+0x238] ;  /* 0x0002380001057983 */ /* 0x000ea80000300800 */
[----:B------:R1:W-:Y:S04]  /*f260*/  STL [R1+0x230], R4 ;  /* 0x0002300401007387 */ /* 0x0003e80000100800 */
[----:B------:R-:W3:Y:S04]  /*f270*/  LDL.LU R122, [R1+0x19c] ;  /* 0x00019c00017a7983 */ /* 0x000ee80000300800 */
[----:B------:R4:W-:Y:S04]  /*f280*/  STL [R1+0x234], R0 ;  /* 0x0002340001007387 */ /* 0x0009e80000100800 */
[----:B-1----:R-:W3:Y:S04]  /*f290*/  LDL.LU R4, [R1+0x23c] ;  /* 0x00023c0001047983 */ /* 0x002ee80000300800 */
[----:B------:R-:W3:Y:S04]  /*f2a0*/  LDL.LU R123, [R1+0x1a0] ;  /* 0x0001a000017b7983 */ /* 0x000ee80000300800 */
[----:B------:R-:W3:Y:S04]  /*f2b0*/  LDL.LU R3, [R1+0x240] ;  /* 0x0002400001037983 */ /* 0x000ee80000300800 */
[----:B------:R-:W3:Y:S04]  /*f2c0*/  LDL.LU R124, [R1+0x1a4] ;  /* 0x0001a400017c7983 */ /* 0x000ee80000300800 */
        /* <DEDUP_REMOVED lines=44> */
[----:B------:R-:W4:Y:S01]  /*f590*/  LDL.LU R6, [R1+0x29c] ;  /* 0x00029c0001067983 */ /* 0x000f220000300800 */
[----:B--2---:R-:W-:-:S03]  /*f5a0*/  FADD R5, R121, R5 ;  /* 0x0000000579057221 */ /* 0x004fc60000000000 */
[----:B------:R-:W2:Y:S04]  /*f5b0*/  LDL.LU R121, [R1+0x558] ;  /* 0x0005580001797983 */ /* 0x000ea80000300800 */
[----:B------:R1:W-:Y:S04]  /*f5c0*/  STL [R1+0x238], R5 ;  /* 0x0002380501007387 */ /* 0x0003e80000100800 */
[----:B-1----:R-:W2:Y:S01]  /*f5d0*/  LDL.LU R5, [R1+0x2a0] ;  /* 0x0002a00001057983 */ /* 0x002ea20000300800 */
[----:B---3--:R-:W-:-:S03]  /*f5e0*/  FADD R4, R122, R4 ;  /* 0x000000047a047221 */ /* 0x008fc60000000000 */
[----:B------:R-:W3:Y:S01]  /*f5f0*/  LDL.LU R122, [R1+0x554] ;  /* 0x00055400017a7983 */ /* 0x000ee20000300800 */
[----:B------:R-:W-:-:S03]  /*f600*/  FADD R3, R123, R3 ;  /* 0x000000037b037221 */ /* 0x000fc60000000000 */
[----:B------:R1:W-:Y:S01]  /*f610*/  STL [R1+0x23c], R4 ;  /* 0x00023c0401007387 */ /* 0x0003e20000100800 */
[----:B----4-:R-:W-:-:S03]  /*f620*/  FADD R0, R124, R0 ;  /* 0x000000007c007221 */ /* 0x010fc60000000000 */
[----:B-1----:R-:W4:Y:S04]  /*f630*/  LDL.LU R4, [R1+0x2a4] ;  /* 0x0002a40001047983 */ /* 0x002f280000300800 */
[----:B------:R-:W3:Y:S01]  /*f640*/  LDL.LU R123, [R1+0x550] ;  /* 0x00055000017b7983 */ /* 0x000ee20000300800 */
[----:B------:R-:W-:-:S03]  /*f650*/  FADD R126, R125, R126 ;  /* 0x0000007e7d7e7221 */ /* 0x000fc60000000000 */
[----:B------:R1:W-:Y:S01]  /*f660*/  STL [R1+0x240], R3 ;  /* 0x0002400301007387 */ /* 0x0003e20000100800 */
[----:B------:R-:W-:-:S03]  /*f670*/  FADD R128, R127, R128 ;  /* 0x000000807f807221 */ /* 0x000fc60000000000 */
[----:B-1----:R-:W3:Y:S04]  /*f680*/  LDL.LU R3, [R1+0x2a8] ;  /* 0x0002a80001037983 */ /* 0x002ee80000300800 */
[----:B------:R-:W3:Y:S04]  /*f690*/  LDL.LU R124, [R1+0x54c] ;  /* 0x00054c00017c7983 */ /* 0x000ee80000300800 */
[----:B------:R1:W-:Y:S01]  /*f6a0*/  STL [R1+0x244], R0 ;  /* 0x0002440001007387 */ /* 0x0003e20000100800 */
[----:B------:R-:W-:Y:S01]  /*f6b0*/  FADD R130, R129, R130 ;  /* 0x0000008281827221 */ /* 0x000fe20000000000 */
[----:B------:R-:W-:-:S02]  /*f6c0*/  FADD R132, R131, R132 ;  /* 0x0000008483847221 */ /* 0x000fc40000000000 */
[----:B-1----:R-:W3:Y:S04]  /*f6d0*/  LDL.LU R0, [R1+0x2ac] ;  /* 0x0002ac0001007983 */ /* 0x002ee80000300800 */
[----:B------:R-:W3:Y:S04]  /*f6e0*/  LDL.LU R125, [R1+0x548] ;  /* 0x00054800017d7983 */ /* 0x000ee80000300800 */
[----:B------:R1:W-:Y:S01]  /*f6f0*/  STL [R1+0x248], R126 ;  /* 0x0002487e01007387 */ /* 0x0003e20000100800 */
[----:B------:R-:W-:-:S03]  /*f700*/  FADD R134, R133, R134 ;  /* 0x0000008685867221 */ /* 0x000fc60000000000 */
        /* <DEDUP_REMOVED lines=53> */
[----:B------:R-:W-:Y:S04]  /*fa60*/  STL [R1+0x27c], R16 ;  /* 0x00027c1001007387 */ /* 0x000fe80000100800 */
[----:B------:R-:W-:Y:S04]  /*fa70*/  STL [R1+0x280], R18 ;  /* 0x0002801201007387 */ /* 0x000fe80000100800 */
[----:B------:R1:W-:Y:S04]  /*fa80*/  STL [R1+0x284], R151 ;  /* 0x0002849701007387 */ /* 0x0003e80000100800 */
[----:B------:R3:W-:Y:S04]  /*fa90*/  STL [R1+0x288], R20 ;  /* 0x0002881401007387 */ /* 0x0007e80000100800 */
[----:B------:R3:W-:Y:S01]  /*faa0*/  STL [R1+0x28c], R14 ;  /* 0x00028c0e01007387 */ /* 0x0007e20000100800 */
[----:B------:R-:W-:-:S03]  /*fab0*/  FADD R6, R7, R6 ;  /* 0x0000000607067221 */ /* 0x000fc60000000000 */
[----:B-1----:R-:W3:Y:S04]  /*fac0*/  LDL.LU R151, [R1+0x2b0] ;  /* 0x0002b00001977983 */ /* 0x002ee80000300800 */
[----:B------:R1:W-:Y:S04]  /*fad0*/  STL [R1+0x290], R12 ;  /* 0x0002900c01007387 */ /* 0x0003e80000100800 */
[----:B------:R1:W-:Y:S01]  /*fae0*/  STL [R1+0x294], R10 ;  /* 0x0002940a01007387 */ /* 0x0003e20000100800 */
[----:B--2---:R-:W-:-:S03]  /*faf0*/  FADD R5, R24, R5 ;  /* 0x0000000518057221 */ /* 0x004fc60000000000 */
[----:B------:R-:W2:Y:S04]  /*fb00*/  LDL.LU R19, [R1+0x2b4] ;  /* 0x0002b40001137983 */ /* 0x000ea80000300800 */
[----:B------:R1:W-:Y:S04]  /*fb10*/  STL [R1+0x298], R8 ;  /* 0x0002980801007387 */ /* 0x0003e80000100800 */
[----:B------:R-:W2:Y:S01]  /*fb20*/  LDL.LU R18, [R1+0x2b8] ;  /* 0x0002b80001127983 */ /* 0x000ea20000300800 */
[----:B----4-:R-:W-:-:S03]  /*fb30*/  FADD R4, R25, R4 ;  /* 0x0000000419047221 */ /* 0x010fc60000000000 */
[----:B------:R4:W-:Y:S04]  /*fb40*/  STL [R1+0x29c], R6 ;  /* 0x00029c0601007387 */ /* 0x0009e80000100800 */
[----:B------:R-:W2:Y:S01]  /*fb50*/  LDL.LU R17, [R1+0x2bc] ;  /* 0x0002bc0001117983 */ /* 0x000ea20000300800 */
[----:B---3--:R-:W-:-:S03]  /*fb60*/  FADD R3, R26, R3 ;  /* 0x000000031a037221 */ /* 0x008fc60000000000 */
[----:B------:R3:W-:Y:S04]  /*fb70*/  STL [R1+0x2a0], R5 ;  /* 0x0002a00501007387 */ /* 0x0007e80000100800 */
[----:B------:R-:W2:Y:S04]  /*fb80*/  LDL.LU R16, [R1+0x2c0] ;  /* 0x0002c00001107983 */ /* 0x000ea80000300800 */
[----:B------:R3:W-:Y:S01]  /*fb90*/  STL [R1+0x2a4], R4 ;  /* 0x0002a40401007387 */ /* 0x0007e20000100800 */
[----:B------:R-:W-:-:S03]  /*fba0*/  FADD R0, R27, R0 ;  /* 0x000000001b007221 */ /* 0x000fc60000000000 */
[----:B------:R-:W2:Y:S04]  /*fbb0*/  LDL.LU R2, [R1+0x2c4] ;  /* 0x0002c40001027983 */ /* 0x000ea80000300800 */
[----:B------:R3:W-:Y:S04]  /*fbc0*/  STL [R1+0x2a8], R3 ;  /* 0x0002a80301007387 */ /* 0x0007e80000100800 */
[----:B------:R-:W2:Y:S04]  /*fbd0*/  LDL.LU R27, [R1+0x2dc] ;  /* 0x0002dc00011b7983 */ /* 0x000ea80000300800 */
[----:B------:R-:W2:Y:S04]  /*fbe0*/  LDL.LU R26, [R1+0x2e0] ;  /* 0x0002e000011a7983 */ /* 0x000ea80000300800 */
[----:B------:R3:W-:Y:S04]  /*fbf0*/  STL [R1+0x2ac], R0 ;  /* 0x0002ac0001007387 */ /* 0x0007e80000100800 */
[----:B------:R-:W2:Y:S04]  /*fc00*/  LDL.LU R25, [R1+0x2e4] ;  /* 0x0002e40001197983 */ /* 0x000ea80000300800 */
[----:B------:R-:W2:Y:S04]  /*fc10*/  LDL.LU R24, [R1+0x2e8] ;  /* 0x0002e80001187983 */ /* 0x000ea80000300800 */
[----:B------:R-:W2:Y:S04]  /*fc20*/  LDL.LU R21, [R1+0x2ec] ;  /* 0x0002ec0001157983 */ /* 0x000ea80000300800 */
[----:B------:R-:W2:Y:S04]  /*fc30*/  LDL.LU R20, [R1+0x2f0] ;  /* 0x0002f00001147983 */ /* 0x000ea80000300800 */
[----:B------:R-:W2:Y:S04]  /*fc40*/  LDL.LU R15, [R1+0x2f4] ;  /* 0x0002f400010f7983 */ /* 0x000ea80000300800 */
[----:B------:R-:W2:Y:S04]  /*fc50*/  LDL.LU R14, [R1+0x2f8] ;  /* 0x0002f800010e7983 */ /* 0x000ea80000300800 */
[----:B------:R-:W2:Y:S04]  /*fc60*/  LDL.LU R13, [R1+0x2fc] ;  /* 0x0002fc00010d7983 */ /* 0x000ea80000300800 */
[----:B-1----:R-:W2:Y:S04]  /*fc70*/  LDL.LU R12, [R1+0x300] ;  /* 0x00030000010c7983 */ /* 0x002ea80000300800 */
[----:B------:R-:W2:Y:S04]  /*fc80*/  LDL.LU R11, [R1+0x304] ;  /* 0x00030400010b7983 */ /* 0x000ea80000300800 */
[----:B------:R-:W2:Y:S04]  /*fc90*/  LDL.LU R10, [R1+0x308] ;  /* 0x00030800010a7983 */ /* 0x000ea80000300800 */
[----:B------:R-:W2:Y:S04]  /*fca0*/  LDL.LU R9, [R1+0x30c] ;  /* 0x00030c0001097983 */ /* 0x000ea80000300800 */
[----:B------:R-:W2:Y:S04]  /*fcb0*/  LDL.LU R8, [R1+0x310] ;  /* 0x0003100001087983 */ /* 0x000ea80000300800 */
[----:B------:R-:W2:Y:S04]  /*fcc0*/  LDL.LU R7, [R1+0x314] ;  /* 0x0003140001077983 */ /* 0x000ea80000300800 */
[----:B----4-:R-:W4:Y:S04]  /*fcd0*/  LDL.LU R6, [R1+0x318] ;  /* 0x0003180001067983 */ /* 0x010f280000300800 */
[----:B---3--:R-:W3:Y:S04]  /*fce0*/  LDL.LU R5, [R1+0x31c] ;  /* 0x00031c0001057983 */ /* 0x008ee80000300800 */
[----:B------:R-:W3:Y:S04]  /*fcf0*/  LDL.LU R4, [R1+0x320] ;  /* 0x0003200001047983 */ /* 0x000ee80000300800 */
[----:B------:R-:W3:Y:S04]  /*fd00*/  LDL.LU R3, [R1+0x324] ;  /* 0x0003240001037983 */ /* 0x000ee80000300800 */
[----:B------:R-:W3:Y:S01]  /*fd10*/  LDL.LU R0, [R1+0x328] ;  /* 0x0003280001007983 */ /* 0x000ee20000300800 */
[----:B------:R-:W-:-:S05]  /*fd20*/  FADD R151, R28, R151 ;  /* 0x000000971c977221 */ /* 0x000fca0000000000 */
[----:B------:R1:W-:Y:S01]  /*fd30*/  STL [R1+0x2b0], R151 ;  /* 0x0002b09701007387 */ /* 0x0003e20000100800 */
[----:B--2---:R-:W-:-:S03]  /*fd40*/  FADD R19, R29, R19 ;  /* 0x000000131d137221 */ /* 0x004fc60000000000 */
[----:B-1----:R-:W2:Y:S04]  /*fd50*/  LDL.LU R151, [R1+0x4e0] ;  /* 0x0004e00001977983 */ /* 0x002ea80000300800 */
[----:B------:R-:W2:Y:S01]  /*fd60*/  LDL.LU R28, [R1+0x2d8] ;  /* 0x0002d800011c7983 */ /* 0x000ea20000300800 */
[----:B------:R-:W-:-:S03]  /*fd70*/  FADD R18, R30, R18 ;  /* 0x000000121e127221 */ /* 0x000fc60000000000 */
[----:B------:R1:W-:Y:S01]  /*fd80*/  STL [R1+0x2b4], R19 ;  /* 0x0002b41301007387 */ /* 0x0003e20000100800 */
[----:B------:R-:W-:-:S03]  /*fd90*/  FADD R17, R31, R17 ;  /* 0x000000111f117221 */ /* 0x000fc60000000000 */
[----:B-1----:R1:W5:Y:S04]  /*fda0*/  LDL.LU R19, [R1+0x4dc] ;  /* 0x0004dc0001137983 */ /* 0x0023680000300800 */
[----:B------:R-:W2:Y:S01]  /*fdb0*/  LDL.LU R29, [R1+0x2d4] ;  /* 0x0002d400011d7983 */ /* 0x000ea20000300800 */
[----:B------:R-:W-:-:S03]  /*fdc0*/  FADD R16, R32, R16 ;  /* 0x0000001020107221 */ /* 0x000fc60000000000 */
[----:B------:R1:W-:Y:S04]  /*fdd0*/  STL [R1+0x2b8], R18 ;  /* 0x0002b81201007387 */ /* 0x0003e80000100800 */
[----:B-1----:R1:W5:Y:S04]  /*fde0*/  LDL.LU R18, [R1+0x4d8] ;  /* 0x0004d80001127983 */ /* 0x0023680000300800 */
[----:B------:R-:W2:Y:S04]  /*fdf0*/  LDL.LU R30, [R1+0x2d0] ;  /* 0x0002d000011e7983 */ /* 0x000ea80000300800 */
[----:B------:R1:W-:Y:S04]  /*fe00*/  STL [R1+0x2bc], R17 ;  /* 0x0002bc1101007387 */ /* 0x0003e80000100800 */
[----:B-1----:R1:W5:Y:S04]  /*fe10*/  LDL.LU R17, [R1+0x4d4] ;  /* 0x0004d40001117983 */ /* 0x0023680000300800 */
[----:B------:R-:W2:Y:S04]  /*fe20*/  LDL.LU R31, [R1+0x2cc] ;  /* 0x0002cc00011f7983 */ /* 0x000ea80000300800 */
[----:B------:R1:W-:Y:S04]  /*fe30*/  STL [R1+0x2c0], R16 ;  /* 0x0002c01001007387 */ /* 0x0003e80000100800 */
[----:B-1----:R1:W5:Y:S04]  /*fe40*/  LDL.LU R16, [R1+0x4d0] ;  /* 0x0004d00001107983 */ /* 0x0023680000300800 */
[----:B------:R-:W2:Y:S01]  /*fe50*/  LDL.LU R32, [R1+0x2c8] ;  /* 0x0002c80001207983 */ /* 0x000ea20000300800 */
[----:B------:R-:W-:Y:S01]  /*fe60*/  FADD R2, R33, R2 ;  /* 0x0000000221027221 */ /* 0x000fe20000000000 */
[----:B------:R-:W-:Y:S01]  /*fe70*/  FADD R27, R39, R27 ;  /* 0x0000001b271b7221 */ /* 0x000fe20000000000 */
[----:B------:R-:W-:-:S03]  /*fe80*/  FADD R26, R40, R26 ;  /* 0x0000001a281a7221 */ /* 0x000fc60000000000 */
[----:B------:R1:W-:Y:S01]  /*fe90*/  STL [R1+0x2c4], R2 ;  /* 0x0002c40201007387 */ /* 0x0003e20000100800 */
[----:B------:R-:W-:Y:S01]  /*fea0*/  FADD R25, R41, R25 ;  /* 0x0000001929197221 */ /* 0x000fe20000000000 */
[----:B------:R-:W-:Y:S01]  /*feb0*/  FADD R24, R42, R24 ;  /* 0x000000182a187221 */ /* 0x000fe20000000000 */
[----:B------:R-:W-:Y:S01]  /*fec0*/  FADD R21, R43, R21 ;  /* 0x000000152b157221 */ /* 0x000fe20000000000 */
[----:B------:R-:W-:Y:S01]  /*fed0*/  FADD R20, R44, R20 ;  /* 0x000000142c147221 */ /* 0x000fe20000000000 */
[----:B-1----:R1:W5:Y:S01]  /*fee0*/  LDL.LU R2, [R1+0x4cc] ;  /* 0x0004cc0001027983 */ /* 0x0023620000300800 */
[----:B------:R-:W-:Y:S01]  /*fef0*/  FADD R15, R45, R15 ;  /* 0x0000000f2d0f7221 */ /* 0x000fe20000000000 */
        /* <DEDUP_REMOVED lines=8> */
[----:B----4-:R-:W-:Y:S01]  /*ff80*/  FADD R6, R54, R6 ;  /* 0x0000000636067221 */ /* 0x010fe20000000000 */
[----:B---3--:R-:W-:Y:S01]  /*ff90*/  FADD R5, R55, R5 ;  /* 0x0000000537057221 */ /* 0x008fe20000000000 */
[----:B------:R-:W-:Y:S01]  /*ffa0*/  FADD R4, R56, R4 ;  /* 0x0000000438047221 */ /* 0x000fe20000000000 */
[----:B------:R-:W-:Y:S01]  /*ffb0*/  FADD R3, R57, R3 ;  /* 0x0000000339037221 */ /* 0x000fe20000000000 */
[----:B------:R-:W-:Y:S01]  /*ffc0*/  FADD R0, R58, R0 ;  /* 0x000000003a007221 */ /* 0x000fe20000000000 */
[----:B--2---:R-:W-:Y:S01]  /*ffd0*/  FADD R28, R38, R28 ;  /* 0x0000001c261c7221 */ /* 0x004fe20000000000 */
[----:B------:R-:W-:Y:S01]  /*ffe0*/  FADD R29, R37, R29 ;  /* 0x0000001d251d7221 */ /* 0x000fe20000000000 */
[----:B------:R-:W-:Y:S01]  /*fff0*/  FADD R30, R36, R30 ;  /* 0x0000001e241e7221 */ /* 0x000fe20000000000 */
[----:B------:R-:W-:Y:S01]  /*10000*/  FADD R31, R35, R31 ;  /* 0x0000001f231f7221 */ /* 0x000fe20000000000 */
[----:B------:R-:W-:-:S05]  /*10010*/  FADD R32, R34, R32 ;  /* 0x0000002022207221 */ /* 0x000fca0000000000 */
[----:B------:R2:W-:Y:S04]  /*10020*/  STL [R1+0x2c8], R32 ;  /* 0x0002c82001007387 */ /* 0x0005e80000100800 */
        /* <DEDUP_REMOVED lines=21> */
[----:B------:R-:W4:Y:S04]  /*10180*/  LDL.LU R38, [R1+0x32c] ;  /* 0x00032c0001267983 */ /* 0x000f280000300800 */
[----:B------:R1:W-:Y:S04]  /*10190*/  STL [R1+0x320], R4 ;  /* 0x0003200401007387 */ /* 0x0003e80000100800 */
[----:B------:R-:W4:Y:S04]  /*101a0*/  LDL.LU R37, [R1+0x330] ;  /* 0x0003300001257983 */ /* 0x000f280000300800 */
[----:B------:R1:W-:Y:S04]  /*101b0*/  STL [R1+0x324], R3 ;  /* 0x0003240301007387 */ /* 0x0003e80000100800 */
[----:B------:R-:W4:Y:S04]  /*101c0*/  LDL.LU R36, [R1+0x334] ;  /* 0x0003340001247983 */ /* 0x000f280000300800 */
[----:B------:R1:W-:Y:S04]  /*101d0*/  STL [R1+0x328], R0 ;  /* 0x0003280001007387 */ /* 0x0003e80000100800 */
[----:B------:R-:W4:Y:S04]  /*101e0*/  LDL.LU R35, [R1+0x338] ;  /* 0x0003380001237983 */ /* 0x000f280000300800 */
[----:B------:R-:W4:Y:S04]  /*101f0*/  LDL.LU R34, [R1+0x33c] ;  /* 0x00033c0001227983 */ /* 0x000f280000300800 */
[----:B------:R-:W4:Y:S04]  /*10200*/  LDL.LU R33, [R1+0x340] ;  /* 0x0003400001217983 */ /* 0x000f280000300800 */
[----:B--2---:R-:W2:Y:S04]  /*10210*/  LDL.LU R32, [R1+0x344] ;  /* 0x0003440001207983 */ /* 0x004ea80000300800 */
[----:B---3--:R-:W3:Y:S04]  /*10220*/  LDL.LU R31, [R1+0x348] ;  /* 0x00034800011f7983 */ /* 0x008ee80000300800 */
[----:B----4-:R-:W4:Y:S04]  /*10230*/  LDL.LU R30, [R1+0x34c] ;  /* 0x00034c00011e7983 */ /* 0x010f280000300800 */
[----:B-1----:R-:W4:Y:S04]  /*10240*/  LDL.LU R29, [R1+0x350] ;  /* 0x00035000011d7983 */ /* 0x002f280000300800 */
        /* <DEDUP_REMOVED lines=21> */
[----:B------:R-:W-:-:S05]  /*103a0*/  FADD R38, R59, R38 ;  /* 0x000000263b267221 */ /* 0x000fca0000000000 */
[----:B------:R1:W-:Y:S01]  /*103b0*/  STL [R1+0x32c], R38 ;  /* 0x00032c2601007387 */ /* 0x0003e20000100800 */
[----:B------:R-:W-:-:S05]  /*103c0*/  FADD R37, R60, R37 ;  /* 0x000000253c257221 */ /* 0x000fca0000000000 */
[----:B------:R1:W-:Y:S01]  /*103d0*/  STL [R1+0x330], R37 ;  /* 0x0003302501007387 */ /* 0x0003e20000100800 */
[----:B------:R-:W-:-:S05]  /*103e0*/  FADD R36, R61, R36 ;  /* 0x000000243d247221 */ /* 0x000fca0000000000 */
[----:B------:R1:W-:Y:S01]  /*103f0*/  STL [R1+0x334], R36 ;  /* 0x0003342401007387 */ /* 0x0003e20000100800 */
[----:B------:R-:W-:Y:S01]  /*10400*/  FADD R35, R62, R35 ;  /* 0x000000233e237221 */ /* 0x000fe20000000000 */
[----:B------:R-:W-:-:S04]  /*10410*/  FADD R34, R63, R34 ;  /* 0x000000223f227221 */ /* 0x000fc80000000000 */
[----:B------:R1:W-:Y:S01]  /*10420*/  STL [R1+0x338], R35 ;  /* 0x0003382301007387 */ /* 0x0003e20000100800 */
[----:B------:R-:W-:-:S03]  /*10430*/  FADD R33, R64, R33 ;  /* 0x0000002140217221 */ /* 0x000fc60000000000 */
[----:B------:R1:W-:Y:S01]  /*10440*/  STL [R1+0x33c], R34 ;  /* 0x00033c2201007387 */ /* 0x0003e20000100800 */
[----:B--2---:R-:W-:-:S03]  /*10450*/  FADD R32, R65, R32 ;  /* 0x0000002041207221 */ /* 0x004fc60000000000 */
        /* <DEDUP_REMOVED lines=49> */
[----:B------:R-:W4:Y:S04]  /*10770*/  LDL.LU R37, [R1+0x3ac] ;  /* 0x0003ac0001257983 */ /* 0x000f280000300800 */
[----:B------:R1:W-:Y:S04]  /*10780*/  STL [R1+0x3a0], R3 ;  /* 0x0003a00301007387 */ /* 0x0003e80000100800 */
[----:B------:R-:W4:Y:S04]  /*10790*/  LDL.LU R36, [R1+0x3b0] ;  /* 0x0003b00001247983 */ /* 0x000f280000300800 */
[----:B------:R1:W-:Y:S04]  /*107a0*/  STL [R1+0x3a4], R0 ;  /* 0x0003a40001007387 */ /* 0x0003e80000100800 */
[----:B------:R-:W4:Y:S04]  /*107b0*/  LDL.LU R35, [R1+0x3b4] ;  /* 0x0003b40001237983 */ /* 0x000f280000300800 */
[----:B------:R-:W4:Y:S04]  /*107c0*/  LDL.LU R34, [R1+0x3b8] ;  /* 0x0003b80001227983 */ /* 0x000f280000300800 */
[----:B--2---:R-:W2:Y:S04]  /*107d0*/  LDL.LU R33, [R1+0x3bc] ;  /* 0x0003bc0001217983 */ /* 0x004ea80000300800 */
[----:B---3--:R-:W3:Y:S04]  /*107e0*/  LDL.LU R32, [R1+0x3c0] ;  /* 0x0003c00001207983 */ /* 0x008ee80000300800 */
        /* <DEDUP_REMOVED lines=24> */
[----:B------:R-:W-:Y:S01]  /*10970*/  FADD R38, R90, R38 ;  /* 0x000000265a267221 */ /* 0x000fe20000000000 */
[----:B------:R-:W-:-:S04]  /*10980*/  FADD R37, R91, R37 ;  /* 0x000000255b257221 */ /* 0x000fc80000000000 */
        /* <DEDUP_REMOVED lines=148> */
[----:B------:R-:W-:Y:S01]  /*112d0*/  FADD R3, R150, R3 ;  /* 0x0000000396037221 */ /* 0x000fe20000000000 */
[----:B------:R-:W-:-:S05]  /*112e0*/  FADD R0, R0, R151 ;  /* 0x0000009700007221 */ /* 0x000fca0000000000 */
[----:B------:R1:W-:Y:S04]  /*112f0*/  STL [R1+0x49c], R0 ;  /* 0x00049c0001007387 */ /* 0x0003e80000100800 */
[----:B------:R1:W-:Y:S04]  /*11300*/  STL [R1+0x494], R4 ;  /* 0x0004940401007387 */ /* 0x0003e80000100800 */
[----:B------:R1:W-:Y:S02]  /*11310*/  STL [R1+0x498], R3 ;  /* 0x0004980301007387 */ /* 0x0003e40000100800 */
.L_x_34:
[----:B-1----:R-:W1:Y:S02]  /*11320*/  LDC R0, c[0x0][0x28c] ;  /* 0x0000a300ff007b82 */ /* 0x002e640000000800 */
[----:B-1----:R-:W-:-:S13]  /*11330*/  ISETP.GE.AND P0, PT, R0, 0x1, PT ;  /* 0x000000010000780c */ /* 0x002fda0003f06270 */
[----:B------:R-:W-:Y:S05]  /*11340*/  @!P0 BRA `(.L_x_35) ;  /* 0x0000000000648947 */ /* 0x000fea0003800000 */
[----:B------:R-:W-:-:S06]  /*11350*/  UISETP.NE.AND UP0, UPT, UR49, 0x3, UPT ;  /* 0x000000033100788c */ /* 0x000fcc000bf05270 */
[----:B------:R-:W-:-:S13]  /*11360*/  PLOP3.LUT P0, PT, PT, PT, UP0, 0x80, 0x0 ;  /* 0x000000000000781c */ /* 0x000fda0003f0f008 */
[----:B------:R-:W-:Y:S05]  /*11370*/  @!P0 BRA `(.L_x_36) ;  /* 0x0000000000048947 */ /* 0x000fea0003800000 */
[----:B------:R-:W-:Y:S01]  /*11380*/  BPT.TRAP 0x1 ;  /* 0x000000040000795c */ /* 0x000fe20000300000 */
.L_x_36:
[----:B------:R-:W3:Y:S01]  /*11390*/  LDL R0, [R1+0x4a4] ;  /* 0x0004a40001007983 */ /* 0x000ee20000100800 */
[----:B------:R-:W-:Y:S01]  /*113a0*/  BSSY B0, `(.L_x_37) ;  /* 0x000000f000007945 */ /* 0x000fe20003800000 */
[----:B---3--:R-:W-:-:S13]  /*113b0*/  ISETP.NE.AND P0, PT, R0, RZ, PT ;  /* 0x000000ff0000720c */ /* 0x008fda0003f05270 */
[----:B------:R-:W-:Y:S05]  /*113c0*/  @!P0 BRA `(.L_x_38) ;  /* 0x0000000000308947 */ /* 0x000fea0003800000 */
[----:B------:R-:W3:Y:S01]  /*113d0*/  LDL R3, [R1+0x4ac] ;  /* 0x0004ac0001037983 */ /* 0x000ee20000100800 */
[----:B------:R-:W-:-:S04]  /*113e0*/  UISETP.LT.AND UP0, UPT, UR50, 0x1, UPT ;  /* 0x000000013200788c */ /* 0x000fc8000bf01270 */
[----:B------:R-:W-:-:S04]  /*113f0*/  USEL UR6, UR50, 0x1, UP0 ;  /* 0x0000000132067887 */ /* 0x000fc80008000000 */
[----:B------:R-:W-:-:S04]  /*11400*/  UIADD3 UR6, UR51, UR50, -UR6 ;  /* 0x0000003233067290 */ /* 0x000fc8000fffe806 */
[----:B------:R-:W-:-:S04]  /*11410*/  UIMAD.WIDE.U32 UR4, UR6, -0x55555555, URZ ;  /* 0xaaaaaaab060478a5 */ /* 0x000fc8000f8e003f */
[----:B------:R-:W-:-:S04]  /*11420*/  USHF.R.U32.HI UR4, URZ, 0x2, UR5 ;  /* 0x000000023f047899 */ /* 0x000fc80008011605 */
[----:B------:R-:W-:-:S04]  /*11430*/  UIMAD UR6, UR4, -0x6, UR6 ;  /* 0xfffffffa040678a4 */ /* 0x000fc8000f8e0206 */
[----:B------:R-:W-:-:S04]  /*11440*/  ULEA UR6, UR6, UR48, 0x3 ;  /* 0x0000003006067291 */ /* 0x000fc8000f8e183f */
[----:B------:R-:W-:-:S06]  /*11450*/  UIADD3 UR6, UR6, 0x30, URZ ;  /* 0x0000003006067890 */ /* 0x000fcc000fffe03f */
[----:B------:R-:W-:-:S04]  /*11460*/  MOV R0, UR6 ;  /* 0x0000000600007c02 */ /* 0x000fc80008000f00 */
[----:B---3--:R-:W-:-:S04]  /*11470*/  PRMT R0, R3, 0x654, R0 ;  /* 0x0000065403007816 */ /* 0x008fc80000000000 */
[----:B------:R1:W-:Y:S03]  /*11480*/  SYNCS.ARRIVE.TRANS64.RED.A1T0 RZ, [R0+URZ], RZ ;  /* 0x000000ff00ff79a7 */ /* 0x0003e6000810043f */
.L_x_38:
[----:B------:R-:W-:Y:S05]  /*11490*/  BSYNC B0 ;  /* 0x0000000000007941 */ /* 0x000fea0003800000 */
.L_x_37:
[----:B------:R-:W-:-:S06]  /*114a0*/  UISETP.GT.U32.AND UP0, UPT, UR46, 0x1, UPT ;  /* 0x000000012e00788c */ /* 0x000fcc000bf04070 */
[----:B------:R-:W-:-:S13]  /*114b0*/  PLOP3.LUT P0, PT, PT, PT, UP0, 0x80, 0x0 ;  /* 0x000000000000781c */ /* 0x000fda0003f0f008 */
[----:B------:R-:W-:Y:S05]  /*114c0*/  @P0 BRA `(.L_x_35) ;  /* 0x0000000000040947 */ /* 0x000fea0003800000 */
[----:B------:R-:W-:Y:S01]  /*114d0*/  BPT.TRAP 0x1 ;  /* 0x000000040000795c */ /* 0x000fe20000300000 */
.L_x_35:
[----:B------:R-:W3:Y:S01]  /*114e0*/  LDL R24, [R1+0x4c4] ;  /* 0x0004c40001187983 */ /* 0x000ee20000100800 */
[----:B------:R-:W-:Y:S02]  /*114f0*/  UIADD3 UR51, UR50, UR51, URZ ;  /* 0x0000003332337290 */ /* 0x000fe4000fffe03f */
[----:B------:R-:W-:Y:S02]  /*11500*/  UIADD3 UR7, UR48, 0x100, URZ ;  /* 0x0000010030077890 */ /* 0x000fe4000fffe03f */
[----:B------:R-:W-:Y:S02]  /*11510*/  UISETP.GT.U32.AND UP0, UPT, UR51, 0x5, UPT ;  /* 0x000000053300788c */ /* 0x000fe4000bf04070 */
[----:B------:R-:W-:Y:S02]  /*11520*/  UISETP.GE.U32.AND UP1, UPT, UR50, 0x6, UPT ;  /* 0x000000063200788c */ /* 0x000fe4000bf26070 */
[----:B------:R-:W-:Y:S02]  /*11530*/  UISETP.LT.U32.AND UP0, UPT, UR50, 0x6, UP0 ;  /* 0x000000063200788c */ /* 0x000fe40008701070 */
[----:B------:R-:W-:-:S02]  /*11540*/  USHF.L.U32 UR41, UR52, 0x8, URZ ;  /* 0x0000000834297899 */ /* 0x000fc4000800063f */
[----:B------:R-:W-:Y:S02]  /*11550*/  USEL UR6, URZ, 0x1, !UP0 ;  /* 0x000000013f067887 */ /* 0x000fe4000c000000 */
[----:B------:R-:W-:Y:S02]  /*11560*/  ULOP3.LUT UP0, URZ, UR7, 0x9f, URZ, 0xc0, !UPT ;  /* 0x0000009f073f7892 */ /* 0x000fe4000f80c03f */
[----:B------:R-:W-:Y:S02]  /*11570*/  ULOP3.LUT UR36, UR36, UR6, URZ, 0x3c, !UPT ;  /* 0x0000000624247292 */ /* 0x000fe4000f8e3c3f */
[----:B------:R-:W-:Y:S02]  /*11580*/  @UP1 UIMAD.WIDE.U32 UR4, UR51, -0x55555555, URZ ;  /* 0xaaaaaaab330418a5 */ /* 0x000fe4000f8e003f */
[----:B------:R-:W-:Y:S02]  /*11590*/  PLOP3.LUT P0, PT, PT, PT, UP0, 0x80, 0x0 ;  /* 0x000000000000781c */ /* 0x000fe40003f0f008 */
[----:B------:R-:W-:-:S04]  /*115a0*/  @UP1 USHF.R.U32.HI UR4, URZ, 0x2, UR5 ;  /* 0x000000023f041899 */ /* 0x000fc80008011605 */
[----:B------:R-:W-:Y:S01]  /*115b0*/  @UP1 ULOP3.LUT UR36, UR36, 0x1, UR4, 0x78, !UPT ;  /* 0x0000000124241892 */ /* 0x000fe2000f8e7804 */
[----:B---3--:R-:W-:-:S13]  /*115c0*/  R2UR UR42, R24 ;  /* 0x00000000182a72ca */ /* 0x008fda00000e0000 */
[----:B------:R-:W-:Y:S01]  /*115d0*/  USHF.L.U32 UR42, UR42, 0x8, URZ ;  /* 0x000000082a2a7899 */ /* 0x000fe2000800063f */
[----:B------:R-:W-:Y:S11]  /*115e0*/  @!P0 BRA `(.L_x_39) ;  /* 0x0000000000408947 */ /* 0x000ff60003800000 */
[----:B------:R-:W-:Y:S01]  /*115f0*/  MOV R14, 0x0 ;  /* 0x00000000000e7802 */ /* 0x000fe20000000f00 */
[----:B------:R-:W-:Y:S01]  /*11600*/  ULDC.64 UR4, c[0x4][0x70] ;  /* 0x01001c0000047ab9 */ /* 0x000fe20000000a00 */
[----:B------:R-:W-:Y:S01]  /*11610*/  ULDC.64 UR6, c[0x4][0x78] ;  /* 0x01001e0000067ab9 */ /* 0x000fe20000000a00 */
[----:B------:R-:W-:Y:S01]  /*11620*/  ULDC.64 UR8, c[0x4][0x8] ;  /* 0x0100020000087ab9 */ /* 0x000fe20000000a00 */
[----:B------:R-:W-:Y:S02]  /*11630*/  MOV R4, UR4 ;  /* 0x0000000400047c02 */ /* 0x000fe40008000f00 */
[----:B------:R-:W3:Y:S01]  /*11640*/  LDC.64 R14, c[0x4][R14] ;  /* 0x010000000e0e7b82 */ /* 0x000ee20000000a00 */
[----:B------:R-:W-:Y:S02]  /*11650*/  MOV R5, UR5 ;  /* 0x0000000500057c02 */ /* 0x000fe40008000f00 */
[----:B------:R-:W-:Y:S02]  /*11660*/  MOV R6, UR6 ;  /* 0x0000000600067c02 */ /* 0x000fe40008000f00 */
[----:B------:R-:W-:-:S02]  /*11670*/  MOV R7, UR7 ;  /* 0x0000000700077c02 */ /* 0x000fc40008000f00 */
[----:B------:R-:W-:Y:S02]  /*11680*/  MOV R10, UR8 ;  /* 0x00000008000a7c02 */ /* 0x000fe40008000f00 */
[----:B------:R-:W-:Y:S02]  /*11690*/  MOV R11, UR9 ;  /* 0x00000009000b7c02 */ /* 0x000fe40008000f00 */
[----:B------:R-:W-:Y:S02]  /*116a0*/  MOV R8, 0x70 ;  /* 0x0000007000087802 */ /* 0x000fe40000000f00 */
[----:B------:R-:W-:Y:S02]  /*116b0*/  MOV R12, 0x1 ;  /* 0x00000001000c7802 */ /* 0x000fe40000000f00 */
[----:B------:R-:W-:-:S07]  /*116c0*/  MOV R13, RZ ;  /* 0x000000ff000d7202 */ /* 0x000fce0000000f00 */
[----:B------:R-:W-:-:S07]  /*116d0*/  LEPC R20, `(.L_x_39) ;  /* 0x000000001014794e */ /* 0x000fce0000000000 */
[----:B-123-5:R-:W-:Y:S05]  /*116e0*/  CALL.ABS.NOINC R14 ;  /* 0x000000000e007343 */ /* 0x02efea0003c00000 */
.L_x_39:
[----:B------:R-:W-:-:S04]  /*116f0*/  UIADD3 UR4, UR48, 0x4100, URZ ;  /* 0x0000410030047890 */ /* 0x000fc8000fffe03f */
[----:B------:R-:W-:-:S06]  /*11700*/  ULOP3.LUT UP0, URZ, UR4, 0x9f, URZ, 0xc0, !UPT ;  /* 0x0000009f043f7892 */ /* 0x000fcc000f80c03f */
[----:B------:R-:W-:-:S13]  /*11710*/  PLOP3.LUT P0, PT, PT, PT, UP0, 0x80, 0x0 ;  /* 0x000000000000781c */ /* 0x000fda0003f0f008 */
[----:B------:R-:W-:Y:S05]  /*11720*/  @!P0 BRA `(.L_x_40) ;  /* 0x0000000000408947 */ /* 0x000fea0003800000 */
        /* <DEDUP_REMOVED lines=16> */
.L_x_40:
[----:B------:R-:W3:Y:S01]  /*11830*/  S2R R21, SR_TID.X ;  /* 0x0000000000157919 */ /* 0x000ee20000002100 */
[----:B------:R-:W4:Y:S01]  /*11840*/  LDC.64 R4, c[0x0][0x590] ;  /* 0x00016400ff047b82 */ /* 0x000f220000000a00 */
[----:B------:R-:W-:-:S07]  /*11850*/  ULDC UR4, c[0x0][0x284] ;  /* 0x0000a10000047ab9 */ /* 0x000fce0000000800 */
[----:B-1----:R-:W1:Y:S01]  /*11860*/  LDC R0, c[0x0][0x288] ;  /* 0x0000a200ff007b82 */ /* 0x002e620000000800 */
[----:B----4-:R-:W-:-:S04]  /*11870*/  ISETP.NE.U32.AND P1, PT, R4, RZ, PT ;  /* 0x000000ff0400720c */ /* 0x010fc80003f25070 */
[----:B------:R-:W-:Y:S02]  /*11880*/  ISETP.NE.AND.EX P1, PT, R5, RZ, PT, P1 ;  /* 0x000000ff0500720c */ /* 0x000fe40003f25310 */
[----:B---3--:R-:W-:Y:S02]  /*11890*/  SHF.R.U32.HI R15, RZ, 0x2, R21 ;  /* 0x00000002ff0f7819 */ /* 0x008fe40000011615 */
[C---:B------:R-:W-:Y:S02]  /*118a0*/  LOP3.LUT R20, R21.reuse, 0xe0, RZ, 0xc0, !PT ;  /* 0x000000e015147812 */ /* 0x040fe400078ec0ff */
[----:B------:R-:W-:Y:S02]  /*118b0*/  LOP3.LUT R3, R21, 0x3, RZ, 0xc0, !PT ;  /* 0x0000000315037812 */ /* 0x000fe400078ec0ff */
[----:B------:R-:W-:Y:S02]  /*118c0*/  LOP3.LUT R15, R15, 0x7, RZ, 0xc0, !PT ;  /* 0x000000070f0f7812 */ /* 0x000fe400078ec0ff */
[----:B------:R-:W-:Y:S01]  /*118d0*/  SHF.R.U32.HI R6, RZ, 0x1, R20 ;  /* 0x00000001ff067819 */ /* 0x000fe20000011614 */
[----:B-1----:R-:W-:Y:S01]  /*118e0*/  IMAD R3, R3, -0x2, R0 ;  /* 0xfffffffe03037824 */ /* 0x002fe200078e0200 */
[----:B------:R-:W-:-:S02]  /*118f0*/  MOV R0, UR52 ;  /* 0x0000003400007c02 */ /* 0x000fc40008000f00 */
[----:B------:R-:W-:-:S03]  /*11900*/  IADD3 R6, -R6, UR4, -R15 ;  /* 0x0000000406067c10 */ /* 0x000fc6000fffe90f */
[----:B------:R-:W-:Y:S02]  /*11910*/  IMAD R14, R0, -0x100, R3 ;  /* 0xffffff00000e7824 */ /* 0x000fe400078e0203 */
[----:B------:R-:W-:Y:S01]  /*11920*/  IMAD R6, R24, -0x100, R6 ;  /* 0xffffff0018067824 */ /* 0x000fe200078e0206 */
[----:B------:R-:W-:Y:S06]  /*11930*/  @!P1 BRA `(.L_x_41) ;  /* 0x00000000008c9947 */ /* 0x000fec0003800000 */
[----:B------:R-:W-:Y:S02]  /*11940*/  ULDC.64 UR4, c[0x0][0x588] ;  /* 0x0001620000047ab9 */ /* 0x000fe40000000a00 */
[----:B------:R-:W-:-:S04]  /*11950*/  ISETP.NE.U32.AND P0, PT, RZ, UR4, PT ;  /* 0x00000004ff007c0c */ /* 0x000fc8000bf05070 */
[----:B------:R-:W-:-:S13]  /*11960*/  ISETP.NE.AND.EX P0, PT, RZ, UR5, PT, P0 ;  /* 0x00000005ff007c0c */ /* 0x000fda000bf05300 */
[----:B------:R-:W-:Y:S05]  /*11970*/  @!P0 BRA `(.L_x_42) ;  /* 0x0000000000408947 */ /* 0x000fea0003800000 */
[----:B------:R-:W1:Y:S01]  /*11980*/  LDC.64 R8, c[0x0][0x588] ;  /* 0x00016200ff087b82 */ /* 0x000e620000000a00 */
[----:B-----5:R-:W-:-:S04]  /*11990*/  IMAD R2, R4, UR43, RZ ;  /* 0x0000002b04027c24 */ /* 0x020fc8000f8e02ff */
[----:B-1----:R-:W-:-:S05]  /*119a0*/  IMAD.WIDE R2, R2, 0x4, R8 ;  /* 0x0000000402027825 */ /* 0x002fca00078e0208 */
[----:B------:R1:W3:Y:S01]  /*119b0*/  LDG.E R7, desc[UR56][R2.64] ;  /* 0x0000003802077981 */ /* 0x0002e2000c1e1900 */
[----:B------:R-:W-:-:S04]  /*119c0*/  MOV R0, 0x1 ;  /* 0x0000000100007802 */ /* 0x000fc80000000f00 */
[----:B------:R-:W-:Y:S02]  /*119d0*/  PRMT R8, R0, 0x7610, R8 ;  /* 0x0000761000087816 */ /* 0x000fe40000000008 */
[----:B-1----:R-:W-:-:S03]  /*119e0*/  MOV R3, 0x1 ;  /* 0x0000000100037802 */ /* 0x002fc60000000f00 */
[----:B------:R-:W-:Y:S01]  /*119f0*/  STL.S16 [R1+0x4c8], R8 ;  /* 0x0004c80801007387 */ /* 0x000fe20000100600 */
[----:B------:R-:W-:Y:S02]  /*11a00*/  MOV R2, 0x1 ;  /* 0x0000000100027802 */ /* 0x000fe40000000f00 */
[----:B------:R-:W-:Y:S01]  /*11a10*/  PRMT R0, R3, 0x7610, R0 ;  /* 0x0000761003007816 */ /* 0x000fe20000000000 */
[----:B---3--:R-:W-:Y:S04]  /*11a20*/  STL [R1+0x4a0], R7 ;  /* 0x0004a00701007387 */ /* 0x008fe80000100800 */
[----:B------:R1:W-:Y:S04]  /*11a30*/  STL.S16 [R1+0x4c0], R2 ;  /* 0x0004c00201007387 */ /* 0x0003e80000100600 */
[----:B------:R3:W-:Y:S04]  /*11a40*/  STL.S16 [R1+0x4bc], R0 ;  /* 0x0004bc0001007387 */ /* 0x0007e80000100600 */
[----:B------:R3:W-:Y:S01]  /*11a50*/  STL [R1+0x4b8], R7 ;  /* 0x0004b80701007387 */ /* 0x0007e20000100800 */
[----:B-1----:R-:W-:Y:S01]  /*11a60*/  MOV R2, R7 ;  /* 0x0000000700027202 */ /* 0x002fe20000000f00 */
[----:B------:R-:W-:Y:S06]  /*11a70*/  BRA `(.L_x_41) ;  /* 0x00000000003c7947 */ /* 0x000fec0003800000 */
.L_x_42:
[----:B------:R-:W-:Y:S01]  /*11a80*/  MOV R0, 0x1 ;  /* 0x0000000100007802 */ /* 0x000fe20000000f00 */
[----:B------:R-:W-:Y:S01]  /*11a90*/  ULDC UR4, c[0x0][0x580] ;  /* 0x0001600000047ab9 */ /* 0x000fe20000000800 */
[----:B-----5:R-:W-:Y:S02]  /*11aa0*/  MOV R2, 0x1 ;  /* 0x0000000100027802 */ /* 0x020fe40000000f00 */
[----:B------:R-:W-:Y:S02]  /*11ab0*/  PRMT R7, R0, 0x7610, R7 ;  /* 0x0000761000077816 */ /* 0x000fe40000000007 */
[----:B------:R-:W-:Y:S02]  /*11ac0*/  MOV R3, 0x1 ;  /* 0x0000000100037802 */ /* 0x000fe40000000f00 */
[----:B------:R-:W-:Y:S01]  /*11ad0*/  PRMT R0, R2, 0x7610, R0 ;  /* 0x0000761002007816 */ /* 0x000fe20000000000 */
[----:B------:R-:W-:Y:S01]  /*11ae0*/  STL.S16 [R1+0x4c8], R7 ;  /* 0x0004c80701007387 */ /* 0x000fe20000100600 */
[----:B------:R-:W-:-:S02]  /*11af0*/  PRMT R2, R3, 0x7610, R2 ;  /* 0x0000761003027816 */ /* 0x000fc40000000002 */
[----:B------:R-:W-:Y:S01]  /*11b00*/  MOV R3, UR4 ;  /* 0x0000000400037c02 */ /* 0x000fe20008000f00 */
[----:B------:R1:W-:Y:S04]  /*11b10*/  STL.S16 [R1+0x4c0], R0 ;  /* 0x0004c00001007387 */ /* 0x0003e80000100600 */
[----:B------:R3:W-:Y:S04]  /*11b20*/  STL.S16 [R1+0x4bc], R2 ;  /* 0x0004bc0201007387 */ /* 0x0007e80000100600 */
[----:B------:R4:W-:Y:S01]  /*11b30*/  STL [R1+0x4a0], R3 ;  /* 0x0004a00301007387 */ /* 0x0009e20000100800 */
[----:B-1----:R-:W-:-:S02]  /*11b40*/  MOV R0, UR4 ;  /* 0x0000000400007c02 */ /* 0x002fc40008000f00 */
[----:B---3--:R-:W-:-:S03]  /*11b50*/  MOV R2, UR4 ;  /* 0x0000000400027c02 */ /* 0x008fc60008000f00 */
[----:B------:R4:W-:Y:S04]  /*11b60*/  STL [R1+0x4b8], R0 ;  /* 0x0004b80001007387 */ /* 0x0009e80000100800 */
.L_x_41:
[----:B------:R-:W1:Y:S02]  /*11b70*/  LDC.64 R8, c[0x0][0x5b0] ;  /* 0x00016c00ff087b82 */ /* 0x000e640000000a00 */
[----:B-1----:R-:W-:-:S04]  /*11b80*/  ISETP.NE.U32.AND P0, PT, R8, RZ, PT ;  /* 0x000000ff0800720c */ /* 0x002fc80003f05070 */
[----:B------:R-:W-:-:S13]  /*11b90*/  ISETP.NE.AND.EX P0, PT, R9, RZ, PT, P0 ;  /* 0x000000ff0900720c */ /* 0x000fda0003f05300 */
[----:B------:R-:W-:Y:S05]  /*11ba0*/  @!P0 BRA `(.L_x_43) ;  /* 0x00000000002c8947 */ /* 0x000fea0003800000 */
[----:B------:R-:W-:Y:S02]  /*11bb0*/  ULDC.64 UR4, c[0x0][0x5a8] ;  /* 0x00016a0000047ab9 */ /* 0x000fe40000000a00 */
[----:B------:R-:W-:-:S04]  /*11bc0*/  ISETP.NE.U32.AND P0, PT, RZ, UR4, PT ;  /* 0x00000004ff007c0c */ /* 0x000fc8000bf05070 */
[----:B------:R-:W-:-:S13]  /*11bd0*/  ISETP.NE.AND.EX P0, PT, RZ, UR5, PT, P0 ;  /* 0x00000005ff007c0c */ /* 0x000fda000bf05300 */
[----:B------:R-:W-:Y:S05]  /*11be0*/  @!P0 BRA `(.L_x_44) ;  /* 0x0000000000148947 */ /* 0x000fea0003800000 */
[----:B------:R-:W1:Y:S01]  /*11bf0*/  LDC.64 R10, c[0x0][0x5a8] ;  /* 0x00016a00ff0a7b82 */ /* 0x000e620000000a00 */
[----:B------:R-:W-:-:S04]  /*11c00*/  IMAD R8, R8, UR43, RZ ;  /* 0x0000002b08087c24 */ /* 0x000fc8000f8e02ff */
[----:B-1----:R-:W-:-:S05]  /*11c10*/  IMAD.WIDE R8, R8, 0x4, R10 ;  /* 0x0000000408087825 */ /* 0x002fca00078e020a */
[----:B-----5:R1:W5:Y:S01]  /*11c20*/  LDG.E R16, desc[UR56][R8.64] ;  /* 0x0000003808107981 */ /* 0x020362000c1e1900 */
[----:B------:R-:W-:Y:S05]  /*11c30*/  BRA `(.L_x_43) ;  /* 0x0000000000087947 */ /* 0x000fea0003800000 */
.L_x_44:
[----:B------:R-:W-:Y:S02]  /*11c40*/  ULDC UR4, c[0x0][0x5a0] ;  /* 0x0001680000047ab9 */ /* 0x000fe40000000800 */
[----:B-----5:R-:W-:-:S07]  /*11c50*/  MOV R16, UR4 ;  /* 0x0000000400107c02 */ /* 0x020fce0008000f00 */
.L_x_43:
[----:B-1----:R-:W2:Y:S01]  /*11c60*/  LDL R8, [R1+0x4bc] ;  /* 0x0004bc0001087983 */ /* 0x002ea20000100800 */
[----:B------:R-:W1:Y:S01]  /*11c70*/  LDC.64 R10, c[0x0][0x5c0] ;  /* 0x00017000ff0a7b82 */ /* 0x000e620000000a00 */
[----:B------:R-:W-:Y:S02]  /*11c80*/  ULDC.64 UR4, c[0x0][0x588] ;  /* 0x0001620000047ab9 */ /* 0x000fe40000000a00 */
[----:B---3--:R-:W3:Y:S04]  /*11c90*/  LDL.LU R7, [R1+0x4b8] ;  /* 0x0004b80001077983 */ /* 0x008ee80000300800 */
[----:B----4-:R-:W4:Y:S01]  /*11ca0*/  LDL R0, [R1+0x4a0] ;  /* 0x0004a00001007983 */ /* 0x010f220000100800 */
[----:B------:R-:W1:Y:S01]  /*11cb0*/  LDC R3, c[0x0][0x5c8] ;  /* 0x00017200ff037b82 */ /* 0x000e620000000800 */
[----:B------:R-:W-:-:S02]  /*11cc0*/  ISETP.NE.U32.AND P3, PT, RZ, UR4, PT ;  /* 0x00000004ff007c0c */ /* 0x000fc4000bf65070 */
[----:B------:R-:W-:Y:S02]  /*11cd0*/  ISETP.EQ.U32.AND P2, PT, R4, RZ, PT ;  /* 0x000000ff0400720c */ /* 0x000fe40003f42070 */
[----:B------:R-:W-:Y:S02]  /*11ce0*/  ISETP.NE.AND.EX P3, PT, RZ, UR5, PT, P3 ;  /* 0x00000005ff007c0c */ /* 0x000fe4000bf65330 */
[----:B------:R-:W-:Y:S02]  /*11cf0*/  MOV R12, 0x1 ;  /* 0x00000001000c7802 */ /* 0x000fe40000000f00 */
[----:B------:R-:W-:Y:S02]  /*11d00*/  ISETP.EQ.OR.EX P2, PT, R5, RZ, !P3, P2 ;  /* 0x000000ff0500720c */ /* 0x000fe40005f42720 */
[----:B------:R-:W-:Y:S02]  /*11d10*/  PLOP3.LUT P3, PT, P3, PT, PT, 0x8, 0x0 ;  /* 0x000000000000781c */ /* 0x000fe40001f6e170 */
[----:B------:R-:W-:-:S02]  /*11d20*/  MOV R33, 0x1 ;  /* 0x0000000100217802 */ /* 0x000fc40000000f00 */
[----:B-1----:R-:W-:-:S04]  /*11d30*/  ISETP.NE.U32.AND P0, PT, R10, RZ, PT ;  /* 0x000000ff0a00720c */ /* 0x002fc80003f05070 */
[----:B------:R-:W-:-:S04]  /*11d40*/  ISETP.NE.AND.EX P0, PT, R11, RZ, PT, P0 ;  /* 0x000000ff0b00720c */ /* 0x000fc80003f05300 */
[----:B------:R-:W-:Y:S02]  /*11d50*/  FSEL R3, R3, RZ, !P0 ;  /* 0x000000ff03037208 */ /* 0x000fe40004000000 */
[----:B--2---:R-:W-:-:S04]  /*11d60*/  LOP3.LUT P4, RZ, R8, 0xff, RZ, 0xc0, !PT ;  /* 0x000000ff08ff7812 */ /* 0x004fc8000788c0ff */
[-C--:B---3-5:R-:W-:Y:S02]  /*11d70*/  FSEL R13, R2, R7.reuse, !P4 ;  /* 0x00000007020d7208 */ /* 0x0a8fe40006000000 */
[C---:B----4-:R-:W-:Y:S02]  /*11d80*/  FSEL R7, R0.reuse, R7, !P1 ;  /* 0x0000000700077208 */ /* 0x050fe40004800000 */
[----:B------:R-:W-:-:S03]  /*11d90*/  FSEL R13, R0, R13, !P1 ;  /* 0x0000000d000d7208 */ /* 0x000fc60004800000 */
[----:B------:R1:W-:Y:S01]  /*11da0*/  STL [R1+0x4b8], R7 ;  /* 0x0004b80701007387 */ /* 0x0003e20000100800 */
[----:B------:R-:W-:Y:S05]  /*11db0*/  @!P2 BRA `(.L_x_45) ;  /* 0x00000000004ca947 */ /* 0x000fea0003800000 */
[----:B------:R-:W-:Y:S04]  /*11dc0*/  BSSY B0, `(.L_x_46) ;  /* 0x0000011000007945 */ /* 0x000fe80003800000 */
[----:B------:R-:W-:Y:S05]  /*11dd0*/  @!P1 BRA `(.L_x_47) ;  /* 0x0000000000309947 */ /* 0x000fea0003800000 */
[----:B-1----:R-:W2:Y:S01]  /*11de0*/  LDL R7, [R1+0x4c0] ;  /* 0x0004c00001077983 */ /* 0x002ea20000100800 */
[----:B------:R-:W-:Y:S02]  /*11df0*/  PRMT R5, RZ, 0x7610, R5 ;  /* 0x00007610ff057816 */ /* 0x000fe40000000005 */
[----:B------:R-:W-:-:S03]  /*11e00*/  PLOP3.LUT P2, PT, P3, PT, PT, 0x80, 0x0 ;  /* 0x000000000000781c */ /* 0x000fc60001f4f070 */
[----:B------:R1:W-:Y:S01]  /*11e10*/  STL.S16 [R1+0x4bc], R5 ;  /* 0x0004bc0501007387 */ /* 0x0003e20000100600 */
[----:B--2---:R-:W-:-:S13]  /*11e20*/  LOP3.LUT P4, RZ, R7, 0xff, RZ, 0xc0, !PT ;  /* 0x000000ff07ff7812 */ /* 0x004fda000788c0ff */
[----:B-1----:R-:W-:Y:S05]  /*11e30*/  @!P4 BRA `(.L_x_48) ;  /* 0x000000000024c947 */ /* 0x002fea0003800000 */
[----:B------:R-:W-:Y:S01]  /*11e40*/  PRMT R4, R7, 0x7610, R4 ;  /* 0x0000761007047816 */ /* 0x000fe20000000004 */
[----:B------:R1:W-:Y:S01]  /*11e50*/  STL [R1+0x4b8], R0 ;  /* 0x0004b80001007387 */ /* 0x0003e20000100800 */
[----:B------:R-:W-:Y:S02]  /*11e60*/  FSETP.EQ.AND P2, PT, R0, RZ, PT ;  /* 0x000000ff0000720b */ /* 0x000fe40003f42000 */
[----:B------:R-:W-:Y:S01]  /*11e70*/  MOV R13, R0 ;  /* 0x00000000000d7202 */ /* 0x000fe20000000f00 */
[----:B------:R1:W-:Y:S01]  /*11e80*/  STL.S16 [R1+0x4bc], R4 ;  /* 0x0004bc0401007387 */ /* 0x0003e20000100600 */
[----:B------:R-:W-:Y:S09]  /*11e90*/  BRA `(.L_x_48) ;  /* 0x00000000000c7947 */ /* 0x000ff20003800000 */
.L_x_47:
[----:B------:R2:W-:Y:S01]  /*11ea0*/  STL [R1+0x4b8], R0 ;  /* 0x0004b80001007387 */ /* 0x0005e20000100800 */
[----:B------:R-:W-:Y:S02]  /*11eb0*/  FSETP.EQ.AND P2, PT, R0, RZ, PT ;  /* 0x000000ff0000720b */ /* 0x000fe40003f42000 */
[----:B------:R-:W-:-:S11]  /*11ec0*/  MOV R13, R0 ;  /* 0x00000000000d7202 */ /* 0x000fd60000000f00 */
.L_x_48:
[----:B------:R-:W-:Y:S05]  /*11ed0*/  BSYNC B0 ;  /* 0x0000000000007941 */ /* 0x000fea0003800000 */
.L_x_46:
[----:B------:R-:W-:-:S07]  /*11ee0*/  SEL R12, RZ, 0x1, P2 ;  /* 0x00000001ff0c7807 */ /* 0x000fce0001000000 */
.L_x_45:
[----:B------:R-:W-:Y:S04]  /*11ef0*/  BSSY B0, `(.L_x_49) ;  /* 0x0000014000007945 */ /* 0x000fe80003800000 */
[----:B------:R-:W-:Y:S05]  /*11f00*/  @!P1 BRA `(.L_x_50) ;  /* 0x00000000003c9947 */ /* 0x000fea0003800000 */
[----:B------:R-:W3:Y:S01]  /*11f10*/  LDL R5, [R1+0x4c8] ;  /* 0x0004c80001057983 */ /* 0x000ee20000100800 */
[----:B------:R-:W-:Y:S02]  /*11f20*/  PRMT R8, RZ, 0x7610, R8 ;  /* 0x00007610ff087816 */ /* 0x000fe40000000008 */
[----:B------:R-:W-:-:S03]  /*11f30*/  PRMT R9, RZ, 0x7610, R9 ;  /* 0x00007610ff097816 */ /* 0x000fc60000000009 */
[----:B------:R4:W-:Y:S04]  /*11f40*/  STL.S16 [R1+0x4bc], R8 ;  /* 0x0004bc0801007387 */ /* 0x0009e80000100600 */
[----:B------:R4:W-:Y:S01]  /*11f50*/  STL.S16 [R1+0x4c0], R9 ;  /* 0x0004c00901007387 */ /* 0x0009e20000100600 */
[----:B---3--:R-:W-:-:S13]  /*11f60*/  LOP3.LUT P1, RZ, R5, 0xff, RZ, 0xc0, !PT ;  /* 0x000000ff05ff7812 */ /* 0x008fda000782c0ff */
[----:B----4-:R-:W-:Y:S05]  /*11f70*/  @!P1 BRA `(.L_x_51) ;  /* 0x00000000002c9947 */ /* 0x010fea0003800000 */
[C---:B-1----:R-:W-:Y:S01]  /*11f80*/  PRMT R7, R5.reuse, 0x7610, R7 ;  /* 0x0000761005077816 */ /* 0x042fe20000000007 */
[----:B------:R4:W-:Y:S01]  /*11f90*/  STL [R1+0x4b8], R0 ;  /* 0x0004b80001007387 */ /* 0x0009e20000100800 */
[----:B------:R-:W-:Y:S02]  /*11fa0*/  PRMT R4, R5, 0x7610, R4 ;  /* 0x0000761005047816 */ /* 0x000fe40000000004 */
[----:B------:R-:W-:Y:S01]  /*11fb0*/  FSETP.EQ.AND P3, PT, R0, RZ, PT ;  /* 0x000000ff0000720b */ /* 0x000fe20003f62000 */
[----:B------:R4:W-:Y:S01]  /*11fc0*/  STL.S16 [R1+0x4c0], R7 ;  /* 0x0004c00701007387 */ /* 0x0009e20000100600 */
[----:B------:R-:W-:-:S03]  /*11fd0*/  MOV R13, R0 ;  /* 0x00000000000d7202 */ /* 0x000fc60000000f00 */
[----:B------:R4:W-:Y:S01]  /*11fe0*/  STL.S16 [R1+0x4bc], R4 ;  /* 0x0004bc0401007387 */ /* 0x0009e20000100600 */
[----:B------:R-:W-:Y:S07]  /*11ff0*/  BRA `(.L_x_51) ;  /* 0x00000000000c7947 */ /* 0x000fee0003800000 */
.L_x_50:
[----:B------:R3:W-:Y:S01]  /*12000*/  STL [R1+0x4b8], R0 ;  /* 0x0004b80001007387 */ /* 0x0007e20000100800 */
[----:B------:R-:W-:Y:S02]  /*12010*/  FSETP.EQ.AND P3, PT, R0, RZ, PT ;  /* 0x000000ff0000720b */ /* 0x000fe40003f62000 */
[----:B------:R-:W-:-:S11]  /*12020*/  MOV R13, R0 ;  /* 0x00000000000d7202 */ /* 0x000fd60000000f00 */
.L_x_51:
[----:B------:R-:W-:Y:S05]  /*12030*/  BSYNC B0 ;  /* 0x0000000000007941 */ /* 0x000fea0003800000 */
.L_x_49:
[-C--:B------:R-:W-:Y:S02]  /*12040*/  MOV R5, R3.reuse ;  /* 0x0000000300057202 */ /* 0x080fe40000000f00 */
[-C--:B-1--4-:R-:W-:Y:S02]  /*12050*/  MOV R7, R3.reuse ;  /* 0x0000000300077202 */ /* 0x092fe40000000f00 */
[----:B------:R-:W-:Y:S01]  /*12060*/  MOV R9, R3 ;  /* 0x0000000300097202 */ /* 0x000fe20000000f00 */
[----:B------:R-:W-:Y:S06]  /*12070*/  @!P0 BRA `(.L_x_52) ;  /* 0x0000000000888947 */ /* 0x000fec0003800000 */
[----:B------:R-:W1:Y:S01]  /*12080*/  LDC.64 R8, c[0x0][0x5d0] ;  /* 0x00017400ff087b82 */ /* 0x000e620000000a00 */
[----:B--23--:R-:W-:Y:S01]  /*12090*/  SHF.R.U32.HI R0, RZ, 0x5, R20 ;  /* 0x00000005ff007819 */ /* 0x00cfe20000011614 */
[----:B------:R-:W-:-:S03]  /*120a0*/  USHF.R.S32.HI UR4, URZ, 0x1f, UR43 ;  /* 0x0000001f3f047899 */ /* 0x000fc6000801142b */
[----:B------:R-:W-:-:S04]  /*120b0*/  SHF.L.U32 R0, R0, 0x4, RZ ;  /* 0x0000000400007819 */ /* 0x000fc800000006ff */
[----:B------:R-:W-:-:S04]  /*120c0*/  LOP3.LUT R0, R0, 0xfffffff0, R15, 0xe2, !PT ;  /* 0xfffffff000007812 */ /* 0x000fc800078ee20f */
[----:B------:R-:W-:Y:S02]  /*120d0*/  IADD3 R4, R0, UR42, RZ ;  /* 0x0000002a00047c10 */ /* 0x000fe4000fffe0ff */
[----:B------:R-:W-:Y:S02]  /*120e0*/  MOV R0, RZ ;  /* 0x000000ff00007202 */ /* 0x000fe40000000f00 */
[----:B------:R-:W-:-:S03]  /*120f0*/  SHF.R.S32.HI R5, RZ, 0x1f, R4 ;  /* 0x0000001fff057819 */ /* 0x000fc60000011404 */
[----:B-1----:R-:W-:-:S04]  /*12100*/  IMAD.WIDE.U32 R4, R8, UR43, R4 ;  /* 0x0000002b08047c25 */ /* 0x002fc8000f8e0004 */
[----:B------:R-:W-:Y:S01]  /*12110*/  IMAD R8, R8, UR4, RZ ;  /* 0x0000000408087c24 */ /* 0x000fe2000f8e02ff */
[----:B------:R-:W-:-:S03]  /*12120*/  IADD3 R4, P0, R4, R10, RZ ;  /* 0x0000000a04047210 */ /* 0x000fc60007f1e0ff */
[----:B------:R-:W-:-:S05]  /*12130*/  IMAD R8, R9, UR43, R8 ;  /* 0x0000002b09087c24 */ /* 0x000fca000f8e0208 */
[----:B------:R-:W-:Y:S02]  /*12140*/  IADD3.X R5, R11, R5, R8, P0, !PT ;  /* 0x000000050b057210 */ /* 0x000fe400007fe408 */
[----:B------:R-:W-:-:S04]  /*12150*/  ISETP.GE.AND P0, PT, R14, 0x1, PT ;  /* 0x000000010e00780c */ /* 0x000fc80003f06270 */
[C---:B------:R-:W-:Y:S02]  /*12160*/  ISETP.LT.OR P1, PT, R6.reuse, 0x9, !P0 ;  /* 0x000000090600780c */ /* 0x040fe40004721670 */
[C---:B------:R-:W-:Y:S02]  /*12170*/  ISETP.LT.OR P4, PT, R6.reuse, 0x1, !P0 ;  /* 0x000000010600780c */ /* 0x040fe40004781670 */
[C---:B------:R-:W-:Y:S02]  /*12180*/  ISETP.LT.OR P2, PT, R6.reuse, 0x81, !P0 ;  /* 0x000000810600780c */ /* 0x040fe40004741670 */
[----:B------:R-:W-:-:S07]  /*12190*/  ISETP.LT.OR P0, PT, R6, 0x89, !P0 ;  /* 0x000000890600780c */ /* 0x000fce0004701670 */
[----:B------:R-:W2:Y:S04]  /*121a0*/  @!P1 LDG.E.U8 R3, desc[UR56][R4.64+0x8] ;  /* 0x0000083804039981 */ /* 0x000ea8000c1e1100 */
[----:B------:R-:W3:Y:S04]  /*121b0*/  @!P4 LDG.E.U8 R0, desc[UR56][R4.64] ;  /* 0x000000380400c981 */ /* 0x000ee8000c1e1100 */
[----:B------:R-:W4:Y:S04]  /*121c0*/  @!P2 LDG.E.U8 R6, desc[UR56][R4.64+0x80] ;  /* 0x000080380406a981 */ /* 0x000f28000c1e1100 */
[----:B------:R-:W5:Y:S01]  /*121d0*/  @!P0 LDG.E.U8 R4, desc[UR56][R4.64+0x88] ;  /* 0x0000883804048981 */ /* 0x000f62000c1e1100 */
[----:B--2---:R-:W-:-:S04]  /*121e0*/  @!P1 SHF.L.U32 R3, R3, 0x8, RZ ;  /* 0x0000000803039819 */ /* 0x004fc800000006ff */
[----:B---3--:R-:W-:-:S04]  /*121f0*/  @!P1 LOP3.LUT R0, R0, R3, RZ, 0xfc, !PT ;  /* 0x0000000300009212 */ /* 0x008fc800078efcff */
[----:B------:R-:W-:-:S04]  /*12200*/  @!P2 LOP3.LUT R3, R0, 0xff00ffff, RZ, 0xc0, !PT ;  /* 0xff00ffff0003a812 */ /* 0x000fc800078ec0ff */
[----:B----4-:R-:W-:-:S04]  /*12210*/  @!P2 LEA R0, R6, R3, 0x10 ;  /* 0x000000030600a211 */ /* 0x010fc800078e80ff */
[----:B------:R-:W-:-:S04]  /*12220*/  @!P0 LOP3.LUT R3, R0, 0xffffff, RZ, 0xc0, !PT ;  /* 0x00ffffff00038812 */ /* 0x000fc800078ec0ff */
[----:B-----5:R-:W-:-:S04]  /*12230*/  @!P0 PRMT R0, R4, 0x654, R3 ;  /* 0x0000065404008816 */ /* 0x020fc80000000003 */
[-C--:B------:R-:W-:Y:S02]  /*12240*/  F2FP.F16.E4M3.UNPACK_B R4, R0.reuse ;  /* 0x00000000ff04723e */ /* 0x080fe400020006ff */
[----:B------:R-:W-:-:S03]  /*12250*/  F2FP.F16.E4M3.UNPACK_B R0, R0.H1 ;  /* 0x00000000ff00723e */ /* 0x000fc600030006ff */
[--C-:B------:R-:W-:Y:S02]  /*12260*/  HADD2.F32 R3, -RZ, R4.reuse.H0_H0 ;  /* 0x20000004ff037230 */ /* 0x100fe40000004100 */
[----:B------:R-:W-:Y:S02]  /*12270*/  HADD2.F32 R5, -RZ, R4.H1_H1 ;  /* 0x30000004ff057230 */ /* 0x000fe40000004100 */
[--C-:B------:R-:W-:Y:S02]  /*12280*/  HADD2.F32 R7, -RZ, R0.reuse.H0_H0 ;  /* 0x20000000ff077230 */ /* 0x100fe40000004100 */
[----:B------:R-:W-:-:S07]  /*12290*/  HADD2.F32 R9, -RZ, R0.H1_H1 ;  /* 0x30000000ff097230 */ /* 0x000fce0000004100 */
.L_x_52:
[----:B------:R-:W-:Y:S01]  /*122a0*/  PRMT R12, R12, 0x9910, RZ ;  /* 0x000099100c0c7816 */ /* 0x000fe200000000ff */
[----:B------:R-:W-:Y:S01]  /*122b0*/  BSSY B0, `(.L_x_53) ;  /* 0x000003d000007945 */ /* 0x000fe20003800000 */
[----:B--23--:R-:W-:Y:S02]  /*122c0*/  MOV R0, RZ ;  /* 0x000000ff00007202 */ /* 0x00cfe40000000f00 */
[----:B------:R-:W-:Y:S02]  /*122d0*/  ISETP.NE.AND P1, PT, R12, RZ, PT ;  /* 0x000000ff0c00720c */ /* 0x000fe40003f25270 */
[----:B------:R-:W-:Y:S02]  /*122e0*/  MOV R4, RZ ;  /* 0x000000ff00047202 */ /* 0x000fe40000000f00 */
[----:B------:R-:W-:Y:S02]  /*122f0*/  MOV R6, RZ ;  /* 0x000000ff00067202 */ /* 0x000fe40000000f00 */
[----:B------:R-:W-:-:S07]  /*12300*/  MOV R8, RZ ;  /* 0x000000ff00087202 */ /* 0x000fce0000000f00 */
[----:B------:R-:W-:Y:S05]  /*12310*/  @!P1 BRA `(.L_x_54) ;  /* 0x0000000000d89947 */ /* 0x000fea0003800000 */
[----:B------:R-:W-:-:S04]  /*12320*/  MOV R0, UR44 ;  /* 0x0000002c00007c02 */ /* 0x000fc80008000f00 */
[----:B------:R-:W-:-:S13]  /*12330*/  ISETP.NE.AND P2, PT, R0, 0x3, PT ;  /* 0x000000030000780c */ /* 0x000fda0003f45270 */
[----:B------:R-:W-:Y:S05]  /*12340*/  @!P2 BRA `(.L_x_55) ;  /* 0x000000000004a947 */ /* 0x000fea0003800000 */
[----:B------:R-:W-:Y:S01]  /*12350*/  BPT.TRAP 0x1 ;  /* 0x000000040000795c */ /* 0x000fe20000300000 */
.L_x_55:
[----:B------:R-:W-:Y:S01]  /*12360*/  LEA R10, R18, UR48, 0x3 ;  /* 0x00000030120a7c11 */ /* 0x000fe2000f8e18ff */
[----:B------:R-:W-:Y:S01]  /*12370*/  BSSY B1, `(.L_x_56) ;  /* 0x0000004000017945 */ /* 0x000fe20003800000 */
[----:B------:R-:W-:-:S04]  /*12380*/  SHF.L.U32 R0, R19, 0x1f, RZ ;  /* 0x0000001f13007819 */ /* 0x000fc800000006ff */
[----:B------:R-:W1:Y:S02]  /*12390*/  SYNCS.PHASECHK.TRANS64.TRYWAIT P0, [R10+URZ+0x60], R0 ;  /* 0x000060000a0075a7 */ /* 0x000e64000800017f */
[----:B-1----:R-:W-:Y:S05]  /*123a0*/  @!P0 BRA `(.L_x_57) ;  /* 0x000000e400a48947 */ /* 0x002fea0003800000 */
.L_x_378:
[----:B------:R-:W-:Y:S05]  /*123b0*/  BSYNC B1 ;  /* 0x0000000000017941 */ /* 0x000fea0003800000 */
.L_x_56:
[----:B------:R-:W-:Y:S01]  /*123c0*/  BSSY B1, `(.L_x_58) ;  /* 0x000001a000017945 */ /* 0x000fe20003800000 */
[----:B-1----:R-:W-:Y:S02]  /*123d0*/  MOV R0, RZ ;  /* 0x000000ff00007202 */ /* 0x002fe40000000f00 */
[----:B------:R-:W-:Y:S02]  /*123e0*/  MOV R4, RZ ;  /* 0x000000ff00047202 */ /* 0x000fe40000000f00 */
[----:B------:R-:W-:Y:S02]  /*123f0*/  MOV R6, RZ ;  /* 0x000000ff00067202 */ /* 0x000fe40000000f00 */
[----:B------:R-:W-:Y:S01]  /*12400*/  MOV R8, RZ ;  /* 0x000000ff00087202 */ /* 0x000fe20000000f00 */
[----:B------:R-:W-:Y:S06]  /*12410*/  @P3 BRA `(.L_x_59) ;  /* 0x0000000000503947 */ /* 0x000fec0003800000 */
[----:B------:R-:W-:Y:S01]  /*12420*/  LEA R0, R18, R17, 0xc ;  /* 0x0000001112007211 */ /* 0x000fe200078e60ff */
[----:B------:R-:W1:Y:S04]  /*12430*/  S2R R11, SR_TID.X ;  /* 0x00000000000b7919 */ /* 0x000e680000002100 */
[----:B------:R-:W-:Y:S04]  /*12440*/  LDS.U16 R4, [R0+UR48+0x200] ;  /* 0x0002003000047984 */ /* 0x000fe80008000400 */
[----:B------:R-:W2:Y:S04]  /*12450*/  LDS.U16 R8, [R0+UR48+0x100] ;  /* 0x0001003000087984 */ /* 0x000ea80008000400 */
[----:B------:R-:W-:Y:S01]  /*12460*/  LDS.U16 R6, [R0+UR48+0x108] ;  /* 0x0001083000067984 */ /* 0x000fe20008000400 */
[----:B-1----:R-:W-:-:S04]  /*12470*/  SHF.R.U32.HI R11, RZ, 0x4, R11 ;  /* 0x00000004ff0b7819 */ /* 0x002fc8000001160b */
[----:B------:R-:W-:Y:S02]  /*12480*/  LOP3.LUT P0, RZ, R11, 0x1, RZ, 0xc0, !PT ;  /* 0x000000010bff7812 */ /* 0x000fe4000780c0ff */
[----:B------:R-:W-:-:S04]  /*12490*/  MOV R11, 0x8 ;  /* 0x00000008000b7802 */ /* 0x000fc80000000f00 */
[----:B------:R-:W-:Y:S02]  /*124a0*/  SEL R11, R11, 0xfffffff8, !P0 ;  /* 0xfffffff80b0b7807 */ /* 0x000fe40004000000 */
[----:B--2---:R-:W-:Y:S02]  /*124b0*/  PRMT R8, R8, 0x5410, R4 ;  /* 0x0000541008087816 */ /* 0x004fe40000000004 */
[----:B------:R1:W2:Y:S02]  /*124c0*/  LDS.U16 R4, [R0+UR48+0x208] ;  /* 0x0002083000047984 */ /* 0x0002a40008000400 */
[----:B-1----:R-:W-:-:S04]  /*124d0*/  IADD3 R0, R0, UR48, RZ ;  /* 0x0000003000007c10 */ /* 0x002fc8000fffe0ff */
[----:B------:R-:W-:-:S05]  /*124e0*/  LEA R0, R11, R0, 0x1 ;  /* 0x000000000b007211 */ /* 0x000fca00078e08ff */
[----:B------:R-:W-:Y:S01]  /*124f0*/  LDS.U16 R11, [R0+0x200] ;  /* 0x00020000000b7984 */ /* 0x000fe20000000400 */
[----:B--2---:R-:W-:-:S03]  /*12500*/  PRMT R6, R6, 0x5410, R4 ;  /* 0x0000541006067816 */ /* 0x004fc60000000004 */
[----:B------:R-:W1:Y:S02]  /*12510*/  LDS.U16 R4, [R0+0x100] ;  /* 0x0001000000047984 */ /* 0x000e640000000400 */
[----:B-1----:R-:W-:Y:S02]  /*12520*/  PRMT R4, R4, 0x5410, R11 ;  /* 0x0000541004047816 */ /* 0x002fe4000000000b */
[----:B------:R-:W-:Y:S04]  /*12530*/  LDS.U16 R11, [R0+0x208] ;  /* 0x00020800000b7984 */ /* 0x000fe80000000400 */
[----:B------:R-:W1:Y:S02]  /*12540*/  LDS.U16 R0, [R0+0x108] ;  /* 0x0001080000007984 */ /* 0x000e640000000400 */
[----:B-1----:R-:W-:-:S07]  /*12550*/  PRMT R0, R0, 0x5410, R11 ;  /* 0x0000541000007816 */ /* 0x002fce000000000b */
.L_x_59:
[----:B------:R-:W-:Y:S05]  /*12560*/  BSYNC B1 ;  /* 0x0000000000017941 */ /* 0x000fea0003800000 */
.L_x_58:
[----:B------:R-:W-:Y:S01]  /*12570*/  @!PT LDS RZ, [RZ] ;  /* 0x00000000fffff984 */ /* 0x000fe20000000800 */
[----:B------:R-:W-:Y:S01]  /*12580*/  @!PT LDS RZ, [RZ] ;  /* 0x00000000fffff984 */ /* 0x000fe20000000800 */
[----:B------:R-:W-:Y:S01]  /*12590*/  @!PT LDS RZ, [RZ] ;  /* 0x00000000fffff984 */ /* 0x000fe20000000800 */
[----:B------:R-:W-:Y:S01]  /*125a0*/  @!PT LDS RZ, [RZ] ;  /* 0x00000000fffff984 */ /* 0x000fe20000000800 */
[----:B------:R1:W-:Y:S06]  /*125b0*/  MEMBAR.ALL.CTA ;  /* 0x0000000000007992 */ /* 0x0003ec0000008000 */
[----:B-1----:R-:W1:Y:S01]  /*125c0*/  FENCE.VIEW.ASYNC.S ;  /* 0x00000000000073c6 */ /* 0x002e620000000000 */
[----:B------:R-:W-:Y:S05]  /*125d0*/  @!P2 BRA `(.L_x_60) ;  /* 0x000000000004a947 */ /* 0x000fea0003800000 */
[----:B------:R-:W-:Y:S01]  /*125e0*/  BPT.TRAP 0x1 ;  /* 0x000000040000795c */ /* 0x000fe20000300000 */
.L_x_60:
[----:B------:R-:W2:Y:S01]  /*125f0*/  S2R R11, SR_CgaCtaId ;  /* 0x00000000000b7919 */ /* 0x000ea20000008800 */
[----:B------:R-:W-:Y:S02]  /*12600*/  IADD3 R10, R10, 0x80, RZ ;  /* 0x000000800a0a7810 */ /* 0x000fe40007ffe0ff */
[----:B------:R-:W-:-:S04]  /*12610*/  IADD3 R18, R18, 0x1, RZ ;  /* 0x0000000112127810 */ /* 0x000fc80007ffe0ff */
[----:B------:R-:W-:-:S04]  /*12620*/  ISETP.NE.AND P0, PT, R18, 0x4, PT ;  /* 0x000000041200780c */ /* 0x000fc80003f05270 */
[----:B------:R-:W-:Y:S02]  /*12630*/  SEL R18, R18, RZ, P0 ;  /* 0x000000ff12127207 */ /* 0x000fe40000000000 */
[----:B--2---:R-:W-:-:S04]  /*12640*/  PRMT R10, R11, 0x654, R10 ;  /* 0x000006540b0a7816 */ /* 0x004fc8000000000a */
[----:B-1----:R1:W-:Y:S02]  /*12650*/  SYNCS.ARRIVE.TRANS64.RED.A1T0 RZ, [R10+URZ], RZ ;  /* 0x000000ff0aff79a7 */ /* 0x0023e4000810043f */
[----:B-1----:R-:W-:-:S04]  /*12660*/  SEL R10, RZ, 0x1, P0 ;  /* 0x00000001ff0a7807 */ /* 0x002fc80000000000 */
[----:B------:R-:W-:-:S07]  /*12670*/  LOP3.LUT R19, R19, R10, RZ, 0x3c, !PT ;  /* 0x0000000a13137212 */ /* 0x000fce00078e3cff */
.L_x_54:
[----:B------:R-:W-:Y:S05]  /*12680*/  BSYNC B0 ;  /* 0x0000000000007941 */ /* 0x000fea0003800000 */
.L_x_53:
[----:B------:R-:W-:Y:S01]  /*12690*/  F2FP.F16.E4M3.UNPACK_B R10, R8 ;  /* 0x00000008ff0a723e */ /* 0x000fe200020006ff */
[C---:B------:R-:W-:Y:S01]  /*126a0*/  FFMA R22, R16.reuse, R22, R3 ;  /* 0x0000001610167223 */ /* 0x040fe20000000003 */
[C---:B------:R-:W-:Y:S01]  /*126b0*/  FFMA R152, R16.reuse, R152, R5 ;  /* 0x0000009810987223 */ /* 0x040fe20000000005 */
[C---:B------:R-:W-:Y:S01]  /*126c0*/  FFMA R154, R16.reuse, R154, R3 ;  /* 0x0000009a109a7223 */ /* 0x040fe20000000003 */
[C-C-:B------:R-:W-:Y:S01]  /*126d0*/  FFMA R157, R16.reuse, R157, R5.reuse ;  /* 0x0000009d109d7223 */ /* 0x140fe20000000005 */
[--C-:B------:R-:W-:Y:S01]  /*126e0*/  HADD2.F32 R11, -RZ, R10.reuse.H0_H0 ;  /* 0x2000000aff0b7230 */ /* 0x100fe20000004100 */
[----:B------:R-:W1:Y:S01]  /*126f0*/  S2R R24, SR_TID.X ;  /* 0x0000000000187919 */ /* 0x000e620000002100 */
[C---:B------:R-:W-:Y:S01]  /*12700*/  FFMA R156, R16.reuse, R156, R5 ;  /* 0x0000009c109c7223 */ /* 0x040fe20000000005 */
[C-C-:B------:R-:W-:Y:S01]  /*12710*/  FFMA R159, R16.reuse, R159, R3.reuse ;  /* 0x0000009f109f7223 */ /* 0x140fe20000000003 */
[----:B------:R-:W-:Y:S01]  /*12720*/  FFMA R158, R16, R158, R3 ;  /* 0x0000009e109e7223 */ /* 0x000fe20000000003 */
[----:B------:R-:W-:Y:S01]  /*12730*/  FFMA R22, R11, R2, R22 ;  /* 0x000000020b167223 */ /* 0x000fe20000000016 */
[----:B------:R-:W-:-:S02]  /*12740*/  HADD2.F32 R11, -RZ, R10.H1_H1 ;  /* 0x3000000aff0b7230 */ /* 0x000fc40000004100 */
[C---:B------:R-:W-:Y:S01]  /*12750*/  FFMA R10, R16.reuse, R23, R3 ;  /* 0x00000017100a7223 */ /* 0x040fe20000000003 */
[C-C-:B------:R-:W-:Y:S01]  /*12760*/  FFMA R161, R16.reuse, R161, R5.reuse ;  /* 0x000000a110a17223 */ /* 0x140fe20000000005 */
[C---:B------:R-:W-:Y:S01]  /*12770*/  FFMA R160, R16.reuse, R160, R5 ;  /* 0x000000a010a07223 */ /* 0x040fe20000000005 */
[C-C-:B------:R-:W-:Y:S01]  /*12780*/  FFMA R163, R16.reuse, R163, R3.reuse ;  /* 0x000000a310a37223 */ /* 0x140fe20000000003 */
[----:B------:R-:W-:Y:S01]  /*12790*/  FFMA R10, R11, R2, R10 ;  /* 0x000000020b0a7223 */ /* 0x000fe2000000000a */
[----:B------:R-:W-:-:S04]  /*127a0*/  FFMA R162, R16, R162, R3 ;  /* 0x000000a210a27223 */ /* 0x000fc80000000003 */
[----:B------:R-:W-:Y:S02]  /*127b0*/  F2FP.SATFINITE.E4M3.F32.PACK_AB_MERGE_C R22, R10, R22, RZ ;  /* 0x000000160a16723e */ /* 0x000fe400048070ff */
[----:B------:R-:W-:-:S05]  /*127c0*/  F2FP.F16.E4M3.UNPACK_B R10, R8.H1 ;  /* 0x00000008ff0a723e */ /* 0x000fca00030006ff */
[----:B------:R-:W-:-:S05]  /*127d0*/  HADD2.F32 R11, -RZ, R10.H0_H0 ;  /* 0x2000000aff0b7230 */ /* 0x000fca0000004100 */
[----:B------:R-:W-:Y:S01]  /*127e0*/  FFMA R152, R11, R2, R152 ;  /* 0x000000020b987223 */ /* 0x000fe20000000098 */
[----:B------:R-:W-:Y:S02]  /*127f0*/  HADD2.F32 R11, -RZ, R10.H1_H1 ;  /* 0x3000000aff0b7230 */ /* 0x000fe40000004100 */
[----:B------:R-:W-:Y:S01]  /*12800*/  FFMA R10, R16, R153, R5 ;  /* 0x00000099100a7223 */ /* 0x000fe20000000005 */
[----:B-1----:R-:W-:-:S03]  /*12810*/  LOP3.LUT R24, R24, 0xff, RZ, 0xc0, !PT ;  /* 0x000000ff18187812 */ /* 0x002fc600078ec0ff */
[----:B------:R-:W-:Y:S01]  /*12820*/  FFMA R10, R11, R2, R10 ;  /* 0x000000020b0a7223 */ /* 0x000fe2000000000a */
[----:B------:R-:W-:-:S04]  /*12830*/  IADD3 R24, R24, 0x1f, RZ ;  /* 0x0000001f18187810 */ /* 0x000fc80007ffe0ff */
[----:B------:R-:W-:Y:S02]  /*12840*/  F2FP.SATFINITE.E4M3.F32.PACK_AB_MERGE_C R152, R10, R152, RZ ;  /* 0x000000980a98723e */ /* 0x000fe400048070ff */
[----:B------:R-:W-:Y:S02]  /*12850*/  F2FP.F16.E4M3.UNPACK_B R10, R6 ;  /* 0x00000006ff0a723e */ /* 0x000fe400020006ff */
[----:B------:R-:W-:-:S03]  /*12860*/  ISETP.GT.U32.AND P0, PT, R24, 0x3e, PT ;  /* 0x0000003e1800780c */ /* 0x000fc60003f04070 */
[----:B------:R-:W-:-:S05]  /*12870*/  HADD2.F32 R11, -RZ, R10.H0_H0 ;  /* 0x2000000aff0b7230 */ /* 0x000fca0000004100 */
[----:B------:R-:W-:Y:S01]  /*12880*/  FFMA R154, R11, R2, R154 ;  /* 0x000000020b9a7223 */ /* 0x000fe2000000009a */
[----:B------:R-:W-:Y:S02]  /*12890*/  HADD2.F32 R11, -RZ, R10.H1_H1 ;  /* 0x3000000aff0b7230 */ /* 0x000fe40000004100 */
[----:B------:R-:W-:-:S04]  /*128a0*/  FFMA R10, R16, R155, R3 ;  /* 0x0000009b100a7223 */ /* 0x000fc80000000003 */
[----:B------:R-:W-:-:S05]  /*128b0*/  FFMA R10, R11, R2, R10 ;  /* 0x000000020b0a7223 */ /* 0x000fca000000000a */
[----:B------:R-:W-:Y:S02]  /*128c0*/  F2FP.SATFINITE.E4M3.F32.PACK_AB_MERGE_C R154, R10, R154, RZ ;  /* 0x0000009a0a9a723e */ /* 0x000fe400048070ff */
[----:B------:R-:W-:-:S05]  /*128d0*/  F2FP.F16.E4M3.UNPACK_B R10, R6.H1 ;  /* 0x00000006ff0a723e */ /* 0x000fca00030006ff */
[--C-:B------:R-:W-:Y:S02]  /*128e0*/  HADD2.F32 R11, -RZ, R10.reuse.H0_H0 ;  /* 0x2000000aff0b7230 */ /* 0x100fe40000004100 */
[----:B------:R-:W-:-:S03]  /*128f0*/  HADD2.F32 R10, -RZ, R10.H1_H1 ;  /* 0x3000000aff0a7230 */ /* 0x000fc60000004100 */
[-C--:B------:R-:W-:Y:S02]  /*12900*/  FFMA R156, R11, R2.reuse, R156 ;  /* 0x000000020b9c7223 */ /* 0x080fe4000000009c */
[----:B------:R-:W-:Y:S01]  /*12910*/  FFMA R20, R10, R2, R157 ;  /* 0x000000020a147223 */ /* 0x000fe2000000009d */
[----:B------:R-:W-:-:S04]  /*12920*/  F2FP.F16.E4M3.UNPACK_B R10, R4 ;  /* 0x00000004ff0a723e */ /* 0x000fc800020006ff */
[----:B------:R-:W-:Y:S01]  /*12930*/  F2FP.SATFINITE.E4M3.F32.PACK_AB_MERGE_C R20, R20, R156, RZ ;  /* 0x0000009c1414723e */ /* 0x000fe200048070ff */
[--C-:B------:R-:W-:Y:S02]  /*12940*/  HADD2.F32 R11, -RZ, R10.reuse.H0_H0 ;  /* 0x2000000aff0b7230 */ /* 0x100fe40000004100 */
[----:B------:R-:W-:-:S03]  /*12950*/  HADD2.F32 R10, -RZ, R10.H1_H1 ;  /* 0x3000000aff0a7230 */ /* 0x000fc60000004100 */
[-C--:B------:R-:W-:Y:S02]  /*12960*/  FFMA R158, R11, R2.reuse, R158 ;  /* 0x000000020b9e7223 */ /* 0x080fe4000000009e */
[----:B------:R-:W-:Y:S01]  /*12970*/  FFMA R15, R10, R2, R159 ;  /* 0x000000020a0f7223 */ /* 0x000fe2000000009f */
[----:B------:R-:W-:-:S04]  /*12980*/  F2FP.F16.E4M3.UNPACK_B R10, R4.H1 ;  /* 0x00000004ff0a723e */ /* 0x000fc800030006ff */
[----:B------:R-:W-:Y:S01]  /*12990*/  F2FP.SATFINITE.E4M3.F32.PACK_AB_MERGE_C R15, R15, R158, RZ ;  /* 0x0000009e0f0f723e */ /* 0x000fe200048070ff */
        /* <DEDUP_REMOVED lines=8> */
[----:B------:R-:W-:Y:S01]  /*12a20*/  FFMA R162, R11, R2, R162 ;  /* 0x000000020ba27223 */ /* 0x000fe200000000a2 */
[----:B------:R-:W-:Y:S01]  /*12a30*/  FFMA R11, R16, R164, R5 ;  /* 0x000000a4100b7223 */ /* 0x000fe20000000005 */
[----:B------:R-:W-:Y:S01]  /*12a40*/  FFMA R12, R10, R2, R163 ;  /* 0x000000020a0c7223 */ /* 0x000fe200000000a3 */
[----:B------:R-:W-:-:S04]  /*12a50*/  F2FP.F16.E4M3.UNPACK_B R10, R0.H1 ;  /* 0x00000000ff0a723e */ /* 0x000fc800030006ff */
[----:B------:R-:W-:Y:S01]  /*12a60*/  F2FP.SATFINITE.E4M3.F32.PACK_AB_MERGE_C R12, R12, R162, RZ ;  /* 0x000000a20c0c723e */ /* 0x000fe200048070ff */
[--C-:B------:R-:W-:Y:S02]  /*12a70*/  HADD2.F32 R23, -RZ, R10.reuse.H0_H0 ;  /* 0x2000000aff177230 */ /* 0x100fe40000004100 */
[----:B------:R-:W-:Y:S02]  /*12a80*/  HADD2.F32 R21, -RZ, R10.H1_H1 ;  /* 0x3000000aff157230 */ /* 0x000fe40000004100 */
[----:B------:R-:W-:Y:S01]  /*12a90*/  FFMA R10, R16, R165, R5 ;  /* 0x000000a5100a7223 */ /* 0x000fe20000000005 */
[----:B------:R-:W-:-:S03]  /*12aa0*/  FFMA R11, R23, R2, R11 ;  /* 0x00000002170b7223 */ /* 0x000fc6000000000b */
[----:B------:R-:W-:-:S05]  /*12ab0*/  FFMA R10, R21, R2, R10 ;  /* 0x00000002150a7223 */ /* 0x000fca000000000a */
[----:B------:R-:W-:Y:S01]  /*12ac0*/  F2FP.SATFINITE.E4M3.F32.PACK_AB_MERGE_C R11, R10, R11, RZ ;  /* 0x0000000b0a0b723e */ /* 0x000fe200048070ff */
[----:B------:R-:W-:Y:S06]  /*12ad0*/  @P0 BRA `(.L_x_61) ;  /* 0x0000000000040947 */ /* 0x000fec0003800000 */
[----:B------:R-:W-:-:S04]  /*12ae0*/  DEPBAR.LE SB0, 0x1 ;  /* 0x000080400000791a */ /* 0x000fc80000000000 */
.L_x_61:
[----:B------:R-:W1:Y:S01]  /*12af0*/  S2R R10, SR_TID.X ;  /* 0x00000000000a7919 */ /* 0x000e620000002100 */
[----:B------:R-:W-:Y:S05]  /*12b00*/  WARPSYNC.ALL ;  /* 0x0000000000007948 */ /* 0x000fea0003800000 */
[----:B------:R-:W-:Y:S06]  /*12b10*/  BAR.SYNC.DEFER_BLOCKING 0x1, 0x100 ;  /* 0x0044000000007b1d */ /* 0x000fec0000010000 */
[----:B------:R-:W-:Y:S01]  /*12b20*/  BSSY B0, `(.L_x_62) ;  /* 0x000001c000007945 */ /* 0x000fe20003800000 */
[----:B------:R2:W-:Y:S01]  /*12b30*/  STS.U16 [R17+UR48+0x4100], R22 ;  /* 0x0041001611007988 */ /* 0x0005e20008000430 */
[----:B-1----:R-:W-:-:S02]  /*12b40*/  SHF.R.U32.HI R21, RZ, 0x4, R10 ;  /* 0x00000004ff157819 */ /* 0x002fc4000001160a */
[----:B------:R-:W-:Y:S01]  /*12b50*/  IADD3 R10, R17, UR48, RZ ;  /* 0x00000030110a7c10 */ /* 0x000fe2000fffe0ff */
[----:B------:R2:W-:Y:S01]  /*12b60*/  STS.U16 [R17+UR48+0x4200], R152 ;  /* 0x0042009811007988 */ /* 0x0005e20008000430 */
[----:B------:R-:W-:Y:S02]  /*12b70*/  LOP3.LUT P2, RZ, R21, 0x1, RZ, 0xc0, !PT ;  /* 0x0000000115ff7812 */ /* 0x000fe4000784c0ff */
[----:B------:R-:W-:Y:S01]  /*12b80*/  MOV R21, 0x8 ;  /* 0x0000000800157802 */ /* 0x000fe20000000f00 */
[----:B------:R2:W-:Y:S03]  /*12b90*/  STS.U16 [R17+UR48+0x4108], R154 ;  /* 0x0041089a11007988 */ /* 0x0005e60008000430 */
[----:B------:R-:W-:Y:S01]  /*12ba0*/  SEL R21, R21, 0xfffffff8, !P2 ;  /* 0xfffffff815157807 */ /* 0x000fe20005000000 */
[----:B------:R2:W-:Y:S03]  /*12bb0*/  STS.U16 [R17+UR48+0x4208], R20 ;  /* 0x0042081411007988 */ /* 0x0005e60008000430 */
[----:B------:R-:W-:-:S05]  /*12bc0*/  LEA R10, R21, R10, 0x1 ;  /* 0x0000000a150a7211 */ /* 0x000fca00078e08ff */
[----:B------:R2:W-:Y:S04]  /*12bd0*/  STS.U16 [R10+0x4100], R15 ;  /* 0x0041000f0a007388 */ /* 0x0005e80000000400 */
[----:B------:R2:W-:Y:S04]  /*12be0*/  STS.U16 [R10+0x4200], R14 ;  /* 0x0042000e0a007388 */ /* 0x0005e80000000400 */
[----:B------:R2:W-:Y:S04]  /*12bf0*/  STS.U16 [R10+0x4108], R12 ;  /* 0x0041080c0a007388 */ /* 0x0005e80000000400 */
[----:B------:R2:W-:Y:S01]  /*12c00*/  STS.U16 [R10+0x4208], R11 ;  /* 0x0042080b0a007388 */ /* 0x0005e20000000400 */
[----:B------:R-:W-:Y:S01]  /*12c10*/  @!PT LDS RZ, [RZ] ;  /* 0x00000000fffff984 */ /* 0x000fe20000000800 */
[----:B------:R-:W-:Y:S01]  /*12c20*/  @!PT LDS RZ, [RZ] ;  /* 0x00000000fffff984 */ /* 0x000fe20000000800 */
[----:B------:R-:W-:Y:S01]  /*12c30*/  @!PT LDS RZ, [RZ] ;  /* 0x00000000fffff984 */ /* 0x000fe20000000800 */
[----:B------:R-:W-:Y:S01]  /*12c40*/  @!PT LDS RZ, [RZ] ;  /* 0x00000000fffff984 */ /* 0x000fe20000000800 */
[----:B------:R1:W-:Y:S06]  /*12c50*/  MEMBAR.ALL.CTA ;  /* 0x0000000000007992 */ /* 0x0003ec0000008000 */
[----:B-1----:R-:W1:Y:S02]  /*12c60*/  FENCE.VIEW.ASYNC.S ;  /* 0x00000000000073c6 */ /* 0x002e640000000000 */
[----:B-1----:R-:W-:Y:S06]  /*12c70*/  BAR.SYNC.DEFER_BLOCKING 0x1, 0x100 ;  /* 0x0044000000007b1d */ /* 0x002fec0000010000 */
[----:B------:R-:W-:Y:S05]  /*12c80*/  @P0 BRA `(.L_x_63) ;  /* 0x0000000000140947 */ /* 0x000fea0003800000 */
[----:B------:R-:W-:Y:S02]  /*12c90*/  UIADD3 UR4, UP0, UR58, 0x4f0, URZ ;  /* 0x000004f03a047890 */ /* 0x000fe4000ff1e03f */
[----:B------:R-:W-:Y:S02]  /*12ca0*/  UIADD3 UR40, UR48, 0x4100, URZ ;  /* 0x0000410030287890 */ /* 0x000fe4000fffe03f */
[----:B------:R-:W-:-:S09]  /*12cb0*/  UIADD3.X UR5, URZ, UR59, URZ, UP0, !UPT ;  /* 0x0000003b3f057290 */ /* 0x000fd200087fe43f */
[----:B------:R1:W-:Y:S02]  /*12cc0*/  UTMASTG.3D [UR40], [UR4] ;  /* 0x00000028040073b5 */ /* 0x0003e40008010000 */
[----:B-1----:R0:W-:Y:S02]  /*12cd0*/  UTMACMDFLUSH ;  /* 0x00000000000079b7 */ /* 0x0021e40000000000 */
.L_x_63:
[----:B------:R-:W-:Y:S05]  /*12ce0*/  BSYNC B0 ;  /* 0x0000000000007941 */ /* 0x000fea0003800000 */
.L_x_62:
[----:B------:R-:W-:Y:S04]  /*12cf0*/  BSSY B0, `(.L_x_64) ;  /* 0x0000034000007945 */ /* 0x000fe80003800000 */
[----:B------:R-:W-:Y:S05]  /*12d00*/  @!P1 BRA `(.L_x_65) ;  /* 0x0000000000c89947 */ /* 0x000fea0003800000 */
[----:B--2---:R-:W-:-:S04]  /*12d10*/  MOV R11, UR44 ;  /* 0x0000002c000b7c02 */ /* 0x004fc80008000f00 */
[----:B------:R-:W-:-:S13]  /*12d20*/  ISETP.NE.AND P2, PT, R11, 0x3, PT ;  /* 0x000000030b00780c */ /* 0x000fda0003f45270 */
[----:B------:R-:W-:Y:S05]  /*12d30*/  @!P2 BRA `(.L_x_66) ;  /* 0x000000000004a947 */ /* 0x000fea0003800000 */
[----:B------:R-:W-:Y:S01]  /*12d40*/  BPT.TRAP 0x1 ;  /* 0x000000040000795c */ /* 0x000fe20000300000 */
.L_x_66:
[----:B------:R-:W-:Y:S01]  /*12d50*/  LEA R11, R18, UR48, 0x3 ;  /* 0x00000030120b7c11 */ /* 0x000fe2000f8e18ff */
[----:B------:R-:W-:Y:S01]  /*12d60*/  BSSY B1, `(.L_x_67) ;  /* 0x0000004000017945 */ /* 0x000fe20003800000 */
[----:B------:R-:W-:-:S04]  /*12d70*/  SHF.L.U32 R12, R19, 0x1f, RZ ;  /* 0x0000001f130c7819 */ /* 0x000fc800000006ff */
[----:B------:R-:W1:Y:S02]  /*12d80*/  SYNCS.PHASECHK.TRANS64.TRYWAIT P4, [R11+URZ+0x60], R12 ;  /* 0x0000600c0b0075a7 */ /* 0x000e64000808017f */
[----:B-1----:R-:W-:Y:S05]  /*12d90*/  @!P4 BRA `(.L_x_68) ;  /* 0x000000dc003cc947 */ /* 0x002fea0003800000 */
.L_x_379:
[----:B------:R-:W-:Y:S05]  /*12da0*/  BSYNC B1 ;  /* 0x0000000000017941 */ /* 0x000fea0003800000 */
.L_x_67:
[----:B------:R-:W-:Y:S04]  /*12db0*/  BSSY B1, `(.L_x_69) ;  /* 0x0000016000017945 */ /* 0x000fe80003800000 */
[----:B------:R-:W-:Y:S05]  /*12dc0*/  @P3 BRA `(.L_x_70) ;  /* 0x0000000000503947 */ /* 0x000fea0003800000 */
[----:B------:R-:W-:Y:S01]  /*12dd0*/  LEA R0, R18, R17, 0xc ;  /* 0x0000001112007211 */ /* 0x000fe200078e60ff */
[----:B------:R-:W2:Y:S04]  /*12de0*/  S2R R14, SR_TID.X ;  /* 0x00000000000e7919 */ /* 0x000ea80000002100 */
[----:B------:R-:W-:Y:S04]  /*12df0*/  LDS.U16 R4, [R0+UR48+0x200] ;  /* 0x0002003000047984 */ /* 0x000fe80008000400 */
[----:B------:R-:W3:Y:S04]  /*12e00*/  LDS.U16 R8, [R0+UR48+0x100] ;  /* 0x0001003000087984 */ /* 0x000ee80008000400 */
[----:B------:R-:W-:Y:S01]  /*12e10*/  LDS.U16 R6, [R0+UR48+0x108] ;  /* 0x0001083000067984 */ /* 0x000fe20008000400 */
[----:B--2---:R-:W-:-:S04]  /*12e20*/  SHF.R.U32.HI R14, RZ, 0x4, R14 ;  /* 0x00000004ff0e7819 */ /* 0x004fc8000001160e */
[----:B------:R-:W-:Y:S02]  /*12e30*/  LOP3.LUT P4, RZ, R14, 0x1, RZ, 0xc0, !PT ;  /* 0x000000010eff7812 */ /* 0x000fe4000788c0ff */
[----:B------:R-:W-:-:S04]  /*12e40*/  MOV R14, 0x8 ;  /* 0x00000008000e7802 */ /* 0x000fc80000000f00 */
[----:B------:R-:W-:Y:S02]  /*12e50*/  SEL R14, R14, 0xfffffff8, !P4 ;  /* 0xfffffff80e0e7807 */ /* 0x000fe40006000000 */
[----:B---3--:R-:W-:Y:S02]  /*12e60*/  PRMT R8, R8, 0x5410, R4 ;  /* 0x0000541008087816 */ /* 0x008fe40000000004 */
[----:B------:R2:W3:Y:S02]  /*12e70*/  LDS.U16 R4, [R0+UR48+0x208] ;  /* 0x0002083000047984 */ /* 0x0004e40008000400 */
[----:B--2---:R-:W-:-:S04]  /*12e80*/  IADD3 R0, R0, UR48, RZ ;  /* 0x0000003000007c10 */ /* 0x004fc8000fffe0ff */
[----:B------:R-:W-:-:S05]  /*12e90*/  LEA R0, R14, R0, 0x1 ;  /* 0x000000000e007211 */ /* 0x000fca00078e08ff */
[----:B-1----:R-:W-:Y:S01]  /*12ea0*/  LDS.U16 R12, [R0+0x200] ;  /* 0x00020000000c7984 */ /* 0x002fe20000000400 */
[----:B---3--:R-:W-:-:S03]  /*12eb0*/  PRMT R6, R6, 0x5410, R4 ;  /* 0x0000541006067816 */ /* 0x008fc60000000004 */
[----:B------:R-:W1:Y:S02]  /*12ec0*/  LDS.U16 R4, [R0+0x100] ;  /* 0x0001000000047984 */ /* 0x000e640000000400 */
[----:B-1----:R-:W-:Y:S02]  /*12ed0*/  PRMT R4, R4, 0x5410, R12 ;  /* 0x0000541004047816 */ /* 0x002fe4000000000c */
[----:B------:R-:W-:Y:S04]  /*12ee0*/  LDS.U16 R12, [R0+0x208] ;  /* 0x00020800000c7984 */ /* 0x000fe80000000400 */
[----:B------:R-:W1:Y:S02]  /*12ef0*/  LDS.U16 R0, [R0+0x108] ;  /* 0x0001080000007984 */ /* 0x000e640000000400 */
[----:B-1----:R-:W-:-:S07]  /*12f00*/  PRMT R0, R0, 0x5410, R12 ;  /* 0x0000541000007816 */ /* 0x002fce000000000c */
.L_x_70:
[----:B------:R-:W-:Y:S05]  /*12f10*/  BSYNC B1 ;  /* 0x0000000000017941 */ /* 0x000fea0003800000 */
.L_x_69:
[----:B------:R-:W-:Y:S01]  /*12f20*/  @!PT LDS RZ, [RZ] ;  /* 0x00000000fffff984 */ /* 0x000fe20000000800 */
[----:B------:R-:W-:Y:S01]  /*12f30*/  @!PT LDS RZ, [RZ] ;  /* 0x00000000fffff984 */ /* 0x000fe20000000800 */
[----:B------:R-:W-:Y:S01]  /*12f40*/  @!PT LDS RZ, [RZ] ;  /* 0x00000000fffff984 */ /* 0x000fe20000000800 */
[----:B------:R-:W-:Y:S01]  /*12f50*/  @!PT LDS RZ, [RZ] ;  /* 0x00000000fffff984 */ /* 0x000fe20000000800 */
[----:B------:R2:W-:Y:S06]  /*12f60*/  MEMBAR.ALL.CTA ;  /* 0x0000000000007992 */ /* 0x0005ec0000008000 */
[----:B--2---:R-:W2:Y:S01]  /*12f70*/  FENCE.VIEW.ASYNC.S ;  /* 0x00000000000073c6 */ /* 0x004ea20000000000 */
[----:B------:R-:W-:Y:S05]  /*12f80*/  @!P2 BRA `(.L_x_71) ;  /* 0x000000000004a947 */ /* 0x000fea0003800000 */
[----:B------:R-:W-:Y:S01]  /*12f90*/  BPT.TRAP 0x1 ;  /* 0x000000040000795c */ /* 0x000fe20000300000 */
.L_x_71:
[----:B-1----:R-:W1:Y:S01]  /*12fa0*/  S2R R12, SR_CgaCtaId ;  /* 0x00000000000c7919 */ /* 0x002e620000008800 */
[----:B------:R-:W-:Y:S02]  /*12fb0*/  IADD3 R11, R11, 0x80, RZ ;  /* 0x000000800b0b7810 */ /* 0x000fe40007ffe0ff */
[----:B------:R-:W-:-:S04]  /*12fc0*/  IADD3 R18, R18, 0x1, RZ ;  /* 0x0000000112127810 */ /* 0x000fc80007ffe0ff */
[----:B------:R-:W-:-:S04]  /*12fd0*/  ISETP.NE.AND P2, PT, R18, 0x4, PT ;  /* 0x000000041200780c */ /* 0x000fc80003f45270 */
[----:B------:R-:W-:Y:S02]  /*12fe0*/  SEL R18, R18, RZ, P2 ;  /* 0x000000ff12127207 */ /* 0x000fe40001000000 */
[----:B-1----:R-:W-:-:S04]  /*12ff0*/  PRMT R11, R12, 0x654, R11 ;  /* 0x000006540c0b7816 */ /* 0x002fc8000000000b */
[----:B--2---:R1:W-:Y:S02]  /*13000*/  SYNCS.ARRIVE.TRANS64.RED.A1T0 RZ, [R11+URZ], RZ ;  /* 0x000000ff0bff79a7 */ /* 0x0043e4000810043f */
[----:B-1----:R-:W-:-:S04]  /*13010*/  SEL R11, RZ, 0x1, P2 ;  /* 0x00000001ff0b7807 */ /* 0x002fc80001000000 */
[----:B------:R-:W-:-:S07]  /*13020*/  LOP3.LUT R19, R19, R11, RZ, 0x3c, !PT ;  /* 0x0000000b13137212 */ /* 0x000fce00078e3cff */
.L_x_65:
[----:B------:R-:W-:Y:S05]  /*13030*/  BSYNC B0 ;  /* 0x0000000000007941 */ /* 0x000fea0003800000 */
.L_x_64:
[----:B--2---:R-:W2:Y:S04]  /*13040*/  LDL.LU R12, [R1+0x2a0] ;  /* 0x0002a000010c7983 */ /* 0x004ea80000300800 */
[----:B------:R-:W3:Y:S04]  /*13050*/  LDL.LU R15, [R1+0x2a4] ;  /* 0x0002a400010f7983 */ /* 0x000ee80000300800 */
[----:B------:R-:W4:Y:S04]  /*13060*/  LDL.LU R23, [R1+0x2a8] ;  /* 0x0002a80001177983 */ /* 0x000f280000300800 */
[----:B------:R-:W5:Y:S04]  /*13070*/  LDL.LU R22, [R1+0x2ac] ;  /* 0x0002ac0001167983 */ /* 0x000f680000300800 */
[----:B------:R-:W5:Y:S01]  /*13080*/  LDL.LU R21, [R1+0x2b0] ;  /* 0x0002b00001157983 */ /* 0x000f620000300800 */
[----:B------:R-:W-:-:S03]  /*13090*/  F2FP.F16.E4M3.UNPACK_B R11, R8 ;  /* 0x00000008ff0b723e */ /* 0x000fc600020006ff */
[----:B------:R-:W5:Y:S02]  /*130a0*/  LDL.LU R20, [R1+0x2b4] ;  /* 0x0002b40001147983 */ /* 0x000f640000300800 */
[----:B------:R-:W-:Y:S02]  /*130b0*/  HADD2.F32 R14, -RZ, R11.H0_H0 ;  /* 0x2000000bff0e7230 */ /* 0x000fe40000004100 */
[----:B------:R-:W5:Y:S01]  /*130c0*/  LDL.LU R25, [R1+0x2b8] ;  /* 0x0002b80001197983 */ /* 0x000f620000300800 */
[----:B--2---:R-:W-:-:S04]  /*130d0*/  FFMA R12, R16, R12, R7 ;  /* 0x0000000c100c7223 */ /* 0x004fc80000000007 */
[-C--:B------:R-:W-:Y:S01]  /*130e0*/  FFMA R12, R14, R2.reuse, R12 ;  /* 0x000000020e0c7223 */ /* 0x080fe2000000000c */
[----:B------:R-:W-:Y:S02]  /*130f0*/  HADD2.F32 R14, -RZ, R11.H1_H1 ;  /* 0x3000000bff0e7230 */ /* 0x000fe40000004100 */
[----:B---3--:R-:W-:Y:S02]  /*13100*/  FFMA R11, R16, R15, R7 ;  /* 0x0000000f100b7223 */ /* 0x008fe40000000007 */
[----:B------:R-:W2:Y:S02]  /*13110*/  LDL.LU R15, [R1+0x2bc] ;  /* 0x0002bc00010f7983 */ /* 0x000ea40000300800 */
[----:B------:R-:W-:Y:S02]  /*13120*/  FFMA R11, R14, R2, R11 ;  /* 0x000000020e0b7223 */ /* 0x000fe4000000000b */
[----:B------:R-:W3:Y:S03]  /*13130*/  LDL.LU R34, [R1+0x2c0] ;  /* 0x0002c00001227983 */ /* 0x000ee60000300800 */
[----:B------:R-:W-:Y:S01]  /*13140*/  F2FP.SATFINITE.E4M3.F32.PACK_AB_MERGE_C R29, R11, R12, RZ ;  /* 0x0000000c0b1d723e */ /* 0x000fe200048070ff */
[----:B------:R-:W3:Y:S01]  /*13150*/  LDL.LU R24, [R1+0x2c4] ;  /* 0x0002c40001187983 */ /* 0x000ee20000300800 */
[----:B------:R-:W-:Y:S01]  /*13160*/  F2FP.F16.E4M3.UNPACK_B R11, R8.H1 ;  /* 0x00000008ff0b723e */ /* 0x000fe200030006ff */
[----:B----4-:R-:W-:-:S02]  /*13170*/  FFMA R12, R16, R23, R9 ;  /* 0x00000017100c7223 */ /* 0x010fc40000000009 */
[----:B------:R-:W4:Y:S02]  /*13180*/  LDL.LU R23, [R1+0x2c8] ;  /* 0x0002c80001177983 */ /* 0x000f240000300800 */
[----:B------:R-:W-:-:S05]  /*13190*/  HADD2.F32 R14, -RZ, R11.H0_H0 ;  /* 0x2000000bff0e7230 */ /* 0x000fca0000004100 */
[----:B------:R-:W-:Y:S01]  /*131a0*/  FFMA R12, R14, R2, R12 ;  /* 0x000000020e0c7223 */ /* 0x000fe2000000000c */
[----:B------:R-:W-:Y:S02]  /*131b0*/  HADD2.F32 R14, -RZ, R11.H1_H1 ;  /* 0x3000000bff0e7230 */ /* 0x000fe40000004100 */
[----:B-----5:R-:W-:Y:S02]  /*131c0*/  FFMA R11, R16, R22, R9 ;  /* 0x00000016100b7223 */ /* 0x020fe40000000009 */
[----:B------:R-:W5:Y:S02]  /*131d0*/  LDL.LU R22, [R1+0x2cc] ;  /* 0x0002cc0001167983 */ /* 0x000f640000300800 */
[----:B------:R-:W-:Y:S02]  /*131e0*/  FFMA R11, R14, R2, R11 ;  /* 0x000000020e0b7223 */ /* 0x000fe4000000000b */
[----:B------:R-:W4:Y:S03]  /*131f0*/  LDL.LU R30, [R1+0x2d0] ;  /* 0x0002d000011e7983 */ /* 0x000f260000300800 */
[----:B------:R-:W-:Y:S01]  /*13200*/  F2FP.SATFINITE.E4M3.F32.PACK_AB_MERGE_C R28, R11, R12, RZ ;  /* 0x0000000c0b1c723e */ /* 0x000fe200048070ff */
[----:B------:R-:W-:-:S02]  /*13210*/  FFMA R12, R16, R21, R7 ;  /* 0x00000015100c7223 */ /* 0x000fc40000000007 */
[----:B------:R-:W4:Y:S04]  /*13220*/  LDL.LU R21, [R1+0x2d4] ;  /* 0x0002d40001157983 */ /* 0x000f280000300800 */
[----:B------:R-:W4:Y:S04]  /*13230*/  LDL.LU R32, [R1+0x2d8] ;  /* 0x0002d80001207983 */ /* 0x000f280000300800 */
[----:B------:R-:W4:Y:S01]  /*13240*/  LDL.LU R31, [R1+0x2dc] ;  /* 0x0002dc00011f7983 */ /* 0x000f220000300800 */
[----:B------:R-:W-:-:S05]  /*13250*/  F2FP.F16.E4M3.UNPACK_B R11, R6 ;  /* 0x00000006ff0b723e */ /* 0x000fca00020006ff */
        /* <DEDUP_REMOVED lines=8> */
[----:B------:R-:W-:Y:S02]  /*132e0*/  HADD2.F32 R20, -RZ, R11.H1_H1 ;  /* 0x3000000bff147230 */ /* 0x000fe40000004100 */
[----:B------:R-:W-:-:S04]  /*132f0*/  FFMA R12, R16, R25, R9 ;  /* 0x00000019100c7223 */ /* 0x000fc80000000009 */
[----:B------:R-:W-:Y:S01]  /*13300*/  FFMA R26, R26, R2, R12 ;  /* 0x000000021a1a7223 */ /* 0x000fe2000000000c */
[----:B--2---:R-:W-:-:S04]  /*13310*/  FFMA R11, R16, R15, R9 ;  /* 0x0000000f100b7223 */ /* 0x004fc80000000009 */
[----:B------:R-:W-:Y:S01]  /*13320*/  FFMA R20, R20, R2, R11 ;  /* 0x0000000214147223 */ /* 0x000fe2000000000b */
[----:B------:R-:W-:-:S05]  /*13330*/  F2FP.F16.E4M3.UNPACK_B R11, R4 ;  /* 0x00000004ff0b723e */ /* 0x000fca00020006ff */
[--C-:B------:R-:W-:Y:S02]  /*13340*/  HADD2.F32 R25, -RZ, R11.reuse.H0_H0 ;  /* 0x2000000bff197230 */ /* 0x100fe40000004100 */
[----:B------:R-:W-:Y:S02]  /*13350*/  HADD2.F32 R15, -RZ, R11.H1_H1 ;  /* 0x3000000bff0f7230 */ /* 0x000fe40000004100 */
[----:B---3--:R-:W-:-:S04]  /*13360*/  FFMA R11, R16, R24, R7 ;  /* 0x00000018100b7223 */ /* 0x008fc80000000007 */
[----:B------:R-:W-:Y:S01]  /*13370*/  FFMA R15, R15, R2, R11 ;  /* 0x000000020f0f7223 */ /* 0x000fe2000000000b */
[----:B------:R-:W-:-:S05]  /*13380*/  F2FP.F16.E4M3.UNPACK_B R11, R4.H1 ;  /* 0x00000004ff0b723e */ /* 0x000fca00030006ff */
[--C-:B------:R-:W-:Y:S02]  /*13390*/  HADD2.F32 R24, -RZ, R11.reuse.H0_H0 ;  /* 0x2000000bff187230 */ /* 0x100fe40000004100 */
[----:B------:R-:W-:Y:S02]  /*133a0*/  HADD2.F32 R14, -RZ, R11.H1_H1 ;  /* 0x3000000bff0e7230 */ /* 0x000fe40000004100 */
[C---:B-----5:R-:W-:Y:S01]  /*133b0*/  FFMA R11, R16.reuse, R22, R9 ;  /* 0x00000016100b7223 */ /* 0x060fe20000000009 */
[----:B------:R-:W-:-:S03]  /*133c0*/  FFMA R12, R16, R34, R7 ;  /* 0x00000022100c7223 */ /* 0x000fc60000000007 */
[----:B------:R-:W-:Y:S01]  /*133d0*/  FFMA R14, R14, R2, R11 ;  /* 0x000000020e0e7223 */ /* 0x000fe2000000000b */
[----:B------:R-:W-:Y:S01]  /*133e0*/  F2FP.F16.E4M3.UNPACK_B R11, R0 ;  /* 0x00000000ff0b723e */ /* 0x000fe200020006ff */
[----:B------:R-:W-:Y:S01]  /*133f0*/  FFMA R25, R25, R2, R12 ;  /* 0x0000000219197223 */ /* 0x000fe2000000000c */
[----:B----4-:R-:W-:-:S03]  /*13400*/  FFMA R12, R16, R23, R9 ;  /* 0x00000017100c7223 */ /* 0x010fc60000000009 */
[--C-:B------:R-:W-:Y:S02]  /*13410*/  HADD2.F32 R23, -RZ, R11.reuse.H0_H0 ;  /* 0x2000000bff177230 */ /* 0x100fe40000004100 */
[----:B------:R-:W-:Y:S02]  /*13420*/  HADD2.F32 R22, -RZ, R11.H1_H1 ;  /* 0x3000000bff167230 */ /* 0x000fe40000004100 */
[--C-:B------:R-:W-:Y:S01]  /*13430*/  FFMA R11, R16, R21, R7.reuse ;  /* 0x00000015100b7223 */ /* 0x100fe20000000007 */
[----:B------:R-:W-:Y:S01]  /*13440*/  FFMA R24, R24, R2, R12 ;  /* 0x0000000218187223 */ /* 0x000fe2000000000c */
[----:B------:R-:W-:Y:S02]  /*13450*/  FFMA R12, R16, R30, R7 ;  /* 0x0000001e100c7223 */ /* 0x000fe40000000007 */
[----:B------:R-:W-:Y:S01]  /*13460*/  FFMA R22, R22, R2, R11 ;  /* 0x0000000216167223 */ /* 0x000fe2000000000b */
[----:B------:R-:W-:Y:S01]  /*13470*/  F2FP.F16.E4M3.UNPACK_B R11, R0.H1 ;  /* 0x00000000ff0b723e */ /* 0x000fe200030006ff */
[----:B------:R-:W-:Y:S01]  /*13480*/  FFMA R23, R23, R2, R12 ;  /* 0x0000000217177223 */ /* 0x000fe2000000000c */
[----:B------:R-:W-:-:S03]  /*13490*/  FFMA R12, R16, R32, R9 ;  /* 0x00000020100c7223 */ /* 0x000fc60000000009 */
[--C-:B------:R-:W-:Y:S02]  /*134a0*/  HADD2.F32 R21, -RZ, R11.reuse.H0_H0 ;  /* 0x2000000bff157230 */ /* 0x100fe40000004100 */
[----:B------:R-:W-:Y:S02]  /*134b0*/  HADD2.F32 R30, -RZ, R11.H1_H1 ;  /* 0x3000000bff1e7230 */ /* 0x000fe40000004100 */
[----:B------:R-:W-:Y:S01]  /*134c0*/  FFMA R11, R16, R31, R9 ;  /* 0x0000001f100b7223 */ /* 0x000fe20000000009 */
[----:B------:R-:W-:-:S03]  /*134d0*/  FFMA R21, R21, R2, R12 ;  /* 0x0000000215157223 */ /* 0x000fc6000000000c */
[----:B------:R-:W-:Y:S01]  /*134e0*/  FFMA R11, R30, R2, R11 ;  /* 0x000000021e0b7223 */ /* 0x000fe2000000000b */
[----:B------:R-:W-:Y:S02]  /*134f0*/  F2FP.SATFINITE.E4M3.F32.PACK_AB_MERGE_C R20, R20, R26, RZ ;  /* 0x0000001a1414723e */ /* 0x000fe400048070ff */
[----:B------:R-:W-:Y:S02]  /*13500*/  F2FP.SATFINITE.E4M3.F32.PACK_AB_MERGE_C R15, R15, R25, RZ ;  /* 0x000000190f0f723e */ /* 0x000fe400048070ff */
[----:B------:R-:W-:Y:S02]  /*13510*/  F2FP.SATFINITE.E4M3.F32.PACK_AB_MERGE_C R14, R14, R24, RZ ;  /* 0x000000180e0e723e */ /* 0x000fe400048070ff */
[----:B------:R-:W-:Y:S02]  /*13520*/  F2FP.SATFINITE.E4M3.F32.PACK_AB_MERGE_C R12, R22, R23, RZ ;  /* 0x00000017160c723e */ /* 0x000fe400048070ff */
[----:B------:R-:W-:Y:S01]  /*13530*/  F2FP.SATFINITE.E4M3.F32.PACK_AB_MERGE_C R11, R11, R21, RZ ;  /* 0x000000150b0b723e */ /* 0x000fe200048070ff */
[----:B------:R-:W-:Y:S06]  /*13540*/  @P0 BRA `(.L_x_72) ;  /* 0x0000000000040947 */ /* 0x000fec0003800000 */
[----:B------:R-:W-:-:S04]  /*13550*/  DEPBAR.LE SB0, 0x1 ;  /* 0x000080400000791a */ /* 0x000fc80000000000 */
.L_x_72:
[----:B------:R-:W-:Y:S05]  /*13560*/  WARPSYNC.ALL ;  /* 0x0000000000007948 */ /* 0x000fea0003800000 */
[----:B------:R-:W-:Y:S06]  /*13570*/  BAR.SYNC.DEFER_BLOCKING 0x1, 0x100 ;  /* 0x0044000000007b1d */ /* 0x000fec0000010000 */
[----:B------:R-:W-:Y:S01]  /*13580*/  BSSY B0, `(.L_x_73) ;  /* 0x0000019000007945 */ /* 0x000fe20003800000 */
[----:B------:R1:W-:Y:S04]  /*13590*/  STS.U16 [R17+UR48+0x5100], R29 ;  /* 0x0051001d11007988 */ /* 0x0003e80008000430 */
[----:B------:R1:W-:Y:S04]  /*135a0*/  STS.U16 [R17+UR48+0x5200], R28 ;  /* 0x0052001c11007988 */ /* 0x0003e80008000430 */
[----:B------:R1:W-:Y:S04]  /*135b0*/  STS.U16 [R17+UR48+0x5108], R27 ;  /* 0x0051081b11007988 */ /* 0x0003e80008000430 */
[----:B------:R1:W-:Y:S04]  /*135c0*/  STS.U16 [R17+UR48+0x5208], R20 ;  /* 0x0052081411007988 */ /* 0x0003e80008000430 */
        /* <DEDUP_REMOVED lines=9> */
[----:B--2---:R-:W2:Y:S02]  /*13660*/  FENCE.VIEW.ASYNC.S ;  /* 0x00000000000073c6 */ /* 0x004ea40000000000 */
[----:B--2---:R-:W-:Y:S06]  /*13670*/  BAR.SYNC.DEFER_BLOCKING 0x1, 0x100 ;  /* 0x0044000000007b1d */ /* 0x004fec0000010000 */
[----:B-1----:R-:W-:Y:S05]  /*13680*/  @P0 BRA `(.L_x_74) ;  /* 0x0000000000200947 */ /* 0x002fea0003800000 */
[----:B------:R-:W-:Y:S02]  /*13690*/  UIADD3 UR8, UP0, UR58, 0x4f0, URZ ;  /* 0x000004f03a087890 */ /* 0x000fe4000ff1e03f */
[----:B------:R-:W-:Y:S02]  /*136a0*/  UIADD3 UR6, UR42, 0x80, URZ ;  /* 0x000000802a067890 */ /* 0x000fe4000fffe03f */
[----:B------:R-:W-:Y:S02]  /*136b0*/  UIADD3 UR4, UR48, 0x5100, URZ ;  /* 0x0000510030047890 */ /* 0x000fe4000fffe03f */
[----:B------:R-:W-:Y:S01]  /*136c0*/  UIADD3.X UR9, URZ, UR59, URZ, UP0, !UPT ;  /* 0x0000003b3f097290 */ /* 0x000fe200087fe43f */
[----:B------:R-:W-:Y:S01]  /*136d0*/  UMOV UR5, UR41 ;  /* 0x0000002900057c82 */ /* 0x000fe20008000000 */
[----:B------:R-:W-:-:S07]  /*136e0*/  UMOV UR7, UR43 ;  /* 0x0000002b00077c82 */ /* 0x000fce0008000000 */
[----:B------:R1:W-:Y:S02]  /*136f0*/  UTMASTG.3D [UR4], [UR8] ;  /* 0x00000004080073b5 */ /* 0x0003e40008010000 */
[----:B-1----:R0:W-:Y:S02]  /*13700*/  UTMACMDFLUSH ;  /* 0x00000000000079b7 */ /* 0x0021e40000000000 */
.L_x_74:
[----:B------:R-:W-:Y:S05]  /*13710*/  BSYNC B0 ;  /* 0x0000000000007941 */ /* 0x000fea0003800000 */
.L_x_73:
[----:B------:R-:W-:Y:S01]  /*13720*/  BSSY B0, `(.L_x_75) ;  /* 0x0000038000007945 */ /* 0x000fe20003800000 */
[----:B------:R-:W-:Y:S02]  /*13730*/  MOV R11, R18 ;  /* 0x00000012000b7202 */ /* 0x000fe40000000f00 */
[----:B------:R-:W-:Y:S01]  /*13740*/  MOV R12, R19 ;  /* 0x00000013000c7202 */ /* 0x000fe20000000f00 */
[----:B------:R-:W-:Y:S06]  /*13750*/  @!P1 BRA `(.L_x_76) ;  /* 0x0000000000d09947 */ /* 0x000fec0003800000 */
[----:B------:R-:W-:-:S04]  /*13760*/  MOV R11, UR44 ;  /* 0x0000002c000b7c02 */ /* 0x000fc80008000f00 */
[----:B------:R-:W-:-:S13]  /*13770*/  ISETP.NE.AND P2, PT, R11, 0x3, PT ;  /* 0x000000030b00780c */ /* 0x000fda0003f45270 */
[----:B------:R-:W-:Y:S05]  /*13780*/  @!P2 BRA `(.L_x_77) ;  /* 0x000000000004a947 */ /* 0x000fea0003800000 */
[----:B------:R-:W-:Y:S01]  /*13790*/  BPT.TRAP 0x1 ;  /* 0x000000040000795c */ /* 0x000fe20000300000 */
.L_x_77:
[----:B------:R-:W-:Y:S01]  /*137a0*/  LEA R11, R18, UR48, 0x3 ;  /* 0x00000030120b7c11 */ /* 0x000fe2000f8e18ff */
[----:B------:R-:W-:Y:S01]  /*137b0*/  BSSY B1, `(.L_x_78) ;  /* 0x0000004000017945 */ /* 0x000fe20003800000 */
[----:B------:R-:W-:-:S04]  /*137c0*/  SHF.L.U32 R12, R19, 0x1f, RZ ;  /* 0x0000001f130c7819 */ /* 0x000fc800000006ff */
[----:B------:R-:W1:Y:S02]  /*137d0*/  SYNCS.PHASECHK.TRANS64.TRYWAIT P4, [R11+URZ+0x60], R12 ;  /* 0x0000600c0b0075a7 */ /* 0x000e64000808017f */
[----:B-1----:R-:W-:Y:S05]  /*137e0*/  @!P4 BRA `(.L_x_79) ;  /* 0x000000d000bcc947 */ /* 0x002fea0003800000 */
.L_x_380:
[----:B------:R-:W-:Y:S05]  /*137f0*/  BSYNC B1 ;  /* 0x0000000000017941 */ /* 0x000fea0003800000 */
.L_x_78:
        /* <DEDUP_REMOVED lines=22> */
.L_x_81:
[----:B------:R-:W-:Y:S05]  /*13960*/  BSYNC B1 ;  /* 0x0000000000017941 */ /* 0x000fea0003800000 */
.L_x_80:
        /* <DEDUP_REMOVED lines=8> */
.L_x_82:
[----:B-1----:R-:W1:Y:S01]  /*139f0*/  S2R R12, SR_CgaCtaId ;  /* 0x00000000000c7919 */ /* 0x002e620000008800 */
[----:B------:R-:W-:-:S04]  /*13a00*/  IADD3 R11, R11, 0x80, RZ ;  /* 0x000000800b0b7810 */ /* 0x000fc80007ffe0ff */
[----:B-1----:R-:W-:-:S04]  /*13a10*/  PRMT R11, R12, 0x654, R11 ;  /* 0x000006540c0b7816 */ /* 0x002fc8000000000b */
[----:B--2---:R1:W-:Y:S02]  /*13a20*/  SYNCS.ARRIVE.TRANS64.RED.A1T0 RZ, [R11+URZ], RZ ;  /* 0x000000ff0bff79a7 */ /* 0x0043e4000810043f */
[----:B-1----:R-:W-:-:S04]  /*13a30*/  IADD3 R11, R18, 0x1, RZ ;  /* 0x00000001120b7810 */ /* 0x002fc80007ffe0ff */
[----:B------:R-:W-:-:S04]  /*13a40*/  ISETP.NE.AND P2, PT, R11, 0x4, PT ;  /* 0x000000040b00780c */ /* 0x000fc80003f45270 */
[----:B------:R-:W-:Y:S02]  /*13a50*/  SEL R12, RZ, 0x1, P2 ;  /* 0x00000001ff0c7807 */ /* 0x000fe40001000000 */
[----:B------:R-:W-:Y:S02]  /*13a60*/  SEL R11, R11, RZ, P2 ;  /* 0x000000ff0b0b7207 */ /* 0x000fe40001000000 */
[----:B------:R-:W-:Y:S02]  /*13a70*/  LOP3.LUT R12, R19, R12, RZ, 0x3c, !PT ;  /* 0x0000000c130c7212 */ /* 0x000fe400078e3cff */
[----:B------:R-:W-:Y:S02]  /*13a80*/  MOV R18, R11 ;  /* 0x0000000b00127202 */ /* 0x000fe40000000f00 */
[----:B------:R-:W-:-:S07]  /*13a90*/  MOV R19, R12 ;  /* 0x0000000c00137202 */ /* 0x000fce0000000f00 */
.L_x_76:
[----:B------:R-:W-:Y:S05]  /*13aa0*/  BSYNC B0 ;  /* 0x0000000000007941 */ /* 0x000fea0003800000 */
.L_x_75:
[----:B------:R-:W-:Y:S01]  /*13ab0*/  F2FP.F16.E4M3.UNPACK_B R14, R8 ;  /* 0x00000008ff0e723e */ /* 0x000fe200020006ff */
[C---:B------:R-:W-:Y:S01]  /*13ac0*/  FFMA R166, R16.reuse, R166, R3 ;  /* 0x000000a610a67223 */ /* 0x040fe20000000003 */
[C---:B------:R-:W-:Y:S01]  /*13ad0*/  FFMA R168, R16.reuse, R168, R5 ;  /* 0x000000a810a87223 */ /* 0x040fe20000000005 */
[C---:B------:R-:W-:Y:S01]  /*13ae0*/  FFMA R170, R16.reuse, R170, R3 ;  /* 0x000000aa10aa7223 */ /* 0x040fe20000000003 */
[C-C-:B------:R-:W-:Y:S01]  /*13af0*/  FFMA R173, R16.reuse, R173, R5.reuse ;  /* 0x000000ad10ad7223 */ /* 0x140fe20000000005 */
[--C-:B------:R-:W-:Y:S02]  /*13b00*/  HADD2.F32 R15, -RZ, R14.reuse.H0_H0 ;  /* 0x2000000eff0f7230 */ /* 0x100fe40000004100 */
[C---:B------:R-:W-:Y:S01]  /*13b10*/  FFMA R172, R16.reuse, R172, R5 ;  /* 0x000000ac10ac7223 */ /* 0x040fe20000000005 */
[C-C-:B------:R-:W-:Y:S01]  /*13b20*/  FFMA R175, R16.reuse, R175, R3.reuse ;  /* 0x000000af10af7223 */ /* 0x140fe20000000003 */
[C---:B------:R-:W-:Y:S01]  /*13b30*/  FFMA R174, R16.reuse, R174, R3 ;  /* 0x000000ae10ae7223 */ /* 0x040fe20000000003 */
[----:B------:R-:W-:Y:S01]  /*13b40*/  FFMA R176, R16, R176, R5 ;  /* 0x000000b010b07223 */ /* 0x000fe20000000005 */
[----:B------:R-:W-:Y:S01]  /*13b50*/  FFMA R166, R15, R2, R166 ;  /* 0x000000020fa67223 */ /* 0x000fe200000000a6 */
[----:B------:R-:W-:-:S02]  /*13b60*/  HADD2.F32 R15, -RZ, R14.H1_H1 ;  /* 0x3000000eff0f7230 */ /* 0x000fc40000004100 */
[C---:B------:R-:W-:Y:S01]  /*13b70*/  FFMA R14, R16.reuse, R167, R3 ;  /* 0x000000a7100e7223 */ /* 0x040fe20000000003 */
[C---:B------:R-:W-:Y:S01]  /*13b80*/  FFMA R177, R16.reuse, R177, R5 ;  /* 0x000000b110b17223 */ /* 0x040fe20000000005 */
[C-C-:B------:R-:W-:Y:S01]  /*13b90*/  FFMA R179, R16.reuse, R179, R3.reuse ;  /* 0x000000b310b37223 */ /* 0x140fe20000000003 */
[C---:B------:R-:W-:Y:S01]  /*13ba0*/  FFMA R178, R16.reuse, R178, R3 ;  /* 0x000000b210b27223 */ /* 0x040fe20000000003 */
[----:B------:R-:W-:Y:S01]  /*13bb0*/  FFMA R14, R15, R2, R14 ;  /* 0x000000020f0e7223 */ /* 0x000fe2000000000e */
[----:B------:R-:W-:-:S04]  /*13bc0*/  FFMA R21, R16, R180, R5 ;  /* 0x000000b410157223 */ /* 0x000fc80000000005 */
[----:B------:R-:W-:Y:S02]  /*13bd0*/  F2FP.SATFINITE.E4M3.F32.PACK_AB_MERGE_C R166, R14, R166, RZ ;  /* 0x000000a60ea6723e */ /* 0x000fe400048070ff */
[----:B------:R-:W-:-:S05]  /*13be0*/  F2FP.F16.E4M3.UNPACK_B R14, R8.H1 ;  /* 0x00000008ff0e723e */ /* 0x000fca00030006ff */
[----:B------:R-:W-:-:S05]  /*13bf0*/  HADD2.F32 R15, -RZ, R14.H0_H0 ;  /* 0x2000000eff0f7230 */ /* 0x000fca0000004100 */
[----:B------:R-:W-:Y:S01]  /*13c00*/  FFMA R168, R15, R2, R168 ;  /* 0x000000020fa87223 */ /* 0x000fe200000000a8 */
[----:B------:R-:W-:Y:S02]  /*13c10*/  HADD2.F32 R15, -RZ, R14.H1_H1 ;  /* 0x3000000eff0f7230 */ /* 0x000fe40000004100 */
[----:B------:R-:W-:-:S04]  /*13c20*/  FFMA R14, R16, R169, R5 ;  /* 0x000000a9100e7223 */ /* 0x000fc80000000005 */
[----:B------:R-:W-:-:S05]  /*13c30*/  FFMA R14, R15, R2, R14 ;  /* 0x000000020f0e7223 */ /* 0x000fca000000000e */
[----:B------:R-:W-:Y:S02]  /*13c40*/  F2FP.SATFINITE.E4M3.F32.PACK_AB_MERGE_C R168, R14, R168, RZ ;  /* 0x000000a80ea8723e */ /* 0x000fe400048070ff */
        /* <DEDUP_REMOVED lines=28> */
[-C--:B------:R-:W-:Y:S01]  /*13e10*/  FFMA R178, R20, R2.reuse, R178 ;  /* 0x0000000214b27223 */ /* 0x080fe200000000b2 */
[----:B------:R-:W-:Y:S01]  /*13e20*/  FFMA R20, R16, R181, R5 ;  /* 0x000000b510147223 */ /* 0x000fe20000000005 */
[----:B------:R-:W-:Y:S01]  /*13e30*/  FFMA R179, R14, R2, R179 ;  /* 0x000000020eb37223 */ /* 0x000fe200000000b3 */
[----:B------:R-:W-:-:S05]  /*13e40*/  F2FP.F16.E4M3.UNPACK_B R14, R0.H1 ;  /* 0x00000000ff0e723e */ /* 0x000fca00030006ff */
[--C-:B------:R-:W-:Y:S02]  /*13e50*/  HADD2.F32 R24, -RZ, R14.reuse.H0_H0 ;  /* 0x2000000eff187230 */ /* 0x100fe40000004100 */
[----:B------:R-:W-:-:S03]  /*13e60*/  HADD2.F32 R14, -RZ, R14.H1_H1 ;  /* 0x3000000eff0e7230 */ /* 0x000fc60000004100 */
[-C--:B------:R-:W-:Y:S02]  /*13e70*/  FFMA R21, R24, R2.reuse, R21 ;  /* 0x0000000218157223 */ /* 0x080fe40000000015 */
[----:B------:R-:W-:Y:S01]  /*13e80*/  FFMA R20, R14, R2, R20 ;  /* 0x000000020e147223 */ /* 0x000fe20000000014 */
[----:B------:R-:W-:-:S04]  /*13e90*/  F2FP.SATFINITE.E4M3.F32.PACK_AB_MERGE_C R14, R179, R178, RZ ;  /* 0x000000b2b30e723e */ /* 0x000fc800048070ff */
[----:B------:R-:W-:Y:S01]  /*13ea0*/  F2FP.SATFINITE.E4M3.F32.PACK_AB_MERGE_C R20, R20, R21, RZ ;  /* 0x000000151414723e */ /* 0x000fe200048070ff */
[----:B------:R-:W-:Y:S06]  /*13eb0*/  @P0 BRA `(.L_x_83) ;  /* 0x0000000000040947 */ /* 0x000fec0003800000 */
[----:B------:R-:W-:-:S04]  /*13ec0*/  DEPBAR.LE SB0, 0x1 ;  /* 0x000080400000791a */ /* 0x000fc80000000000 */
.L_x_83:
        /* <DEDUP_REMOVED lines=27> */
.L_x_85:
[----:B------:R-:W-:Y:S05]  /*14080*/  BSYNC B0 ;  /* 0x0000000000007941 */ /* 0x000fea0003800000 */
.L_x_84:
[----:B------:R-:W-:Y:S04]  /*14090*/  BSSY B0, `(.L_x_86) ;  /* 0x000003a000007945 */ /* 0x000fe80003800000 */
[----:B------:R-:W-:Y:S05]  /*140a0*/  @!P1 BRA `(.L_x_87) ;  /* 0x0000000000e09947 */ /* 0x000fea0003800000 */
[----:B------:R-:W-:-:S04]  /*140b0*/  MOV R14, UR44 ;  /* 0x0000002c000e7c02 */ /* 0x000fc80008000f00 */
[----:B------:R-:W-:-:S13]  /*140c0*/  ISETP.NE.AND P2, PT, R14, 0x3, PT ;  /* 0x000000030e00780c */ /* 0x000fda0003f45270 */
[----:B------:R-:W-:Y:S05]  /*140d0*/  @!P2 BRA `(.L_x_88) ;  /* 0x000000000004a947 */ /* 0x000fea0003800000 */
[----:B------:R-:W-:Y:S01]  /*140e0*/  BPT.TRAP 0x1 ;  /* 0x000000040000795c */ /* 0x000fe20000300000 */
.L_x_88:
[----:B------:R-:W-:Y:S01]  /*140f0*/  LEA R14, R18, UR48, 0x3 ;  /* 0x00000030120e7c11 */ /* 0x000fe2000f8e18ff */
[----:B------:R-:W-:Y:S01]  /*14100*/  BSSY B1, `(.L_x_89) ;  /* 0x0000004000017945 */ /* 0x000fe20003800000 */
[----:B------:R-:W-:-:S04]  /*14110*/  SHF.L.U32 R15, R19, 0x1f, RZ ;  /* 0x0000001f130f7819 */ /* 0x000fc800000006ff */
[----:B------:R-:W1:Y:S02]  /*14120*/  SYNCS.PHASECHK.TRANS64.TRYWAIT P4, [R14+URZ+0x60], R15 ;  /* 0x0000600f0e0075a7 */ /* 0x000e64000808017f */
[----:B-1----:R-:W-:Y:S05]  /*14130*/  @!P4 BRA `(.L_x_90) ;  /* 0x000000c8007cc947 */ /* 0x002fea0003800000 */
.L_x_381:
[----:B------:R-:W-:Y:S05]  /*14140*/  BSYNC B1 ;  /* 0x0000000000017941 */ /* 0x000fea0003800000 */
.L_x_89:
        /* <DEDUP_REMOVED lines=22> */
.L_x_92:
[----:B------:R-:W-:Y:S05]  /*142b0*/  BSYNC B1 ;  /* 0x0000000000017941 */ /* 0x000fea0003800000 */
.L_x_91:
        /* <DEDUP_REMOVED lines=8> */
.L_x_93:
[----:B-1----:R-:W1:Y:S01]  /*14340*/  S2R R15, SR_CgaCtaId ;  /* 0x00000000000f7919 */ /* 0x002e620000008800 */
[C---:B------:R-:W-:Y:S02]  /*14350*/  LEA R14, R11.reuse, UR48, 0x3 ;  /* 0x000000300b0e7c11 */ /* 0x040fe4000f8e18ff */
[----:B------:R-:W-:Y:S02]  /*14360*/  IADD3 R11, R11, 0x1, RZ ;  /* 0x000000010b0b7810 */ /* 0x000fe40007ffe0ff */
[----:B------:R-:W-:Y:S02]  /*14370*/  IADD3 R14, R14, 0x80, RZ ;  /* 0x000000800e0e7810 */ /* 0x000fe40007ffe0ff */
[C---:B------:R-:W-:Y:S02]  /*14380*/  ISETP.NE.AND P2, PT, R11.reuse, 0x4, PT ;  /* 0x000000040b00780c */ /* 0x040fe40003f45270 */
[----:B------:R-:W-:Y:S02]  /*14390*/  IADD3 R18, R18, 0x1, RZ ;  /* 0x0000000112127810 */ /* 0x000fe40007ffe0ff */
[----:B------:R-:W-:-:S02]  /*143a0*/  SEL R11, R11, RZ, P2 ;  /* 0x000000ff0b0b7207 */ /* 0x000fc40001000000 */
[----:B------:R-:W-:-:S04]  /*143b0*/  ISETP.NE.AND P4, PT, R18, 0x4, PT ;  /* 0x000000041200780c */ /* 0x000fc80003f85270 */
[----:B------:R-:W-:Y:S02]  /*143c0*/  SEL R18, R18, RZ, P4 ;  /* 0x000000ff12127207 */ /* 0x000fe40002000000 */
[----:B-1----:R-:W-:-:S04]  /*143d0*/  PRMT R14, R15, 0x654, R14 ;  /* 0x000006540f0e7816 */ /* 0x002fc8000000000e */
[----:B--2---:R1:W-:Y:S02]  /*143e0*/  SYNCS.ARRIVE.TRANS64.RED.A1T0 RZ, [R14+URZ], RZ ;  /* 0x000000ff0eff79a7 */ /* 0x0043e4000810043f */
[----:B-1----:R-:W-:-:S04]  /*143f0*/  SEL R14, RZ, 0x1, P2 ;  /* 0x00000001ff0e7807 */ /* 0x002fc80001000000 */
[----:B------:R-:W-:Y:S02]  /*14400*/  LOP3.LUT R12, R12, R14, RZ, 0x3c, !PT ;  /* 0x0000000e0c0c7212 */ /* 0x000fe400078e3cff */
[----:B------:R-:W-:-:S04]  /*14410*/  SEL R14, RZ, 0x1, P4 ;  /* 0x00000001ff0e7807 */ /* 0x000fc80002000000 */
[----:B------:R-:W-:-:S07]  /*14420*/  LOP3.LUT R19, R19, R14, RZ, 0x3c, !PT ;  /* 0x0000000e13137212 */ /* 0x000fce00078e3cff */
.L_x_87:
[----:B------:R-:W-:Y:S05]  /*14430*/  BSYNC B0 ;  /* 0x0000000000007941 */ /* 0x000fea0003800000 */
.L_x_86:
[----:B------:R-:W2:Y:S04]  /*14440*/  LDL.LU R15, [R1+0x2e0] ;  /* 0x0002e000010f7983 */ /* 0x000ea80000300800 */
[----:B------:R-:W3:Y:S04]  /*14450*/  LDL.LU R23, [R1+0x2e4] ;  /* 0x0002e40001177983 */ /* 0x000ee80000300800 */
[----:B------:R-:W4:Y:S04]  /*14460*/  LDL.LU R21, [R1+0x2e8] ;  /* 0x0002e80001157983 */ /* 0x000f280000300800 */
[----:B------:R-:W5:Y:S04]  /*14470*/  LDL.LU R27, [R1+0x2ec] ;  /* 0x0002ec00011b7983 */ /* 0x000f680000300800 */
[----:B------:R-:W5:Y:S04]  /*14480*/  LDL.LU R22, [R1+0x2f0] ;  /* 0x0002f00001167983 */ /* 0x000f680000300800 */
[----:B------:R-:W5:Y:S01]  /*14490*/  LDL.LU R31, [R1+0x2f4] ;  /* 0x0002f400011f7983 */ /* 0x000f620000300800 */
[----:B------:R-:W-:-:S05]  /*144a0*/  F2FP.F16.E4M3.UNPACK_B R14, R8 ;  /* 0x00000008ff0e723e */ /* 0x000fca00020006ff */
[--C-:B------:R-:W-:Y:S02]  /*144b0*/  HADD2.F32 R20, -RZ, R14.reuse.H0_H0 ;  /* 0x2000000eff147230 */ /* 0x100fe40000004100 */
[----:B------:R-:W-:Y:S02]  /*144c0*/  HADD2.F32 R14, -RZ, R14.H1_H1 ;  /* 0x3000000eff0e7230 */ /* 0x000fe40000004100 */
[----:B--2---:R-:W-:-:S04]  /*144d0*/  FFMA R15, R16, R15, R7 ;  /* 0x0000000f100f7223 */ /* 0x004fc80000000007 */
[-C--:B------:R-:W-:Y:S01]  /*144e0*/  FFMA R15, R20, R2.reuse, R15 ;  /* 0x00000002140f7223 */ /* 0x080fe2000000000f */
[----:B---3--:R-:W-:Y:S02]  /*144f0*/  FFMA R20, R16, R23, R7 ;  /* 0x0000001710147223 */ /* 0x008fe40000000007 */
[----:B------:R-:W2:Y:S02]  /*14500*/  LDL.LU R23, [R1+0x2f8] ;  /* 0x0002f80001177983 */ /* 0x000ea40000300800 */
[----:B------:R-:W-:Y:S02]  /*14510*/  FFMA R14, R14, R2, R20 ;  /* 0x000000020e0e7223 */ /* 0x000fe40000000014 */
[----:B------:R-:W3:Y:S01]  /*14520*/  LDL.LU R24, [R1+0x2fc] ;  /* 0x0002fc0001187983 */ /* 0x000ee20000300800 */
[----:B----4-:R-:W-:Y:S02]  /*14530*/  FFMA R20, R16, R21, R9 ;  /* 0x0000001510147223 */ /* 0x010fe40000000009 */
[----:B------:R-:W-:Y:S01]  /*14540*/  F2FP.SATFINITE.E4M3.F32.PACK_AB_MERGE_C R15, R14, R15, RZ ;  /* 0x0000000f0e0f723e */ /* 0x000fe200048070ff */
[----:B------:R-:W4:Y:S01]  /*14550*/  LDL.LU R25, [R1+0x300] ;  /* 0x0003000001197983 */ /* 0x000f220000300800 */
[----:B------:R-:W-:-:S03]  /*14560*/  F2FP.F16.E4M3.UNPACK_B R14, R8.H1 ;  /* 0x00000008ff0e723e */ /* 0x000fc600030006ff */
[----:B------:R-:W4:Y:S02]  /*14570*/  LDL.LU R26, [R1+0x304] ;  /* 0x00030400011a7983 */ /* 0x000f240000300800 */
[--C-:B------:R-:W-:Y:S02]  /*14580*/  HADD2.F32 R21, -RZ, R14.reuse.H0_H0 ;  /* 0x2000000eff157230 */ /* 0x100fe40000004100 */
[----:B------:R-:W-:-:S03]  /*14590*/  HADD2.F32 R14, -RZ, R14.H1_H1 ;  /* 0x3000000eff0e7230 */ /* 0x000fc60000004100 */
[-C--:B------:R-:W-:Y:S01]  /*145a0*/  FFMA R20, R21, R2.reuse, R20 ;  /* 0x0000000215147223 */ /* 0x080fe20000000014 */
[----:B-----5:R-:W-:Y:S02]  /*145b0*/  FFMA R21, R16, R27, R9 ;  /* 0x0000001b10157223 */ /* 0x020fe40000000009 */
[----:B------:R-:W5:Y:S02]  /*145c0*/  LDL.LU R27, [R1+0x308] ;  /* 0x00030800011b7983 */ /* 0x000f640000300800 */
[----:B------:R-:W-:Y:S02]  /*145d0*/  FFMA R14, R14, R2, R21 ;  /* 0x000000020e0e7223 */ /* 0x000fe40000000015 */
[----:B------:R-:W5:Y:S03]  /*145e0*/  LDL.LU R28, [R1+0x30c] ;  /* 0x00030c00011c7983 */ /* 0x000f660000300800 */
[----:B------:R-:W-:Y:S01]  /*145f0*/  F2FP.SATFINITE.E4M3.F32.PACK_AB_MERGE_C R20, R14, R20, RZ ;  /* 0x000000140e14723e */ /* 0x000fe200048070ff */
[----:B------:R-:W5:Y:S01]  /*14600*/  LDL.LU R29, [R1+0x310] ;  /* 0x00031000011d7983 */ /* 0x000f620000300800 */
[----:B------:R-:W-:Y:S01]  /*14610*/  F2FP.F16.E4M3.UNPACK_B R14, R6 ;  /* 0x00000006ff0e723e */ /* 0x000fe200020006ff */
[----:B------:R-:W-:-:S02]  /*14620*/  FFMA R21, R16, R22, R7 ;  /* 0x0000001610157223 */ /* 0x000fc40000000007 */
[----:B------:R-:W5:Y:S02]  /*14630*/  LDL.LU R30, [R1+0x314] ;  /* 0x00031400011e7983 */ /* 0x000f640000300800 */
[----:B------:R-:W-:-:S05]  /*14640*/  HADD2.F32 R22, -RZ, R14.H0_H0 ;  /* 0x2000000eff167230 */ /* 0x000fca0000004100 */
[----:B------:R-:W-:Y:S01]  /*14650*/  FFMA R21, R22, R2, R21 ;  /* 0x0000000216157223 */ /* 0x000fe20000000015 */
[----:B------:R-:W-:Y:S02]  /*14660*/  FFMA R22, R16, R31, R7 ;  /* 0x0000001f10167223 */ /* 0x000fe40000000007 */
[----:B------:R-:W5:Y:S04]  /*14670*/  LDL.LU R31, [R1+0x318] ;  /* 0x00031800011f7983 */ /* 0x000f680000300800 */
[----:B------:R-:W5:Y:S01]  /*14680*/  LDL.LU R32, [R1+0x31c] ;  /* 0x00031c0001207983 */ /* 0x000f620000300800 */
[----:B------:R-:W-:-:S05]  /*14690*/  HADD2.F32 R14, -RZ, R14.H1_H1 ;  /* 0x3000000eff0e7230 */ /* 0x000fca0000004100 */
[----:B------:R-:W-:-:S05]  /*146a0*/  FFMA R14, R14, R2, R22 ;  /* 0x000000020e0e7223 */ /* 0x000fca0000000016 */
[----:B------:R-:W-:Y:S02]  /*146b0*/  F2FP.SATFINITE.E4M3.F32.PACK_AB_MERGE_C R14, R14, R21, RZ ;  /* 0x000000150e0e723e */ /* 0x000fe400048070ff */
[----:B------:R-:W-:-:S05]  /*146c0*/  F2FP.F16.E4M3.UNPACK_B R21, R6.H1 ;  /* 0x00000006ff15723e */ /* 0x000fca00030006ff */
[--C-:B------:R-:W-:Y:S02]  /*146d0*/  HADD2.F32 R22, -RZ, R21.reuse.H0_H0 ;  /* 0x20000015ff167230 */ /* 0x100fe40000004100 */
[----:B------:R-:W-:Y:S02]  /*146e0*/  HADD2.F32 R21, -RZ, R21.H1_H1 ;  /* 0x30000015ff157230 */ /* 0x000fe40000004100 */
[----:B--2---:R-:W-:-:S04]  /*146f0*/  FFMA R23, R16, R23, R9 ;  /* 0x0000001710177223 */ /* 0x004fc80000000009 */
[----:B------:R-:W-:Y:S01]  /*14700*/  FFMA R22, R22, R2, R23 ;  /* 0x0000000216167223 */ /* 0x000fe20000000017 */
[----:B---3--:R-:W-:Y:S01]  /*14710*/  FFMA R24, R16, R24, R9 ;  /* 0x0000001810187223 */ /* 0x008fe20000000009 */
[----:B------:R-:W-:-:S03]  /*14720*/  F2FP.F16.E4M3.UNPACK_B R23, R4 ;  /* 0x00000004ff17723e */ /* 0x000fc600020006ff */
[----:B------:R-:W-:Y:S01]  /*14730*/  FFMA R21, R21, R2, R24 ;  /* 0x0000000215157223 */ /* 0x000fe20000000018 */
[C-C-:B----4-:R-:W-:Y:S01]  /*14740*/  FFMA R25, R16.reuse, R25, R7.reuse ;  /* 0x0000001910197223 */ /* 0x150fe20000000007 */
[--C-:B------:R-:W-:Y:S02]  /*14750*/  HADD2.F32 R24, -RZ, R23.reuse.H0_H0 ;  /* 0x20000017ff187230 */ /* 0x100fe40000004100 */
[----:B------:R-:W-:Y:S01]  /*14760*/  FFMA R26, R16, R26, R7 ;  /* 0x0000001a101a7223 */ /* 0x000fe20000000007 */
[----:B------:R-:W-:Y:S02]  /*14770*/  HADD2.F32 R23, -RZ, R23.H1_H1 ;  /* 0x30000017ff177230 */ /* 0x000fe40000004100 */
[----:B------:R-:W-:Y:S01]  /*14780*/  FFMA R24, R24, R2, R25 ;  /* 0x0000000218187223 */ /* 0x000fe20000000019 */
[----:B------:R-:W-:Y:S02]  /*14790*/  F2FP.F16.E4M3.UNPACK_B R25, R4.H1 ;  /* 0x00000004ff19723e */ /* 0x000fe400030006ff */
[----:B------:R-:W-:-:S03]  /*147a0*/  FFMA R23, R23, R2, R26 ;  /* 0x0000000217177223 */ /* 0x000fc6000000001a */
[--C-:B------:R-:W-:Y:S02]  /*147b0*/  HADD2.F32 R26, -RZ, R25.reuse.H0_H0 ;  /* 0x20000019ff1a7230 */ /* 0x100fe40000004100 */
[C-C-:B-----5:R-:W-:Y:S01]  /*147c0*/  FFMA R27, R16.reuse, R27, R9.reuse ;  /* 0x0000001b101b7223 */ /* 0x160fe20000000009 */
[----:B------:R-:W-:Y:S02]  /*147d0*/  HADD2.F32 R25, -RZ, R25.H1_H1 ;  /* 0x30000019ff197230 */ /* 0x000fe40000004100 */
[----:B------:R-:W-:Y:S01]  /*147e0*/  FFMA R28, R16, R28, R9 ;  /* 0x0000001c101c7223 */ /* 0x000fe20000000009 */
[----:B------:R-:W-:Y:S01]  /*147f0*/  FFMA R26, R26, R2, R27 ;  /* 0x000000021a1a7223 */ /* 0x000fe2000000001b */
[----:B------:R-:W-:Y:S02]  /*14800*/  F2FP.F16.E4M3.UNPACK_B R27, R0 ;  /* 0x00000000ff1b723e */ /* 0x000fe400020006ff */
[----:B------:R-:W-:Y:S01]  /*14810*/  FFMA R25, R25, R2, R28 ;  /* 0x0000000219197223 */ /* 0x000fe2000000001c */
[----:B------:R-:W-:-:S02]  /*14820*/  FFMA R29, R16, R29, R7 ;  /* 0x0000001d101d7223 */ /* 0x000fc40000000007 */
[--C-:B------:R-:W-:Y:S02]  /*14830*/  HADD2.F32 R28, -RZ, R27.reuse.H0_H0 ;  /* 0x2000001bff1c7230 */ /* 0x100fe40000004100 */
[----:B------:R-:W-:Y:S01]  /*14840*/  FFMA R30, R16, R30, R7 ;  /* 0x0000001e101e7223 */ /* 0x000fe20000000007 */
[----:B------:R-:W-:Y:S02]  /*14850*/  HADD2.F32 R27, -RZ, R27.H1_H1 ;  /* 0x3000001bff1b7230 */ /* 0x000fe40000004100 */
[----:B------:R-:W-:Y:S01]  /*14860*/  FFMA R28, R28, R2, R29 ;  /* 0x000000021c1c7223 */ /* 0x000fe2000000001d */
[----:B------:R-:W-:Y:S02]  /*14870*/  F2FP.F16.E4M3.UNPACK_B R29, R0.H1 ;  /* 0x00000000ff1d723e */ /* 0x000fe400030006ff */
[----:B------:R-:W-:-:S03]  /*14880*/  FFMA R27, R27, R2, R30 ;  /* 0x000000021b1b7223 */ /* 0x000fc6000000001e */
[--C-:B------:R-:W-:Y:S02]  /*14890*/  HADD2.F32 R30, -RZ, R29.reuse.H0_H0 ;  /* 0x2000001dff1e7230 */ /* 0x100fe40000004100 */
[C-C-:B------:R-:W-:Y:S01]  /*148a0*/  FFMA R31, R16.reuse, R31, R9.reuse ;  /* 0x0000001f101f7223 */ /* 0x140fe20000000009 */
        /* <DEDUP_REMOVED lines=11> */
.L_x_94:
        /* <DEDUP_REMOVED lines=22> */
[----:B------:R-:W-:Y:S02]  /*14ac0*/  UIADD3 UR4, UR48, 0x5100, URZ ;  /* 0x0000510030047890 */ /* 0x000fe4000fffe03f */
[----:B------:R-:W-:Y:S01]  /*14ad0*/  UIADD3.X UR9, URZ, UR59, URZ, UP0, !UPT ;  /* 0x0000003b3f097290 */ /* 0x000fe200087fe43f */
[----:B------:R-:W-:-:S08]  /*14ae0*/  UMOV UR7, UR43 ;  /* 0x0000002b00077c82 */ /* 0x000fd00008000000 */
[----:B------:R1:W-:Y:S02]  /*14af0*/  UTMASTG.3D [UR4], [UR8] ;  /* 0x00000004080073b5 */ /* 0x0003e40008010000 */
[----:B-1----:R0:W-:Y:S02]  /*14b00*/  UTMACMDFLUSH ;  /* 0x00000000000079b7 */ /* 0x0021e40000000000 */
.L_x_96:
[----:B------:R-:W-:Y:S05]  /*14b10*/  BSYNC B0 ;  /* 0x0000000000007941 */ /* 0x000fea0003800000 */
.L_x_95:
[----:B------:R-:W-:Y:S04]  /*14b20*/  BSSY B0, `(.L_x_97) ;  /* 0x000003a000007945 */ /* 0x000fe80003800000 */
[----:B------:R-:W-:Y:S05]  /*14b30*/  @!P1 BRA `(.L_x_98) ;  /* 0x0000000000e09947 */ /* 0x000fea0003800000 */
[----:B------:R-:W-:-:S04]  /*14b40*/  MOV R14, UR44 ;  /* 0x0000002c000e7c02 */ /* 0x000fc80008000f00 */
[----:B------:R-:W-:-:S13]  /*14b50*/  ISETP.NE.AND P2, PT, R14, 0x3, PT ;  /* 0x000000030e00780c */ /* 0x000fda0003f45270 */
[----:B------:R-:W-:Y:S05]  /*14b60*/  @!P2 BRA `(.L_x_99) ;  /* 0x000000000004a947 */ /* 0x000fea0003800000 */
[----:B------:R-:W-:Y:S01]  /*14b70*/  BPT.TRAP 0x1 ;  /* 0x000000040000795c */ /* 0x000fe20000300000 */
.L_x_99:
[----:B------:R-:W-:Y:S01]  /*14b80*/  LEA R14, R18, UR48, 0x3 ;  /* 0x00000030120e7c11 */ /* 0x000fe2000f8e18ff */
[----:B------:R-:W-:Y:S01]  /*14b90*/  BSSY B1, `(.L_x_100) ;  /* 0x0000004000017945 */ /* 0x000fe20003800000 */
[----:B------:R-:W-:-:S04]  /*14ba0*/  SHF.L.U32 R15, R19, 0x1f, RZ ;  /* 0x0000001f130f7819 */ /* 0x000fc800000006ff */
[----:B------:R-:W1:Y:S02]  /*14bb0*/  SYNCS.PHASECHK.TRANS64.TRYWAIT P4, [R14+URZ+0x60], R15 ;  /* 0x0000600f0e0075a7 */ /* 0x000e64000808017f */
[----:B-1----:R-:W-:Y:S05]  /*14bc0*/  @!P4 BRA `(.L_x_101) ;  /* 0x000000bc00ecc947 */ /* 0x002fea0003800000 */
.L_x_382:
[----:B------:R-:W-:Y:S05]  /*14bd0*/  BSYNC B1 ;  /* 0x0000000000017941 */ /* 0x000fea0003800000 */
.L_x_100:
[----:B------:R-:W-:Y:S04]  /*14be0*/  BSSY B1, `(.L_x_102) ;  /* 0x0000016000017945 */ /* 0x000fe80003800000 */
[----:B------:R-:W-:Y:S05]  /*14bf0*/  @P3 BRA `(.L_x_103) ;  /* 0x0000000000503947 */ /* 0x000fea0003800000 */
[----:B------:R-:W2:Y:S01]  /*14c00*/  S2R R20, SR_TID.X ;  /* 0x0000000000147919 */ /* 0x000ea20000002100 */
[----:B-1----:R-:W-:-:S04]  /*14c10*/  LEA R14, R18, R17, 0xc ;  /* 0x00000011120e7211 */ /* 0x002fc800078e60ff */
[----:B------:R-:W-:Y:S01]  /*14c20*/  IADD3 R0, R14, UR48, RZ ;  /* 0x000000300e007c10 */ /* 0x000fe2000fffe0ff */
[----:B------:R-:W-:Y:S04]  /*14c30*/  LDS.U16 R8, [R14+UR48+0x200] ;  /* 0x000200300e087984 */ /* 0x000fe80008000400 */
[----:B------:R-:W1:Y:S04]  /*14c40*/  LDS.U16 R15, [R14+UR48+0x100] ;  /* 0x000100300e0f7984 */ /* 0x000e680008000400 */
[----:B------:R-:W-:Y:S04]  /*14c50*/  LDS.U16 R6, [R14+UR48+0x208] ;  /* 0x000208300e067984 */ /* 0x000fe80008000400 */
[----:B------:R-:W3:Y:S01]  /*14c60*/  LDS.U16 R21, [R14+UR48+0x108] ;  /* 0x000108300e157984 */ /* 0x000ee20008000400 */
[----:B--2---:R-:W-:-:S04]  /*14c70*/  SHF.R.U32.HI R20, RZ, 0x4, R20 ;  /* 0x00000004ff147819 */ /* 0x004fc80000011614 */
[----:B------:R-:W-:Y:S02]  /*14c80*/  LOP3.LUT P4, RZ, R20, 0x1, RZ, 0xc0, !PT ;  /* 0x0000000114ff7812 */ /* 0x000fe4000788c0ff */
[----:B------:R-:W-:-:S04]  /*14c90*/  MOV R20, 0x8 ;  /* 0x0000000800147802 */ /* 0x000fc80000000f00 */
[----:B------:R-:W-:-:S04]  /*14ca0*/  SEL R20, R20, 0xfffffff8, !P4 ;  /* 0xfffffff814147807 */ /* 0x000fc80006000000 */
[----:B------:R-:W-:Y:S02]  /*14cb0*/  LEA R20, R20, R0, 0x1 ;  /* 0x0000000014147211 */ /* 0x000fe400078e08ff */
[----:B-1----:R-:W-:-:S03]  /*14cc0*/  PRMT R8, R15, 0x5410, R8 ;  /* 0x000054100f087816 */ /* 0x002fc60000000008 */
[----:B------:R-:W-:Y:S04]  /*14cd0*/  LDS.U16 R4, [R20+0x200] ;  /* 0x0002000014047984 */ /* 0x000fe80000000400 */
[----:B------:R-:W1:Y:S01]  /*14ce0*/  LDS.U16 R23, [R20+0x100] ;  /* 0x0001000014177984 */ /* 0x000e620000000400 */
[----:B---3--:R-:W-:-:S03]  /*14cf0*/  PRMT R6, R21, 0x5410, R6 ;  /* 0x0000541015067816 */ /* 0x008fc60000000006 */
[----:B------:R-:W-:Y:S04]  /*14d00*/  LDS.U16 R0, [R20+0x208] ;  /* 0x0002080014007984 */ /* 0x000fe80000000400 */
[----:B------:R-:W2:Y:S01]  /*14d10*/  LDS.U16 R25, [R20+0x108] ;  /* 0x0001080014197984 */ /* 0x000ea20000000400 */
[----:B-1----:R-:W-:Y:S02]  /*14d20*/  PRMT R4, R23, 0x5410, R4 ;  /* 0x0000541017047816 */ /* 0x002fe40000000004 */
[----:B--2---:R-:W-:-:S07]  /*14d30*/  PRMT R0, R25, 0x5410, R0 ;  /* 0x0000541019007816 */ /* 0x004fce0000000000 */
.L_x_103:
[----:B------:R-:W-:Y:S05]  /*14d40*/  BSYNC B1 ;  /* 0x0000000000017941 */ /* 0x000fea0003800000 */
.L_x_102:
        /* <DEDUP_REMOVED lines=8> */
.L_x_104:
[----:B-1----:R-:W1:Y:S01]  /*14dd0*/  S2R R15, SR_CgaCtaId ;  /* 0x00000000000f7919 */ /* 0x002e620000008800 */
[C---:B------:R-:W-:Y:S02]  /*14de0*/  LEA R14, R11.reuse, UR48, 0x3 ;  /* 0x000000300b0e7c11 */ /* 0x040fe4000f8e18ff */
[----:B------:R-:W-:Y:S02]  /*14df0*/  IADD3 R11, R11, 0x1, RZ ;  /* 0x000000010b0b7810 */ /* 0x000fe40007ffe0ff */
[----:B------:R-:W-:Y:S02]  /*14e00*/  IADD3 R14, R14, 0x80, RZ ;  /* 0x000000800e0e7810 */ /* 0x000fe40007ffe0ff */
[----:B------:R-:W-:Y:S02]  /*14e10*/  IADD3 R18, R18, 0x1, RZ ;  /* 0x0000000112127810 */ /* 0x000fe40007ffe0ff */
[----:B------:R-:W-:Y:S02]  /*14e20*/  ISETP.NE.AND P2, PT, R11, 0x4, PT ;  /* 0x000000040b00780c */ /* 0x000fe40003f45270 */
[----:B------:R-:W-:-:S02]  /*14e30*/  ISETP.NE.AND P4, PT, R18, 0x4, PT ;  /* 0x000000041200780c */ /* 0x000fc40003f85270 */
[----:B------:R-:W-:Y:S02]  /*14e40*/  SEL R11, R11, RZ, P2 ;  /* 0x000000ff0b0b7207 */ /* 0x000fe40001000000 */
[----:B------:R-:W-:Y:S02]  /*14e50*/  SEL R18, R18, RZ, P4 ;  /* 0x000000ff12127207 */ /* 0x000fe40002000000 */
[----:B-1----:R-:W-:Y:S02]  /*14e60*/  PRMT R14, R15, 0x654, R14 ;  /* 0x000006540f0e7816 */ /* 0x002fe4000000000e */
[----:B------:R-:W-:Y:S02]  /*14e70*/  SEL R15, RZ, 0x1, P2 ;  /* 0x00000001ff0f7807 */ /* 0x000fe40001000000 */
[----:B--2---:R1:W-:Y:S02]  /*14e80*/  SYNCS.ARRIVE.TRANS64.RED.A1T0 RZ, [R14+URZ], RZ ;  /* 0x000000ff0eff79a7 */ /* 0x0043e4000810043f */
[----:B------:R-:W-:-:S02]  /*14e90*/  LOP3.LUT R12, R12, R15, RZ, 0x3c, !PT ;  /* 0x0000000f0c0c7212 */ /* 0x000fc400078e3cff */
[----:B-1----:R-:W-:-:S04]  /*14ea0*/  SEL R14, RZ, 0x1, P4 ;  /* 0x00000001ff0e7807 */ /* 0x002fc80002000000 */
[----:B------:R-:W-:-:S07]  /*14eb0*/  LOP3.LUT R19, R19, R14, RZ, 0x3c, !PT ;  /* 0x0000000e13137212 */ /* 0x000fce00078e3cff */
.L_x_98:
[----:B------:R-:W-:Y:S05]  /*14ec0*/  BSYNC B0 ;  /* 0x0000000000007941 */ /* 0x000fea0003800000 */
.L_x_97:
[----:B------:R-:W-:Y:S01]  /*14ed0*/  F2FP.F16.E4M3.UNPACK_B R14, R8 ;  /* 0x00000008ff0e723e */ /* 0x000fe200020006ff */
[C-C-:B------:R-:W-:Y:S01]  /*14ee0*/  FFMA R15, R16.reuse, R182, R3.reuse ;  /* 0x000000b6100f7223 */ /* 0x140fe20000000003 */
[C---:B------:R-:W-:Y:S01]  /*14ef0*/  FFMA R183, R16.reuse, R183, R3 ;  /* 0x000000b710b77223 */ /* 0x040fe20000000003 */
[C-C-:B------:R-:W-:Y:S01]  /*14f00*/  FFMA R21, R16.reuse, R184, R5.reuse ;  /* 0x000000b810157223 */ /* 0x140fe20000000005 */
[C---:B------:R-:W-:Y:S01]  /*14f10*/  FFMA R185, R16.reuse, R185, R5 ;  /* 0x000000b910b97223 */ /* 0x040fe20000000005 */
[--C-:B------:R-:W-:Y:S02]  /*14f20*/  HADD2.F32 R20, -RZ, R14.reuse.H0_H0 ;  /* 0x2000000eff147230 */ /* 0x100fe40000004100 */
[C-C-:B------:R-:W-:Y:S01]  /*14f30*/  FFMA R23, R16.reuse, R186, R3.reuse ;  /* 0x000000ba10177223 */ /* 0x140fe20000000003 */
[----:B------:R-:W-:Y:S02]  /*14f40*/  HADD2.F32 R22, -RZ, R14.H1_H1 ;  /* 0x3000000eff167230 */ /* 0x000fe40000004100 */
[C---:B------:R-:W-:Y:S01]  /*14f50*/  FFMA R187, R16.reuse, R187, R3 ;  /* 0x000000bb10bb7223 */ /* 0x040fe20000000003 */
[----:B------:R-:W-:Y:S01]  /*14f60*/  FFMA R25, R16, R188, R5 ;  /* 0x000000bc10197223 */ /* 0x000fe20000000005 */
[----:B------:R-:W-:Y:S01]  /*14f70*/  FFMA R14, R20, R2, R15 ;  /* 0x00000002140e7223 */ /* 0x000fe2000000000f */
[----:B------:R-:W-:Y:S01]  /*14f80*/  F2FP.F16.E4M3.UNPACK_B R20, R8.H1 ;  /* 0x00000008ff14723e */ /* 0x000fe200030006ff */
[----:B------:R-:W-:Y:S01]  /*14f90*/  FFMA R15, R22, R2, R183 ;  /* 0x00000002160f7223 */ /* 0x000fe200000000b7 */
[C---:B------:R-:W-:Y:S01]  /*14fa0*/  FFMA R189, R16.reuse, R189, R5 ;  /* 0x000000bd10bd7223 */ /* 0x040fe20000000005 */
[C-C-:B------:R-:W-:Y:S01]  /*14fb0*/  FFMA R27, R16.reuse, R190, R3.reuse ;  /* 0x000000be101b7223 */ /* 0x140fe20000000003 */
[----:B------:R-:W-:Y:S01]  /*14fc0*/  FFMA R191, R16, R191, R3 ;  /* 0x000000bf10bf7223 */ /* 0x000fe20000000003 */
[----:B------:R-:W-:-:S02]  /*14fd0*/  HADD2.F32 R22, -RZ, R20.H0_H0 ;  /* 0x20000014ff167230 */ /* 0x000fc40000004100 */
[C-C-:B------:R-:W-:Y:S01]  /*14fe0*/  FFMA R29, R16.reuse, R192, R5.reuse ;  /* 0x000000c0101d7223 */ /* 0x140fe20000000005 */
[----:B------:R-:W-:Y:S02]  /*14ff0*/  HADD2.F32 R24, -RZ, R20.H1_H1 ;  /* 0x30000014ff187230 */ /* 0x000fe40000004100 */
[C---:B------:R-:W-:Y:S01]  /*15000*/  FFMA R193, R16.reuse, R193, R5 ;  /* 0x000000c110c17223 */ /* 0x040fe20000000005 */
[----:B------:R-:W-:Y:S01]  /*15010*/  FFMA R31, R16, R194, R3 ;  /* 0x000000c2101f7223 */ /* 0x000fe20000000003 */
[----:B------:R-:W-:Y:S01]  /*15020*/  FFMA R20, R22, R2, R21 ;  /* 0x0000000216147223 */ /* 0x000fe20000000015 */
[----:B------:R-:W-:Y:S01]  /*15030*/  F2FP.F16.E4M3.UNPACK_B R22, R6 ;  /* 0x00000006ff16723e */ /* 0x000fe200020006ff */
[----:B------:R-:W-:Y:S01]  /*15040*/  FFMA R21, R24, R2, R185 ;  /* 0x0000000218157223 */ /* 0x000fe200000000b9 */
[C---:B------:R-:W-:Y:S01]  /*15050*/  FFMA R195, R16.reuse, R195, R3 ;  /* 0x000000c310c37223 */ /* 0x040fe20000000003 */
[----:B------:R-:W-:Y:S01]  /*15060*/  FFMA R197, R16, R197, R5 ;  /* 0x000000c510c57223 */ /* 0x000fe20000000005 */
[----:B------:R-:W-:Y:S01]  /*15070*/  F2FP.SATFINITE.E4M3.F32.PACK_AB_MERGE_C R14, R15, R14, RZ ;  /* 0x0000000e0f0e723e */ /* 0x000fe200048070ff */
[--C-:B------:R-:W-:Y:S01]  /*15080*/  HADD2.F32 R24, -RZ, R22.reuse.H0_H0 ;  /* 0x20000016ff187230 */ /* 0x100fe20000004100 */
[----:B------:R-:W-:Y:S01]  /*15090*/  F2FP.SATFINITE.E4M3.F32.PACK_AB_MERGE_C R20, R21, R20, RZ ;  /* 0x000000141514723e */ /* 0x000fe200048070ff */
[----:B------:R-:W-:-:S03]  /*150a0*/  HADD2.F32 R26, -RZ, R22.H1_H1 ;  /* 0x30000016ff1a7230 */ /* 0x000fc60000004100 */
[----:B------:R-:W-:Y:S01]  /*150b0*/  FFMA R22, R24, R2, R23 ;  /* 0x0000000218167223 */ /* 0x000fe20000000017 */
[----:B------:R-:W-:Y:S01]  /*150c0*/  F2FP.F16.E4M3.UNPACK_B R24, R6.H1 ;  /* 0x00000006ff18723e */ /* 0x000fe200030006ff */
[----:B------:R-:W-:-:S04]  /*150d0*/  FFMA R23, R26, R2, R187 ;  /* 0x000000021a177223 */ /* 0x000fc800000000bb */
[--C-:B------:R-:W-:Y:S01]  /*150e0*/  HADD2.F32 R26, -RZ, R24.reuse.H0_H0 ;  /* 0x20000018ff1a7230 */ /* 0x100fe20000004100 */
[----:B------:R-:W-:Y:S01]  /*150f0*/  F2FP.SATFINITE.E4M3.F32.PACK_AB_MERGE_C R22, R23, R22, RZ ;  /* 0x000000161716723e */ /* 0x000fe200048070ff */
[----:B------:R-:W-:-:S03]  /*15100*/  HADD2.F32 R28, -RZ, R24.H1_H1 ;  /* 0x30000018ff1c7230 */ /* 0x000fc60000004100 */
[----:B------:R-:W-:Y:S01]  /*15110*/  FFMA R24, R26, R2, R25 ;  /* 0x000000021a187223 */ /* 0x000fe20000000019 */
[----:B------:R-:W-:Y:S01]  /*15120*/  F2FP.F16.E4M3.UNPACK_B R26, R4 ;  /* 0x00000004ff1a723e */ /* 0x000fe200020006ff */
[----:B------:R-:W-:-:S04]  /*15130*/  FFMA R25, R28, R2, R189 ;  /* 0x000000021c197223 */ /* 0x000fc800000000bd */
        /* <DEDUP_REMOVED lines=20> */
[----:B------:R-:W-:Y:S02]  /*15280*/  HADD2.F32 R34, -RZ, R31.H1_H1 ;  /* 0x3000001fff227230 */ /* 0x000fe40000004100 */
[----:B------:R-:W-:-:S04]  /*15290*/  FFMA R31, R16, R196, R5 ;  /* 0x000000c4101f7223 */ /* 0x000fc80000000005 */
[-C--:B------:R-:W-:Y:S01]  /*152a0*/  FFMA R31, R32, R2.reuse, R31 ;  /* 0x00000002201f7223 */ /* 0x080fe2000000001f */
[----:B------:R-:W-:-:S05]  /*152b0*/  FFMA R32, R34, R2, R197 ;  /* 0x0000000222207223 */ /* 0x000fca00000000c5 */
[----:B------:R-:W-:Y:S01]  /*152c0*/  F2FP.SATFINITE.E4M3.F32.PACK_AB_MERGE_C R31, R32, R31, RZ ;  /* 0x0000001f201f723e */ /* 0x000fe200048070ff */
[----:B------:R-:W-:Y:S06]  /*152d0*/  @P0 BRA `(.L_x_105) ;  /* 0x0000000000040947 */ /* 0x000fec0003800000 */
[----:B------:R-:W-:-:S04]  /*152e0*/  DEPBAR.LE SB0, 0x1 ;  /* 0x000080400000791a */ /* 0x000fc80000000000 */
.L_x_105:
        /* <DEDUP_REMOVED lines=27> */
.L_x_107:
[----:B------:R-:W-:Y:S05]  /*154a0*/  BSYNC B0 ;  /* 0x0000000000007941 */ /* 0x000fea0003800000 */
.L_x_106:
[----:B------:R-:W-:Y:S04]  /*154b0*/  BSSY B0, `(.L_x_108) ;  /* 0x000003a000007945 */ /* 0x000fe80003800000 */
[----:B------:R-:W-:Y:S05]  /*154c0*/  @!P1 BRA `(.L_x_109) ;  /* 0x0000000000e09947 */ /* 0x000fea0003800000 */
[----:B------:R-:W-:-:S04]  /*154d0*/  MOV R14, UR44 ;  /* 0x0000002c000e7c02 */ /* 0x000fc80008000f00 */
[----:B------:R-:W-:-:S13]  /*154e0*/  ISETP.NE.AND P2, PT, R14, 0x3, PT ;  /* 0x000000030e00780c */ /* 0x000fda0003f45270 */
[----:B------:R-:W-:Y:S05]  /*154f0*/  @!P2 BRA `(.L_x_110) ;  /* 0x000000000004a947 */ /* 0x000fea0003800000 */
[----:B------:R-:W-:Y:S01]  /*15500*/  BPT.TRAP 0x1 ;  /* 0x000000040000795c */ /* 0x000fe20000300000 */
.L_x_110:
[----:B------:R-:W-:Y:S01]  /*15510*/  LEA R14, R18, UR48, 0x3 ;  /* 0x00000030120e7c11 */ /* 0x000fe2000f8e18ff */
[----:B------:R-:W-:Y:S01]  /*15520*/  BSSY B1, `(.L_x_111) ;  /* 0x0000004000017945 */ /* 0x000fe20003800000 */
[----:B------:R-:W-:-:S04]  /*15530*/  SHF.L.U32 R15, R19, 0x1f, RZ ;  /* 0x0000001f130f7819 */ /* 0x000fc800000006ff */
[----:B------:R-:W1:Y:S02]  /*15540*/  SYNCS.PHASECHK.TRANS64.TRYWAIT P4, [R14+URZ+0x60], R15 ;  /* 0x0000600f0e0075a7 */ /* 0x000e64000808017f */
[----:B-1----:R-:W-:Y:S05]  /*15550*/  @!P4 BRA `(.L_x_112) ;  /* 0x000000b4009cc947 */ /* 0x002fea0003800000 */
.L_x_383:
[----:B------:R-:W-:Y:S05]  /*15560*/  BSYNC B1 ;  /* 0x0000000000017941 */ /* 0x000fea0003800000 */
.L_x_111:
        /* <DEDUP_REMOVED lines=22> */
.L_x_114:
[----:B------:R-:W-:Y:S05]  /*156d0*/  BSYNC B1 ;  /* 0x0000000000017941 */ /* 0x000fea0003800000 */
.L_x_113:
        /* <DEDUP_REMOVED lines=8> */
.L_x_115:
        /* <DEDUP_REMOVED lines=15> */
.L_x_109:
[----:B------:R-:W-:Y:S05]  /*15850*/  BSYNC B0 ;  /* 0x0000000000007941 */ /* 0x000fea0003800000 */
.L_x_108:
[----:B------:R-:W2:Y:S04]  /*15860*/  LDL.LU R15, [R1+0x320] ;  /* 0x00032000010f7983 */ /* 0x000ea80000300800 */
[----:B------:R-:W3:Y:S04]  /*15870*/  LDL.LU R21, [R1+0x324] ;  /* 0x0003240001157983 */ /* 0x000ee80000300800 */
[----:B------:R-:W4:Y:S04]  /*15880*/  LDL.LU R23, [R1+0x328] ;  /* 0x0003280001177983 */ /* 0x000f280000300800 */
[----:B------:R-:W5:Y:S04]  /*15890*/  LDL.LU R39, [R1+0x32c] ;  /* 0x00032c0001277983 */ /* 0x000f680000300800 */
[----:B------:R-:W3:Y:S04]  /*158a0*/  LDL.LU R38, [R1+0x330] ;  /* 0x0003300001267983 */ /* 0x000ee80000300800 */
[----:B------:R-:W5:Y:S04]  /*158b0*/  LDL.LU R35, [R1+0x334] ;  /* 0x0003340001237983 */ /* 0x000f680000300800 */
[----:B------:R-:W5:Y:S01]  /*158c0*/  LDL.LU R32, [R1+0x338] ;  /* 0x0003380001207983 */ /* 0x000f620000300800 */
[----:B------:R-:W-:-:S03]  /*158d0*/  F2FP.F16.E4M3.UNPACK_B R14, R8 ;  /* 0x00000008ff0e723e */ /* 0x000fc600020006ff */
[----:B------:R-:W5:Y:S01]  /*158e0*/  LDL.LU R27, [R1+0x33c] ;  /* 0x00033c00011b7983 */ /* 0x000f620000300800 */
[----:B------:R-:W-:Y:S01]  /*158f0*/  F2FP.F16.E4M3.UNPACK_B R22, R8.H1 ;  /* 0x00000008ff16723e */ /* 0x000fe200030006ff */
[--C-:B------:R-:W-:Y:S02]  /*15900*/  HADD2.F32 R20, -RZ, R14.reuse.H0_H0 ;  /* 0x2000000eff147230 */ /* 0x100fe40000004100 */
[----:B------:R-:W5:Y:S01]  /*15910*/  LDL.LU R29, [R1+0x340] ;  /* 0x00034000011d7983 */ /* 0x000f620000300800 */
[----:B------:R-:W-:-:S03]  /*15920*/  HADD2.F32 R24, -RZ, R14.H1_H1 ;  /* 0x3000000eff187230 */ /* 0x000fc60000004100 */
[----:B------:R-:W5:Y:S01]  /*15930*/  LDL.LU R37, [R1+0x344] ;  /* 0x0003440001257983 */ /* 0x000f620000300800 */
[----:B------:R-:W-:-:S03]  /*15940*/  HADD2.F32 R26, -RZ, R22.H0_H0 ;  /* 0x20000016ff1a7230 */ /* 0x000fc60000004100 */
[----:B------:R-:W5:Y:S04]  /*15950*/  LDL.LU R36, [R1+0x348] ;  /* 0x0003480001247983 */ /* 0x000f680000300800 */
[----:B------:R-:W5:Y:S04]  /*15960*/  LDL.LU R34, [R1+0x34c] ;  /* 0x00034c0001227983 */ /* 0x000f680000300800 */
[----:B------:R-:W5:Y:S04]  /*15970*/  LDL.LU R42, [R1+0x350] ;  /* 0x00035000012a7983 */ /* 0x000f680000300800 */
[----:B------:R-:W5:Y:S04]  /*15980*/  LDL.LU R41, [R1+0x354] ;  /* 0x0003540001297983 */ /* 0x000f680000300800 */
[----:B------:R-:W5:Y:S01]  /*15990*/  LDL.LU R40, [R1+0x358] ;  /* 0x0003580001287983 */ /* 0x000f620000300800 */
[----:B--2---:R-:W-:-:S04]  /*159a0*/  FFMA R15, R16, R15, R7 ;  /* 0x0000000f100f7223 */ /* 0x004fc80000000007 */
[----:B------:R-:W-:Y:S01]  /*159b0*/  FFMA R14, R20, R2, R15 ;  /* 0x00000002140e7223 */ /* 0x000fe2000000000f */
[----:B----4-:R-:W-:-:S04]  /*159c0*/  FFMA R23, R16, R23, R9 ;  /* 0x0000001710177223 */ /* 0x010fc80000000009 */
[----:B------:R-:W-:Y:S01]  /*159d0*/  FFMA R20, R26, R2, R23 ;  /* 0x000000021a147223 */ /* 0x000fe20000000017 */
[C-C-:B---3--:R-:W-:Y:S02]  /*159e0*/  FFMA R23, R16.reuse, R38, R7.reuse ;  /* 0x0000002610177223 */ /* 0x148fe40000000007 */
[----:B------:R-:W2:Y:S01]  /*159f0*/  LDL.LU R38, [R1+0x35c] ;  /* 0x00035c0001267983 */ /* 0x000ea20000300800 */
[----:B------:R-:W-:Y:S01]  /*15a00*/  FFMA R21, R16, R21, R7 ;  /* 0x0000001510157223 */ /* 0x000fe20000000007 */
[----:B------:R-:W-:Y:S01]  /*15a10*/  F2FP.F16.E4M3.UNPACK_B R25, R6 ;  /* 0x00000006ff19723e */ /* 0x000fe200020006ff */
[----:B------:R-:W-:Y:S02]  /*15a20*/  HADD2.F32 R22, -RZ, R22.H1_H1 ;  /* 0x30000016ff167230 */ /* 0x000fe40000004100 */
[----:B------:R-:W-:Y:S01]  /*15a30*/  FFMA R15, R24, R2, R21 ;  /* 0x00000002180f7223 */ /* 0x000fe20000000015 */
[----:B-----5:R-:W-:Y:S01]  /*15a40*/  FFMA R21, R16, R39, R9 ;  /* 0x0000002710157223 */ /* 0x020fe20000000009 */
[--C-:B------:R-:W-:Y:S01]  /*15a50*/  HADD2.F32 R26, -RZ, R25.reuse.H0_H0 ;  /* 0x20000019ff1a7230 */ /* 0x100fe20000004100 */
[----:B------:R-:W-:Y:S01]  /*15a60*/  F2FP.F16.E4M3.UNPACK_B R24, R6.H1 ;  /* 0x00000006ff18723e */ /* 0x000fe200030006ff */
[----:B------:R-:W-:-:S02]  /*15a70*/  HADD2.F32 R28, -RZ, R25.H1_H1 ;  /* 0x30000019ff1c7230 */ /* 0x000fc40000004100 */
[----:B------:R-:W-:Y:S01]  /*15a80*/  FFMA R25, R16, R35, R7 ;  /* 0x0000002310197223 */ /* 0x000fe20000000007 */
[-C--:B------:R-:W-:Y:S01]  /*15a90*/  FFMA R21, R22, R2.reuse, R21 ;  /* 0x0000000216157223 */ /* 0x080fe20000000015 */
[----:B------:R-:W-:Y:S01]  /*15aa0*/  FFMA R22, R26, R2, R23 ;  /* 0x000000021a167223 */ /* 0x000fe20000000017 */
[----:B------:R-:W-:Y:S01]  /*15ab0*/  F2FP.F16.E4M3.UNPACK_B R30, R4 ;  /* 0x00000004ff1e723e */ /* 0x000fe200020006ff */
[----:B------:R-:W-:Y:S01]  /*15ac0*/  FFMA R23, R28, R2, R25 ;  /* 0x000000021c177223 */ /* 0x000fe20000000019 */
[--C-:B------:R-:W-:Y:S02]  /*15ad0*/  HADD2.F32 R26, -RZ, R24.reuse.H0_H0 ;  /* 0x20000018ff1a7230 */ /* 0x100fe40000004100 */
[C-C-:B------:R-:W-:Y:S01]  /*15ae0*/  FFMA R25, R16.reuse, R32, R9.reuse ;  /* 0x0000002010197223 */ /* 0x140fe20000000009 */
[----:B------:R-:W-:Y:S02]  /*15af0*/  HADD2.F32 R28, -RZ, R24.H1_H1 ;  /* 0x30000018ff1c7230 */ /* 0x000fe40000004100 */
[----:B------:R-:W-:Y:S01]  /*15b00*/  FFMA R27, R16, R27, R9 ;  /* 0x0000001b101b7223 */ /* 0x000fe20000000009 */
[----:B------:R-:W-:-:S02]  /*15b10*/  HADD2.F32 R32, -RZ, R30.H0_H0 ;  /* 0x2000001eff207230 */ /* 0x000fc40000004100 */
[----:B------:R-:W-:Y:S01]  /*15b20*/  FFMA R29, R16, R29, R7 ;  /* 0x0000001d101d7223 */ /* 0x000fe20000000007 */
[----:B------:R-:W-:Y:S01]  /*15b30*/  F2FP.F16.E4M3.UNPACK_B R31, R4.H1 ;  /* 0x00000004ff1f723e */ /* 0x000fe200030006ff */
[-C--:B------:R-:W-:Y:S01]  /*15b40*/  FFMA R24, R26, R2.reuse, R25 ;  /* 0x000000021a187223 */ /* 0x080fe20000000019 */
[----:B------:R-:W-:Y:S02]  /*15b50*/  HADD2.F32 R30, -RZ, R30.H1_H1 ;  /* 0x3000001eff1e7230 */ /* 0x000fe40000004100 */
[----:B------:R-:W-:Y:S01]  /*15b60*/  FFMA R25, R16, R37, R7 ;  /* 0x0000002510197223 */ /* 0x000fe20000000007 */
[-C--:B------:R-:W-:Y:S01]  /*15b70*/  FFMA R35, R28, R2.reuse, R27 ;  /* 0x000000021c237223 */ /* 0x080fe2000000001b */
[-C--:B------:R-:W-:Y:S01]  /*15b80*/  FFMA R26, R32, R2.reuse, R29 ;  /* 0x00000002201a7223 */ /* 0x080fe2000000001d */
[--C-:B------:R-:W-:Y:S02]  /*15b90*/  HADD2.F32 R28, -RZ, R31.reuse.H0_H0 ;  /* 0x2000001fff1c7230 */ /* 0x100fe40000004100 */
[----:B------:R-:W-:Y:S01]  /*15ba0*/  FFMA R37, R30, R2, R25 ;  /* 0x000000021e257223 */ /* 0x000fe20000000019 */
[----:B------:R-:W-:Y:S01]  /*15bb0*/  HADD2.F32 R32, -RZ, R31.H1_H1 ;  /* 0x3000001fff207230 */ /* 0x000fe20000004100 */
[----:B------:R-:W-:Y:S01]  /*15bc0*/  F2FP.F16.E4M3.UNPACK_B R31, R0 ;  /* 0x00000000ff1f723e */ /* 0x000fe200020006ff */
[C-C-:B------:R-:W-:Y:S01]  /*15bd0*/  FFMA R29, R16.reuse, R34, R9.reuse ;  /* 0x00000022101d7223 */ /* 0x140fe20000000009 */
[----:B------:R-:W-:Y:S01]  /*15be0*/  F2FP.F16.E4M3.UNPACK_B R25, R0.H1 ;  /* 0x00000000ff19723e */ /* 0x000fe200030006ff */
[----:B------:R-:W-:-:S02]  /*15bf0*/  FFMA R27, R16, R36, R9 ;  /* 0x00000024101b7223 */ /* 0x000fc40000000009 */
[-C--:B------:R-:W-:Y:S01]  /*15c00*/  FFMA R39, R32, R2.reuse, R29 ;  /* 0x0000000220277223 */ /* 0x080fe2000000001d */
[----:B------:R-:W-:Y:S02]  /*15c10*/  HADD2.F32 R30, -RZ, R31.H0_H0 ;  /* 0x2000001fff1e7230 */ /* 0x000fe40000004100 */
[----:B------:R-:W-:Y:S01]  /*15c20*/  FFMA R28, R28, R2, R27 ;  /* 0x000000021c1c7223 */ /* 0x000fe2000000001b */
[--C-:B------:R-:W-:Y:S02]  /*15c30*/  HADD2.F32 R34, -RZ, R25.reuse.H0_H0 ;  /* 0x20000019ff227230 */ /* 0x100fe40000004100 */
[----:B------:R-:W-:Y:S02]  /*15c40*/  HADD2.F32 R36, -RZ, R25.H1_H1 ;  /* 0x30000019ff247230 */ /* 0x000fe40000004100 */
[C-C-:B------:R-:W-:Y:S01]  /*15c50*/  FFMA R25, R16.reuse, R42, R7.reuse ;  /* 0x0000002a10197223 */ /* 0x140fe20000000007 */
[----:B------:R-:W-:Y:S02]  /*15c60*/  HADD2.F32 R32, -RZ, R31.H1_H1 ;  /* 0x3000001fff207230 */ /* 0x000fe40000004100 */
[C---:B------:R-:W-:Y:S01]  /*15c70*/  FFMA R27, R16.reuse, R41, R7 ;  /* 0x00000029101b7223 */ /* 0x040fe20000000007 */
[----:B------:R-:W-:Y:S01]  /*15c80*/  FFMA R29, R16, R40, R9 ;  /* 0x00000028101d7223 */ /* 0x000fe20000000009 */
[----:B------:R-:W-:-:S02]  /*15c90*/  FFMA R25, R30, R2, R25 ;  /* 0x000000021e197223 */ /* 0x000fc40000000019 */
[-C--:B------:R-:W-:Y:S01]  /*15ca0*/  FFMA R30, R32, R2.reuse, R27 ;  /* 0x00000002201e7223 */ /* 0x080fe2000000001b */
[----:B------:R-:W-:Y:S01]  /*15cb0*/  FFMA R29, R34, R2, R29 ;  /* 0x00000002221d7223 */ /* 0x000fe2000000001d */
[----:B------:R-:W-:Y:S02]  /*15cc0*/  F2FP.SATFINITE.E4M3.F32.PACK_AB_MERGE_C R14, R15, R14, RZ ;  /* 0x0000000e0f0e723e */ /* 0x000fe400048070ff */
[----:B------:R-:W-:Y:S02]  /*15cd0*/  F2FP.SATFINITE.E4M3.F32.PACK_AB_MERGE_C R20, R21, R20, RZ ;  /* 0x000000141514723e */ /* 0x000fe400048070ff */
[----:B------:R-:W-:Y:S02]  /*15ce0*/  F2FP.SATFINITE.E4M3.F32.PACK_AB_MERGE_C R22, R23, R22, RZ ;  /* 0x000000161716723e */ /* 0x000fe400048070ff */
[----:B------:R-:W-:Y:S02]  /*15cf0*/  F2FP.SATFINITE.E4M3.F32.PACK_AB_MERGE_C R24, R35, R24, RZ ;  /* 0x000000182318723e */ /* 0x000fe400048070ff */
[----:B------:R-:W-:-:S02]  /*15d00*/  F2FP.SATFINITE.E4M3.F32.PACK_AB_MERGE_C R37, R37, R26, RZ ;  /* 0x0000001a2525723e */ /* 0x000fc400048070ff */
[----:B------:R-:W-:Y:S02]  /*15d10*/  F2FP.SATFINITE.E4M3.F32.PACK_AB_MERGE_C R39, R39, R28, RZ ;  /* 0x0000001c2727723e */ /* 0x000fe400048070ff */
[----:B------:R-:W-:Y:S01]  /*15d20*/  F2FP.SATFINITE.E4M3.F32.PACK_AB_MERGE_C R25, R30, R25, RZ ;  /* 0x000000191e19723e */ /* 0x000fe200048070ff */
[----:B--2---:R-:W-:-:S04]  /*15d30*/  FFMA R31, R16, R38, R9 ;  /* 0x00000026101f7223 */ /* 0x004fc80000000009 */
[----:B------:R-:W-:-:S05]  /*15d40*/  FFMA R32, R36, R2, R31 ;  /* 0x0000000224207223 */ /* 0x000fca000000001f */
[----:B------:R-:W-:Y:S01]  /*15d50*/  F2FP.SATFINITE.E4M3.F32.PACK_AB_MERGE_C R29, R32, R29, RZ ;  /* 0x0000001d201d723e */ /* 0x000fe200048070ff */
[----:B------:R-:W-:Y:S06]  /*15d60*/  @P0 BRA `(.L_x_116) ;  /* 0x0000000000040947 */ /* 0x000fec0003800000 */
[----:B------:R-:W-:-:S04]  /*15d70*/  DEPBAR.LE SB0, 0x1 ;  /* 0x000080400000791a */ /* 0x000fc80000000000 */
.L_x_116:
        /* <DEDUP_REMOVED lines=27> */
.L_x_118:
[----:B------:R-:W-:Y:S05]  /*15f30*/  BSYNC B0 ;  /* 0x0000000000007941 */ /* 0x000fea0003800000 */
.L_x_117:
[----:B------:R-:W-:Y:S04]  /*15f40*/  BSSY B0, `(.L_x_119) ;  /* 0x000003a000007945 */ /* 0x000fe80003800000 */
[----:B------:R-:W-:Y:S05]  /*15f50*/  @!P1 BRA `(.L_x_120) ;  /* 0x0000000000e09947 */ /* 0x000fea0003800000 */
[----:B------:R-:W-:-:S04]  /*15f60*/  MOV R14, UR44 ;  /* 0x0000002c000e7c02 */ /* 0x000fc80008000f00 */
[----:B------:R-:W-:-:S13]  /*15f70*/  ISETP.NE.AND P2, PT, R14, 0x3, PT ;  /* 0x000000030e00780c */ /* 0x000fda0003f45270 */
[----:B------:R-:W-:Y:S05]  /*15f80*/  @!P2 BRA `(.L_x_121) ;  /* 0x000000000004a947 */ /* 0x000fea0003800000 */
[----:B------:R-:W-:Y:S01]  /*15f90*/  BPT.TRAP 0x1 ;  /* 0x000000040000795c */ /* 0x000fe20000300000 */
.L_x_121:
[----:B------:R-:W-:Y:S01]  /*15fa0*/  LEA R14, R18, UR48, 0x3 ;  /* 0x00000030120e7c11 */ /* 0x000fe2000f8e18ff */
[----:B------:R-:W-:Y:S01]  /*15fb0*/  BSSY B1, `(.L_x_122) ;  /* 0x0000004000017945 */ /* 0x000fe20003800000 */
[----:B------:R-:W-:-:S04]  /*15fc0*/  SHF.L.U32 R15, R19, 0x1f, RZ ;  /* 0x0000001f130f7819 */ /* 0x000fc800000006ff */
[----:B------:R-:W1:Y:S02]  /*15fd0*/  SYNCS.PHASECHK.TRANS64.TRYWAIT P4, [R14+URZ+0x60], R15 ;  /* 0x0000600f0e0075a7 */ /* 0x000e64000808017f */
[----:B-1----:R-:W-:Y:S05]  /*15fe0*/  @!P4 BRA `(.L_x_123) ;  /* 0x000000ac000cc947 */ /* 0x002fea0003800000 */
.L_x_384:
[----:B------:R-:W-:Y:S05]  /*15ff0*/  BSYNC B1 ;  /* 0x0000000000017941 */ /* 0x000fea0003800000 */
.L_x_122:
        /* <DEDUP_REMOVED lines=22> */
.L_x_125:
[----:B------:R-:W-:Y:S05]  /*16160*/  BSYNC B1 ;  /* 0x0000000000017941 */ /* 0x000fea0003800000 */
.L_x_124:
        /* <DEDUP_REMOVED lines=8> */
.L_x_126:
        /* <DEDUP_REMOVED lines=15> */
.L_x_120:
[----:B------:R-:W-:Y:S05]  /*162e0*/  BSYNC B0 ;  /* 0x0000000000007941 */ /* 0x000fea0003800000 */
.L_x_119:
[----:B------:R-:W-:Y:S01]  /*162f0*/  F2FP.F16.E4M3.UNPACK_B R14, R8 ;  /* 0x00000008ff0e723e */ /* 0x000fe200020006ff */
[C-C-:B------:R-:W-:Y:S01]  /*16300*/  FFMA R15, R16.reuse, R198, R3.reuse ;  /* 0x000000c6100f7223 */ /* 0x140fe20000000003 */
[----:B------:R-:W-:Y:S01]  /*16310*/  F2FP.F16.E4M3.UNPACK_B R22, R8.H1 ;  /* 0x00000008ff16723e */ /* 0x000fe200030006ff */
[C---:B------:R-:W-:Y:S01]  /*16320*/  FFMA R199, R16.reuse, R199, R3 ;  /* 0x000000c710c77223 */ /* 0x040fe20000000003 */
[C-C-:B------:R-:W-:Y:S01]  /*16330*/  FFMA R21, R16.reuse, R200, R5.reuse ;  /* 0x000000c810157223 */ /* 0x140fe20000000005 */
[--C-:B------:R-:W-:Y:S01]  /*16340*/  HADD2.F32 R20, -RZ, R14.reuse.H0_H0 ;  /* 0x2000000eff147230 */ /* 0x100fe20000004100 */
[----:B------:R-:W-:Y:S01]  /*16350*/  F2FP.F16.E4M3.UNPACK_B R23, R6 ;  /* 0x00000006ff17723e */ /* 0x000fe200020006ff */
[----:B------:R-:W-:Y:S02]  /*16360*/  HADD2.F32 R24, -RZ, R14.H1_H1 ;  /* 0x3000000eff187230 */ /* 0x000fe40000004100 */
[----:B------:R-:W-:Y:S01]  /*16370*/  FFMA R201, R16, R201, R5 ;  /* 0x000000c910c97223 */ /* 0x000fe20000000005 */
[----:B------:R-:W-:-:S02]  /*16380*/  HADD2.F32 R26, -RZ, R22.H0_H0 ;  /* 0x20000016ff1a7230 */ /* 0x000fc40000004100 */
[-C--:B------:R-:W-:Y:S01]  /*16390*/  FFMA R14, R20, R2.reuse, R15 ;  /* 0x00000002140e7223 */ /* 0x080fe2000000000f */
[----:B------:R-:W-:Y:S02]  /*163a0*/  HADD2.F32 R22, -RZ, R22.H1_H1 ;  /* 0x30000016ff167230 */ /* 0x000fe40000004100 */
[-C--:B------:R-:W-:Y:S01]  /*163b0*/  FFMA R15, R24, R2.reuse, R199 ;  /* 0x00000002180f7223 */ /* 0x080fe200000000c7 */
[--C-:B------:R-:W-:Y:S02]  /*163c0*/  HADD2.F32 R24, -RZ, R23.reuse.H0_H0 ;  /* 0x20000017ff187230 */ /* 0x100fe40000004100 */
[----:B------:R-:W-:Y:S01]  /*163d0*/  FFMA R20, R26, R2, R21 ;  /* 0x000000021a147223 */ /* 0x000fe20000000015 */
[----:B------:R-:W-:Y:S02]  /*163e0*/  HADD2.F32 R26, -RZ, R23.H1_H1 ;  /* 0x30000017ff1a7230 */ /* 0x000fe40000004100 */
[C-C-:B------:R-:W-:Y:S01]  /*163f0*/  FFMA R21, R16.reuse, R202, R3.reuse ;  /* 0x000000ca10157223 */ /* 0x140fe20000000003 */
[----:B------:R-:W-:Y:S01]  /*16400*/  FFMA R203, R16, R203, R3 ;  /* 0x000000cb10cb7223 */ /* 0x000fe20000000003 */
[----:B------:R-:W-:Y:S01]  /*16410*/  F2FP.F16.E4M3.UNPACK_B R23, R6.H1 ;  /* 0x00000006ff17723e */ /* 0x000fe200030006ff */
[----:B------:R-:W-:Y:S01]  /*16420*/  FFMA R201, R22, R2, R201 ;  /* 0x0000000216c97223 */ /* 0x000fe200000000c9 */
[----:B------:R-:W-:Y:S01]  /*16430*/  F2FP.F16.E4M3.UNPACK_B R27, R4 ;  /* 0x00000004ff1b723e */ /* 0x000fe200020006ff */
[-C--:B------:R-:W-:Y:S01]  /*16440*/  FFMA R22, R24, R2.reuse, R21 ;  /* 0x0000000218167223 */ /* 0x080fe20000000015 */
[----:B------:R-:W-:Y:S01]  /*16450*/  FFMA R203, R26, R2, R203 ;  /* 0x000000021acb7223 */ /* 0x000fe200000000cb */
[--C-:B------:R-:W-:Y:S01]  /*16460*/  HADD2.F32 R24, -RZ, R23.reuse.H0_H0 ;  /* 0x20000017ff187230 */ /* 0x100fe20000004100 */
[----:B------:R-:W-:Y:S01]  /*16470*/  F2FP.F16.E4M3.UNPACK_B R28, R4.H1 ;  /* 0x00000004ff1c723e */ /* 0x000fe200030006ff */
[----:B------:R-:W-:-:S02]  /*16480*/  HADD2.F32 R26, -RZ, R23.H1_H1 ;  /* 0x30000017ff1a7230 */ /* 0x000fc40000004100 */
[C---:B------:R-:W-:Y:S01]  /*16490*/  FFMA R23, R16.reuse, R206, R3 ;  /* 0x000000ce10177223 */ /* 0x040fe20000000003 */
[--C-:B------:R-:W-:Y:S02]  /*164a0*/  HADD2.F32 R30, -RZ, R27.reuse.H0_H0 ;  /* 0x2000001bff1e7230 */ /* 0x100fe40000004100 */
[C-C-:B------:R-:W-:Y:S01]  /*164b0*/  FFMA R21, R16.reuse, R204, R5.reuse ;  /* 0x000000cc10157223 */ /* 0x140fe20000000005 */
[C---:B------:R-:W-:Y:S01]  /*164c0*/  FFMA R205, R16.reuse, R205, R5 ;  /* 0x000000cd10cd7223 */ /* 0x040fe20000000005 */
[----:B------:R-:W-:Y:S01]  /*164d0*/  F2FP.F16.E4M3.UNPACK_B R29, R0.H1 ;  /* 0x00000000ff1d723e */ /* 0x000fe200030006ff */
[----:B------:R-:W-:Y:S01]  /*164e0*/  FFMA R211, R16, R211, R3 ;  /* 0x000000d310d37223 */ /* 0x000fe20000000003 */
[-C--:B------:R-:W-:Y:S01]  /*164f0*/  FFMA R25, R30, R2.reuse, R23 ;  /* 0x000000021e197223 */ /* 0x080fe20000000017 */
[----:B------:R-:W-:Y:S01]  /*16500*/  FFMA R24, R24, R2, R21 ;  /* 0x0000000218187223 */ /* 0x000fe20000000015 */
[----:B------:R-:W-:Y:S02]  /*16510*/  HADD2.F32 R30, -RZ, R28.H0_H0 ;  /* 0x2000001cff1e7230 */ /* 0x000fe40000004100 */
[----:B------:R-:W-:Y:S01]  /*16520*/  FFMA R21, R16, R208, R5 ;  /* 0x000000d010157223 */ /* 0x000fe20000000005 */
[----:B------:R-:W-:Y:S01]  /*16530*/  F2FP.F16.E4M3.UNPACK_B R23, R0 ;  /* 0x00000000ff17723e */ /* 0x000fe200020006ff */
[----:B------:R-:W-:Y:S01]  /*16540*/  FFMA R205, R26, R2, R205 ;  /* 0x000000021acd7223 */ /* 0x000fe200000000cd */
[----:B------:R-:W-:-:S02]  /*16550*/  HADD2.F32 R26, -RZ, R27.H1_H1 ;  /* 0x3000001bff1a7230 */ /* 0x000fc40000004100 */
[----:B------:R-:W-:Y:S01]  /*16560*/  FFMA R27, R30, R2, R21 ;  /* 0x000000021e1b7223 */ /* 0x000fe20000000015 */
[C-C-:B------:R-:W-:Y:S01]  /*16570*/  FFMA R21, R16.reuse, R210, R3.reuse ;  /* 0x000000d210157223 */ /* 0x140fe20000000003 */
[--C-:B------:R-:W-:Y:S02]  /*16580*/  HADD2.F32 R30, -RZ, R23.reuse.H0_H0 ;  /* 0x20000017ff1e7230 */ /* 0x100fe40000004100 */
[C---:B------:R-:W-:Y:S01]  /*16590*/  FFMA R207, R16.reuse, R207, R3 ;  /* 0x000000cf10cf7223 */ /* 0x040fe20000000003 */
[----:B------:R-:W-:Y:S02]  /*165a0*/  HADD2.F32 R32, -RZ, R23.H1_H1 ;  /* 0x30000017ff207230 */ /* 0x000fe40000004100 */
[C-C-:B------:R-:W-:Y:S01]  /*165b0*/  FFMA R209, R16.reuse, R209, R5.reuse ;  /* 0x000000d110d17223 */ /* 0x140fe20000000005 */
[----:B------:R-:W-:Y:S02]  /*165c0*/  HADD2.F32 R28, -RZ, R28.H1_H1 ;  /* 0x3000001cff1c7230 */ /* 0x000fe40000004100 */
[----:B------:R-:W-:Y:S01]  /*165d0*/  FFMA R23, R16, R212, R5 ;  /* 0x000000d410177223 */ /* 0x000fe20000000005 */
[----:B------:R-:W-:-:S02]  /*165e0*/  HADD2.F32 R34, -RZ, R29.H0_H0 ;  /* 0x2000001dff227230 */ /* 0x000fc40000004100 */
[----:B------:R-:W-:Y:S01]  /*165f0*/  FFMA R213, R16, R213, R5 ;  /* 0x000000d510d57223 */ /* 0x000fe20000000005 */
[----:B------:R-:W-:Y:S02]  /*16600*/  HADD2.F32 R36, -RZ, R29.H1_H1 ;  /* 0x3000001dff247230 */ /* 0x000fe40000004100 */
[-C--:B------:R-:W-:Y:S01]  /*16610*/  FFMA R21, R30, R2.reuse, R21 ;  /* 0x000000021e157223 */ /* 0x080fe20000000015 */
[-C--:B------:R-:W-:Y:S01]  /*16620*/  FFMA R30, R32, R2.reuse, R211 ;  /* 0x00000002201e7223 */ /* 0x080fe200000000d3 */
[-C--:B------:R-:W-:Y:S01]  /*16630*/  FFMA R26, R26, R2.reuse, R207 ;  /* 0x000000021a1a7223 */ /* 0x080fe200000000cf */
[-C--:B------:R-:W-:Y:S01]  /*16640*/  FFMA R28, R28, R2.reuse, R209 ;  /* 0x000000021c1c7223 */ /* 0x080fe200000000d1 */
[-C--:B------:R-:W-:Y:S01]  /*16650*/  FFMA R23, R34, R2.reuse, R23 ;  /* 0x0000000222177223 */ /* 0x080fe20000000017 */
[----:B------:R-:W-:Y:S01]  /*16660*/  FFMA R32, R36, R2, R213 ;  /* 0x0000000224207223 */ /* 0x000fe200000000d5 */
[----:B------:R-:W-:Y:S02]  /*16670*/  F2FP.SATFINITE.E4M3.F32.PACK_AB_MERGE_C R14, R15, R14, RZ ;  /* 0x0000000e0f0e723e */ /* 0x000fe400048070ff */
[----:B------:R-:W-:-:S02]  /*16680*/  F2FP.SATFINITE.E4M3.F32.PACK_AB_MERGE_C R20, R201, R20, RZ ;  /* 0x00000014c914723e */ /* 0x000fc400048070ff */
[----:B------:R-:W-:Y:S02]  /*16690*/  F2FP.SATFINITE.E4M3.F32.PACK_AB_MERGE_C R22, R203, R22, RZ ;  /* 0x00000016cb16723e */ /* 0x000fe400048070ff */
[----:B------:R-:W-:Y:S02]  /*166a0*/  F2FP.SATFINITE.E4M3.F32.PACK_AB_MERGE_C R24, R205, R24, RZ ;  /* 0x00000018cd18723e */ /* 0x000fe400048070ff */
[----:B------:R-:W-:Y:S02]  /*166b0*/  F2FP.SATFINITE.E4M3.F32.PACK_AB_MERGE_C R25, R26, R25, RZ ;  /* 0x000000191a19723e */ /* 0x000fe400048070ff */
[----:B------:R-:W-:Y:S02]  /*166c0*/  F2FP.SATFINITE.E4M3.F32.PACK_AB_MERGE_C R27, R28, R27, RZ ;  /* 0x0000001b1c1b723e */ /* 0x000fe400048070ff */
[----:B------:R-:W-:Y:S02]  /*166d0*/  F2FP.SATFINITE.E4M3.F32.PACK_AB_MERGE_C R21, R30, R21, RZ ;  /* 0x000000151e15723e */ /* 0x000fe400048070ff */
[----:B------:R-:W-:Y:S01]  /*166e0*/  F2FP.SATFINITE.E4M3.F32.PACK_AB_MERGE_C R23, R32, R23, RZ ;  /* 0x000000172017723e */ /* 0x000fe200048070ff */
[----:B------:R-:W-:Y:S06]  /*166f0*/  @P0 BRA `(.L_x_127) ;  /* 0x0000000000040947 */ /* 0x000fec0003800000 */
[----:B------:R-:W-:-:S04]  /*16700*/  DEPBAR.LE SB0, 0x1 ;  /* 0x000080400000791a */ /* 0x000fc80000000000 */
.L_x_127:
        /* <DEDUP_REMOVED lines=27> */
.L_x_129:
[----:B------:R-:W-:Y:S05]  /*168c0*/  BSYNC B0 ;  /* 0x0000000000007941 */ /* 0x000fea0003800000 */
.L_x_128:
[----:B------:R-:W-:Y:S04]  /*168d0*/  BSSY B0, `(.L_x_130) ;  /* 0x000003a000007945 */ /* 0x000fe80003800000 */
[----:B------:R-:W-:Y:S05]  /*168e0*/  @!P1 BRA `(.L_x_131) ;  /* 0x0000000000e09947 */ /* 0x000fea0003800000 */
[----:B------:R-:W-:-:S04]  /*168f0*/  MOV R14, UR44 ;  /* 0x0000002c000e7c02 */ /* 0x000fc80008000f00 */
[----:B------:R-:W-:-:S13]  /*16900*/  ISETP.NE.AND P2, PT, R14, 0x3, PT ;  /* 0x000000030e00780c */ /* 0x000fda0003f45270 */
[----:B------:R-:W-:Y:S05]  /*16910*/  @!P2 BRA `(.L_x_132) ;  /* 0x000000000004a947 */ /* 0x000fea0003800000 */
[----:B------:R-:W-:Y:S01]  /*16920*/  BPT.TRAP 0x1 ;  /* 0x000000040000795c */ /* 0x000fe20000300000 */
.L_x_132:
[----:B------:R-:W-:Y:S01]  /*16930*/  LEA R14, R18, UR48, 0x3 ;  /* 0x00000030120e7c11 */ /* 0x000fe2000f8e18ff */
[----:B------:R-:W-:Y:S01]  /*16940*/  BSSY B1, `(.L_x_133) ;  /* 0x0000004000017945 */ /* 0x000fe20003800000 */
[----:B------:R-:W-:-:S04]  /*16950*/  SHF.L.U32 R15, R19, 0x1f, RZ ;  /* 0x0000001f130f7819 */ /* 0x000fc800000006ff */
[----:B------:R-:W1:Y:S02]  /*16960*/  SYNCS.PHASECHK.TRANS64.TRYWAIT P4, [R14+URZ+0x60], R15 ;  /* 0x0000600f0e0075a7 */ /* 0x000e64000808017f */
[----:B-1----:R-:W-:Y:S05]  /*16970*/  @!P4 BRA `(.L_x_134) ;  /* 0x000000a000bcc947 */ /* 0x002fea0003800000 */
.L_x_385:
[----:B------:R-:W-:Y:S05]  /*16980*/  BSYNC B1 ;  /* 0x0000000000017941 */ /* 0x000fea0003800000 */
.L_x_133:
        /* <DEDUP_REMOVED lines=22> */
.L_x_136:
[----:B------:R-:W-:Y:S05]  /*16af0*/  BSYNC B1 ;  /* 0x0000000000017941 */ /* 0x000fea0003800000 */
.L_x_135:
        /* <DEDUP_REMOVED lines=8> */
.L_x_137:
        /* <DEDUP_REMOVED lines=15> */
.L_x_131:
[----:B------:R-:W-:Y:S05]  /*16c70*/  BSYNC B0 ;  /* 0x0000000000007941 */ /* 0x000fea0003800000 */
.L_x_130:
[----:B------:R-:W2:Y:S04]  /*16c80*/  LDL.LU R15, [R1+0x360] ;  /* 0x00036000010f7983 */ /* 0x000ea80000300800 */
[----:B------:R-:W3:Y:S04]  /*16c90*/  LDL.LU R21, [R1+0x364] ;  /* 0x0003640001157983 */ /* 0x000ee80000300800 */
[----:B------:R-:W4:Y:S04]  /*16ca0*/  LDL.LU R23, [R1+0x368] ;  /* 0x0003680001177983 */ /* 0x000f280000300800 */
[----:B------:R-:W5:Y:S04]  /*16cb0*/  LDL.LU R38, [R1+0x36c] ;  /* 0x00036c0001267983 */ /* 0x000f680000300800 */
[----:B------:R-:W4:Y:S04]  /*16cc0*/  LDL.LU R31, [R1+0x370] ;  /* 0x00037000011f7983 */ /* 0x000f280000300800 */
[----:B------:R-:W4:Y:S04]  /*16cd0*/  LDL.LU R29, [R1+0x374] ;  /* 0x00037400011d7983 */ /* 0x000f280000300800 */
[----:B------:R-:W4:Y:S04]  /*16ce0*/  LDL.LU R39, [R1+0x378] ;  /* 0x0003780001277983 */ /* 0x000f280000300800 */
[----:B------:R-:W4:Y:S01]  /*16cf0*/  LDL.LU R32, [R1+0x37c] ;  /* 0x00037c0001207983 */ /* 0x000f220000300800 */
[----:B------:R-:W-:-:S02]  /*16d00*/  F2FP.F16.E4M3.UNPACK_B R14, R8 ;  /* 0x00000008ff0e723e */ /* 0x000fc400020006ff */
[----:B------:R-:W-:Y:S01]  /*16d10*/  F2FP.F16.E4M3.UNPACK_B R22, R8.H1 ;  /* 0x00000008ff16723e */ /* 0x000fe200030006ff */
[----:B------:R-:W4:Y:S02]  /*16d20*/  LDL.LU R35, [R1+0x380] ;  /* 0x0003800001237983 */ /* 0x000f240000300800 */
[--C-:B------:R-:W-:Y:S02]  /*16d30*/  HADD2.F32 R20, -RZ, R14.reuse.H0_H0 ;  /* 0x2000000eff147230 */ /* 0x100fe40000004100 */
[----:B------:R-:W4:Y:S01]  /*16d40*/  LDL.LU R37, [R1+0x384] ;  /* 0x0003840001257983 */ /* 0x000f220000300800 */
[----:B------:R-:W-:-:S03]  /*16d50*/  HADD2.F32 R24, -RZ, R14.H1_H1 ;  /* 0x3000000eff187230 */ /* 0x000fc60000004100 */
[----:B------:R-:W4:Y:S04]  /*16d60*/  LDL.LU R36, [R1+0x388] ;  /* 0x0003880001247983 */ /* 0x000f280000300800 */
[----:B------:R-:W4:Y:S04]  /*16d70*/  LDL.LU R34, [R1+0x38c] ;  /* 0x00038c0001227983 */ /* 0x000f280000300800 */
[----:B------:R-:W4:Y:S04]  /*16d80*/  LDL.LU R42, [R1+0x390] ;  /* 0x00039000012a7983 */ /* 0x000f280000300800 */
[----:B------:R-:W4:Y:S04]  /*16d90*/  LDL.LU R41, [R1+0x394] ;  /* 0x0003940001297983 */ /* 0x000f280000300800 */
[----:B------:R-:W4:Y:S01]  /*16da0*/  LDL.LU R40, [R1+0x398] ;  /* 0x0003980001287983 */ /* 0x000f220000300800 */
[----:B--2---:R-:W-:-:S04]  /*16db0*/  FFMA R15, R16, R15, R7 ;  /* 0x0000000f100f7223 */ /* 0x004fc80000000007 */
[----:B------:R-:W-:Y:S01]  /*16dc0*/  FFMA R14, R20, R2, R15 ;  /* 0x00000002140e7223 */ /* 0x000fe2000000000f */
[C---:B-----5:R-:W-:Y:S02]  /*16dd0*/  FFMA R15, R16.reuse, R38, R9 ;  /* 0x00000026100f7223 */ /* 0x060fe40000000009 */
[----:B------:R-:W2:Y:S01]  /*16de0*/  LDL.LU R38, [R1+0x39c] ;  /* 0x00039c0001267983 */ /* 0x000ea20000300800 */
[--C-:B------:R-:W-:Y:S01]  /*16df0*/  HADD2.F32 R26, -RZ, R22.reuse.H0_H0 ;  /* 0x20000016ff1a7230 */ /* 0x100fe20000004100 */
[----:B------:R-:W-:Y:S01]  /*16e00*/  F2FP.F16.E4M3.UNPACK_B R25, R6 ;  /* 0x00000006ff19723e */ /* 0x000fe200020006ff */
[C---:B---3--:R-:W-:Y:S01]  /*16e10*/  FFMA R21, R16.reuse, R21, R7 ;  /* 0x0000001510157223 */ /* 0x048fe20000000007 */
[----:B----4-:R-:W-:Y:S01]  /*16e20*/  FFMA R23, R16, R23, R9 ;  /* 0x0000001710177223 */ /* 0x010fe20000000009 */
[----:B------:R-:W-:Y:S02]  /*16e30*/  HADD2.F32 R22, -RZ, R22.H1_H1 ;  /* 0x30000016ff167230 */ /* 0x000fe40000004100 */
[-C--:B------:R-:W-:Y:S01]  /*16e40*/  FFMA R27, R24, R2.reuse, R21 ;  /* 0x00000002181b7223 */ /* 0x080fe20000000015 */
[----:B------:R-:W-:Y:S01]  /*16e50*/  FFMA R20, R26, R2, R23 ;  /* 0x000000021a147223 */ /* 0x000fe20000000017 */
[----:B------:R-:W-:-:S02]  /*16e60*/  HADD2.F32 R28, -RZ, R25.H1_H1 ;  /* 0x30000019ff1c7230 */ /* 0x000fc40000004100 */
[C-C-:B------:R-:W-:Y:S01]  /*16e70*/  FFMA R23, R16.reuse, R29, R7.reuse ;  /* 0x0000001d10177223 */ /* 0x140fe20000000007 */
[----:B------:R-:W-:Y:S01]  /*16e80*/  HADD2.F32 R26, -RZ, R25.H0_H0 ;  /* 0x20000019ff1a7230 */ /* 0x000fe20000004100 */
[----:B------:R-:W-:Y:S01]  /*16e90*/  F2FP.F16.E4M3.UNPACK_B R24, R6.H1 ;  /* 0x00000006ff18723e */ /* 0x000fe200030006ff */
[----:B------:R-:W-:Y:S01]  /*16ea0*/  FFMA R21, R16, R31, R7 ;  /* 0x0000001f10157223 */ /* 0x000fe20000000007 */
[-C--:B------:R-:W-:Y:S01]  /*16eb0*/  FFMA R29, R22, R2.reuse, R15 ;  /* 0x00000002161d7223 */ /* 0x080fe2000000000f */
[----:B------:R-:W-:Y:S01]  /*16ec0*/  FFMA R31, R28, R2, R23 ;  /* 0x000000021c1f7223 */ /* 0x000fe20000000017 */
[----:B------:R-:W-:Y:S01]  /*16ed0*/  F2FP.F16.E4M3.UNPACK_B R25, R4 ;  /* 0x00000004ff19723e */ /* 0x000fe200020006ff */
[----:B------:R-:W-:Y:S01]  /*16ee0*/  FFMA R22, R26, R2, R21 ;  /* 0x000000021a167223 */ /* 0x000fe20000000015 */
[--C-:B------:R-:W-:Y:S02]  /*16ef0*/  HADD2.F32 R28, -RZ, R24.reuse.H1_H1 ;  /* 0x30000018ff1c7230 */ /* 0x100fe40000004100 */
[----:B------:R-:W-:Y:S01]  /*16f00*/  FFMA R21, R16, R32, R9 ;  /* 0x0000002010157223 */ /* 0x000fe20000000009 */
[----:B------:R-:W-:-:S02]  /*16f10*/  HADD2.F32 R26, -RZ, R24.H0_H0 ;  /* 0x20000018ff1a7230 */ /* 0x000fc40000004100 */
[C---:B------:R-:W-:Y:S01]  /*16f20*/  FFMA R15, R16.reuse, R39, R9 ;  /* 0x00000027100f7223 */ /* 0x040fe20000000009 */
[--C-:B------:R-:W-:Y:S02]  /*16f30*/  HADD2.F32 R32, -RZ, R25.reuse.H0_H0 ;  /* 0x20000019ff207230 */ /* 0x100fe40000004100 */
[----:B------:R-:W-:Y:S01]  /*16f40*/  FFMA R23, R16, R35, R7 ;  /* 0x0000002310177223 */ /* 0x000fe20000000007 */
[----:B------:R-:W-:Y:S01]  /*16f50*/  F2FP.F16.E4M3.UNPACK_B R30, R4.H1 ;  /* 0x00000004ff1e723e */ /* 0x000fe200030006ff */
[-C--:B------:R-:W-:Y:S01]  /*16f60*/  FFMA R35, R28, R2.reuse, R21 ;  /* 0x000000021c237223 */ /* 0x080fe20000000015 */
[-C--:B------:R-:W-:Y:S01]  /*16f70*/  FFMA R24, R26, R2.reuse, R15 ;  /* 0x000000021a187223 */ /* 0x080fe2000000000f */
[----:B------:R-:W-:Y:S02]  /*16f80*/  HADD2.F32 R28, -RZ, R25.H1_H1 ;  /* 0x30000019ff1c7230 */ /* 0x000fe40000004100 */
[----:B------:R-:W-:Y:S01]  /*16f90*/  FFMA R15, R16, R37, R7 ;  /* 0x00000025100f7223 */ /* 0x000fe20000000007 */
[----:B------:R-:W-:Y:S01]  /*16fa0*/  FFMA R26, R32, R2, R23 ;  /* 0x00000002201a7223 */ /* 0x000fe20000000017 */
[----:B------:R-:W-:-:S02]  /*16fb0*/  HADD2.F32 R32, -RZ, R30.H0_H0 ;  /* 0x2000001eff207230 */ /* 0x000fc40000004100 */
[----:B------:R-:W-:Y:S01]  /*16fc0*/  FFMA R23, R16, R34, R9 ;  /* 0x0000002210177223 */ /* 0x000fe20000000009 */
[----:B------:R-:W-:Y:S02]  /*16fd0*/  HADD2.F32 R30, -RZ, R30.H1_H1 ;  /* 0x3000001eff1e7230 */ /* 0x000fe40000004100 */
[----:B------:R-:W-:Y:S01]  /*16fe0*/  FFMA R37, R28, R2, R15 ;  /* 0x000000021c257223 */ /* 0x000fe2000000000f */
[----:B------:R-:W-:Y:S01]  /*16ff0*/  F2FP.F16.E4M3.UNPACK_B R25, R0 ;  /* 0x00000000ff19723e */ /* 0x000fe200020006ff */
[----:B------:R-:W-:Y:S01]  /*17000*/  FFMA R21, R16, R36, R9 ;  /* 0x0000002410157223 */ /* 0x000fe20000000009 */
[----:B------:R-:W-:Y:S01]  /*17010*/  F2FP.F16.E4M3.UNPACK_B R15, R0.H1 ;  /* 0x00000000ff0f723e */ /* 0x000fe200030006ff */
[-C--:B------:R-:W-:Y:S02]  /*17020*/  FFMA R39, R30, R2.reuse, R23 ;  /* 0x000000021e277223 */ /* 0x080fe40000000017 */
[----:B------:R-:W-:Y:S01]  /*17030*/  FFMA R28, R32, R2, R21 ;  /* 0x00000002201c7223 */ /* 0x000fe20000000015 */
[----:B------:R-:W-:-:S02]  /*17040*/  HADD2.F32 R30, -RZ, R25.H0_H0 ;  /* 0x20000019ff1e7230 */ /* 0x000fc40000004100 */
[--C-:B------:R-:W-:Y:S02]  /*17050*/  HADD2.F32 R34, -RZ, R15.reuse.H0_H0 ;  /* 0x2000000fff227230 */ /* 0x100fe40000004100 */
[----:B------:R-:W-:Y:S02]  /*17060*/  HADD2.F32 R36, -RZ, R15.H1_H1 ;  /* 0x3000000fff247230 */ /* 0x000fe40000004100 */
[C-C-:B------:R-:W-:Y:S01]  /*17070*/  FFMA R15, R16.reuse, R42, R7.reuse ;  /* 0x0000002a100f7223 */ /* 0x140fe20000000007 */
[----:B------:R-:W-:Y:S02]  /*17080*/  HADD2.F32 R32, -RZ, R25.H1_H1 ;  /* 0x30000019ff207230 */ /* 0x000fe40000004100 */
[C---:B------:R-:W-:Y:S01]  /*17090*/  FFMA R21, R16.reuse, R41, R7 ;  /* 0x0000002910157223 */ /* 0x040fe20000000007 */
[----:B------:R-:W-:Y:S01]  /*170a0*/  FFMA R23, R16, R40, R9 ;  /* 0x0000002810177223 */ /* 0x000fe20000000009 */
[-C--:B------:R-:W-:Y:S02]  /*170b0*/  FFMA R15, R30, R2.reuse, R15 ;  /* 0x000000021e0f7223 */ /* 0x080fe4000000000f */
[-C--:B------:R-:W-:Y:S01]  /*170c0*/  FFMA R30, R32, R2.reuse, R21 ;  /* 0x00000002201e7223 */ /* 0x080fe20000000015 */
[----:B------:R-:W-:Y:S01]  /*170d0*/  FFMA R23, R34, R2, R23 ;  /* 0x0000000222177223 */ /* 0x000fe20000000017 */
[----:B------:R-:W-:-:S02]  /*170e0*/  F2FP.SATFINITE.E4M3.F32.PACK_AB_MERGE_C R14, R27, R14, RZ ;  /* 0x0000000e1b0e723e */ /* 0x000fc400048070ff */
[----:B------:R-:W-:Y:S02]  /*170f0*/  F2FP.SATFINITE.E4M3.F32.PACK_AB_MERGE_C R20, R29, R20, RZ ;  /* 0x000000141d14723e */ /* 0x000fe400048070ff */
[----:B------:R-:W-:Y:S02]  /*17100*/  F2FP.SATFINITE.E4M3.F32.PACK_AB_MERGE_C R22, R31, R22, RZ ;  /* 0x000000161f16723e */ /* 0x000fe400048070ff */
[----:B------:R-:W-:Y:S02]  /*17110*/  F2FP.SATFINITE.E4M3.F32.PACK_AB_MERGE_C R24, R35, R24, RZ ;  /* 0x000000182318723e */ /* 0x000fe400048070ff */
[----:B------:R-:W-:Y:S02]  /*17120*/  F2FP.SATFINITE.E4M3.F32.PACK_AB_MERGE_C R37, R37, R26, RZ ;  /* 0x0000001a2525723e */ /* 0x000fe400048070ff */
[----:B------:R-:W-:Y:S02]  /*17130*/  F2FP.SATFINITE.E4M3.F32.PACK_AB_MERGE_C R39, R39, R28, RZ ;  /* 0x0000001c2727723e */ /* 0x000fe400048070ff */
[----:B------:R-:W-:Y:S01]  /*17140*/  F2FP.SATFINITE.E4M3.F32.PACK_AB_MERGE_C R15, R30, R15, RZ ;  /* 0x0000000f1e0f723e */ /* 0x000fe200048070ff */
[----:B--2---:R-:W-:-:S04]  /*17150*/  FFMA R25, R16, R38, R9 ;  /* 0x0000002610197223 */ /* 0x004fc80000000009 */
[----:B------:R-:W-:-:S05]  /*17160*/  FFMA R32, R36, R2, R25 ;  /* 0x0000000224207223 */ /* 0x000fca0000000019 */
[----:B------:R-:W-:Y:S01]  /*17170*/  F2FP.SATFINITE.E4M3.F32.PACK_AB_MERGE_C R23, R32, R23, RZ ;  /* 0x000000172017723e */ /* 0x000fe200048070ff */
[----:B------:R-:W-:Y:S06]  /*17180*/  @P0 BRA `(.L_x_138) ;  /* 0x0000000000040947 */ /* 0x000fec0003800000 */
[----:B------:R-:W-:-:S04]  /*17190*/  DEPBAR.LE SB0, 0x1 ;  /* 0x000080400000791a */ /* 0x000fc80000000000 */
.L_x_138:
        /* <DEDUP_REMOVED lines=27> */
.L_x_140:
[----:B------:R-:W-:Y:S05]  /*17350*/  BSYNC B0 ;  /* 0x0000000000007941 */ /* 0x000fea0003800000 */
.L_x_139:
[----:B------:R-:W-:Y:S04]  /*17360*/  BSSY B0, `(.L_x_141) ;  /* 0x000003a000007945 */ /* 0x000fe80003800000 */
[----:B------:R-:W-:Y:S05]  /*17370*/  @!P1 BRA `(.L_x_142) ;  /* 0x0000000000e09947 */ /* 0x000fea0003800000 */
[----:B------:R-:W-:-:S04]  /*17380*/  MOV R14, UR44 ;  /* 0x0000002c000e7c02 */ /* 0x000fc80008000f00 */
[----:B------:R-:W-:-:S13]  /*17390*/  ISETP.NE.AND P2, PT, R14, 0x3, PT ;  /* 0x000000030e00780c */ /* 0x000fda0003f45270 */
[----:B------:R-:W-:Y:S05]  /*173a0*/  @!P2 BRA `(.L_x_143) ;  /* 0x000000000004a947 */ /* 0x000fea0003800000 */
[----:B------:R-:W-:Y:S01]  /*173b0*/  BPT.TRAP 0x1 ;  /* 0x000000040000795c */ /* 0x000fe20000300000 */
.L_x_143:
[----:B------:R-:W-:Y:S01]  /*173c0*/  LEA R14, R18, UR48, 0x3 ;  /* 0x00000030120e7c11 */ /* 0x000fe2000f8e18ff */
[----:B------:R-:W-:Y:S01]  /*173d0*/  BSSY B1, `(.L_x_144) ;  /* 0x0000004000017945 */ /* 0x000fe20003800000 */
[----:B------:R-:W-:-:S04]  /*173e0*/  SHF.L.U32 R15, R19, 0x1f, RZ ;  /* 0x0000001f130f7819 */ /* 0x000fc800000006ff */
[----:B------:R-:W1:Y:S02]  /*173f0*/  SYNCS.PHASECHK.TRANS64.TRYWAIT P4, [R14+URZ+0x60], R15 ;  /* 0x0000600f0e0075a7 */ /* 0x000e64000808017f */
[----:B-1----:R-:W-:Y:S05]  /*17400*/  @!P4 BRA `(.L_x_145) ;  /* 0x00000098002cc947 */ /* 0x002fea0003800000 */
.L_x_386:
[----:B------:R-:W-:Y:S05]  /*17410*/  BSYNC B1 ;  /* 0x0000000000017941 */ /* 0x000fea0003800000 */
.L_x_144:
        /* <DEDUP_REMOVED lines=22> */
.L_x_147:
[----:B------:R-:W-:Y:S05]  /*17580*/  BSYNC B1 ;  /* 0x0000000000017941 */ /* 0x000fea0003800000 */
.L_x_146:
        /* <DEDUP_REMOVED lines=8> */
.L_x_148:
        /* <DEDUP_REMOVED lines=15> */
.L_x_142:
[----:B------:R-:W-:Y:S05]  /*17700*/  BSYNC B0 ;  /* 0x0000000000007941 */ /* 0x000fea0003800000 */
.L_x_141:
        /* <DEDUP_REMOVED lines=66> */
.L_x_149:
        /* <DEDUP_REMOVED lines=27> */
.L_x_151:
[----:B------:R-:W-:Y:S05]  /*17ce0*/  BSYNC B0 ;  /* 0x0000000000007941 */ /* 0x000fea0003800000 */
.L_x_150:
[----:B------:R-:W-:Y:S04]  /*17cf0*/  BSSY B0, `(.L_x_152) ;  /* 0x000003a000007945 */ /* 0x000fe80003800000 */
[----:B------:R-:W-:Y:S05]  /*17d00*/  @!P1 BRA `(.L_x_153) ;  /* 0x0000000000e09947 */ /* 0x000fea0003800000 */
[----:B------:R-:W-:-:S04]  /*17d10*/  MOV R14, UR44 ;  /* 0x0000002c000e7c02 */ /* 0x000fc80008000f00 */
[----:B------:R-:W-:-:S13]  /*17d20*/  ISETP.NE.AND P2, PT, R14, 0x3, PT ;  /* 0x000000030e00780c */ /* 0x000fda0003f45270 */
[----:B------:R-:W-:Y:S05]  /*17d30*/  @!P2 BRA `(.L_x_154) ;  /* 0x000000000004a947 */ /* 0x000fea0003800000 */
[----:B------:R-:W-:Y:S01]  /*17d40*/  BPT.TRAP 0x1 ;  /* 0x000000040000795c */ /* 0x000fe20000300000 */
.L_x_154:
[----:B------:R-:W-:Y:S01]  /*17d50*/  LEA R14, R18, UR48, 0x3 ;  /* 0x00000030120e7c11 */ /* 0x000fe2000f8e18ff */
[----:B------:R-:W-:Y:S01]  /*17d60*/  BSSY B1, `(.L_x_155) ;  /* 0x0000004000017945 */ /* 0x000fe20003800000 */
[----:B------:R-:W-:-:S04]  /*17d70*/  SHF.L.U32 R15, R19, 0x1f, RZ ;  /* 0x0000001f130f7819 */ /* 0x000fc800000006ff */
[----:B------:R-:W1:Y:S02]  /*17d80*/  SYNCS.PHASECHK.TRANS64.TRYWAIT P4, [R14+URZ+0x60], R15 ;  /* 0x0000600f0e0075a7 */ /* 0x000e64000808017f */
[----:B-1----:R-:W-:Y:S05]  /*17d90*/  @!P4 BRA `(.L_x_156) ;  /* 0x0000008c00dcc947 */ /* 0x002fea0003800000 */
.L_x_387:
[----:B------:R-:W-:Y:S05]  /*17da0*/  BSYNC B1 ;  /* 0x0000000000017941 */ /* 0x000fea0003800000 */
.L_x_155:
        /* <DEDUP_REMOVED lines=22> */
.L_x_158:
[----:B------:R-:W-:Y:S05]  /*17f10*/  BSYNC B1 ;  /* 0x0000000000017941 */ /* 0x000fea0003800000 */
.L_x_157:
        /* <DEDUP_REMOVED lines=8> */
.L_x_159:
        /* <DEDUP_REMOVED lines=15> */
.L_x_153:
[----:B------:R-:W-:Y:S05]  /*18090*/  BSYNC B0 ;  /* 0x0000000000007941 */ /* 0x000fea0003800000 */
.L_x_152:
        /* <DEDUP_REMOVED lines=82> */
.L_x_160:
        /* <DEDUP_REMOVED lines=27> */
.L_x_162:
[----:B------:R-:W-:Y:S05]  /*18770*/  BSYNC B0 ;  /* 0x0000000000007941 */ /* 0x000fea0003800000 */
.L_x_161:
[----:B------:R-:W-:Y:S04]  /*18780*/  BSSY B0, `(.L_x_163) ;  /* 0x000003a000007945 */ /* 0x000fe80003800000 */
[----:B------:R-:W-:Y:S05]  /*18790*/  @!P1 BRA `(.L_x_164) ;  /* 0x0000000000e09947 */ /* 0x000fea0003800000 */
[----:B------:R-:W-:-:S04]  /*187a0*/  MOV R14, UR44 ;  /* 0x0000002c000e7c02 */ /* 0x000fc80008000f00 */
[----:B------:R-:W-:-:S13]  /*187b0*/  ISETP.NE.AND P2, PT, R14, 0x3, PT ;  /* 0x000000030e00780c */ /* 0x000fda0003f45270 */
[----:B------:R-:W-:Y:S05]  /*187c0*/  @!P2 BRA `(.L_x_165) ;  /* 0x000000000004a947 */ /* 0x000fea0003800000 */
[----:B------:R-:W-:Y:S01]  /*187d0*/  BPT.TRAP 0x1 ;  /* 0x000000040000795c */ /* 0x000fe20000300000 */
.L_x_165:
[----:B------:R-:W-:Y:S01]  /*187e0*/  LEA R14, R18, UR48, 0x3 ;  /* 0x00000030120e7c11 */ /* 0x000fe2000f8e18ff */
[----:B------:R-:W-:Y:S01]  /*187f0*/  BSSY B1, `(.L_x_166) ;  /* 0x0000004000017945 */ /* 0x000fe20003800000 */
[----:B------:R-:W-:-:S04]  /*18800*/  SHF.L.U32 R15, R19, 0x1f, RZ ;  /* 0x0000001f130f7819 */ /* 0x000fc800000006ff */
[----:B------:R-:W1:Y:S02]  /*18810*/  SYNCS.PHASECHK.TRANS64.TRYWAIT P4, [R14+URZ+0x60], R15 ;  /* 0x0000600f0e0075a7 */ /* 0x000e64000808017f */
[----:B-1----:R-:W-:Y:S05]  /*18820*/  @!P4 BRA `(.L_x_167) ;  /* 0x00000084004cc947 */ /* 0x002fea0003800000 */
.L_x_388:
[----:B------:R-:W-:Y:S05]  /*18830*/  BSYNC B1 ;  /* 0x0000000000017941 */ /* 0x000fea0003800000 */
.L_x_166:
        /* <DEDUP_REMOVED lines=22> */
.L_x_169:
[----:B------:R-:W-:Y:S05]  /*189a0*/  BSYNC B1 ;  /* 0x0000000000017941 */ /* 0x000fea0003800000 */
.L_x_168:
        /* <DEDUP_REMOVED lines=8> */
.L_x_170:
        /* <DEDUP_REMOVED lines=15> */
.L_x_164:
[----:B------:R-:W-:Y:S05]  /*18b20*/  BSYNC B0 ;  /* 0x0000000000007941 */ /* 0x000fea0003800000 */
.L_x_163:
[----:B------:R-:W2:Y:S04]  /*18b30*/  LDL.LU R30, [R1+0x200] ;  /* 0x00020000011e7983 */ /* 0x000ea80000300800 */
[----:B------:R-:W3:Y:S04]  /*18b40*/  LDL.LU R34, [R1+0x204] ;  /* 0x0002040001227983 */ /* 0x000ee80000300800 */
[----:B------:R-:W4:Y:S04]  /*18b50*/  LDL.LU R29, [R1+0x208] ;  /* 0x00020800011d7983 */ /* 0x000f280000300800 */
[----:B------:R-:W5:Y:S04]  /*18b60*/  LDL.LU R27, [R1+0x20c] ;  /* 0x00020c00011b7983 */ /* 0x000f680000300800 */
[----:B------:R-:W5:Y:S04]  /*18b70*/  LDL.LU R38, [R1+0x210] ;  /* 0x0002100001267983 */ /* 0x000f680000300800 */
[----:B------:R-:W5:Y:S04]  /*18b80*/  LDL.LU R37, [R1+0x214] ;  /* 0x0002140001257983 */ /* 0x000f680000300800 */
[----:B------:R-:W5:Y:S04]  /*18b90*/  LDL.LU R35, [R1+0x218] ;  /* 0x0002180001237983 */ /* 0x000f680000300800 */
[----:B------:R-:W5:Y:S01]  /*18ba0*/  LDL.LU R31, [R1+0x21c] ;  /* 0x00021c00011f7983 */ /* 0x000f620000300800 */
[----:B------:R-:W-:Y:S01]  /*18bb0*/  F2FP.F16.E4M3.UNPACK_B R14, R8 ;  /* 0x00000008ff0e723e */ /* 0x000fe200020006ff */
[C---:B------:R-:W-:Y:S01]  /*18bc0*/  FFMA R15, R16.reuse, R230, R3 ;  /* 0x000000e6100f7223 */ /* 0x040fe20000000003 */
[----:B------:R-:W-:Y:S01]  /*18bd0*/  F2FP.F16.E4M3.UNPACK_B R22, R8.H1 ;  /* 0x00000008ff16723e */ /* 0x000fe200030006ff */
[----:B------:R-:W-:Y:S01]  /*18be0*/  FFMA R21, R16, R232, R5 ;  /* 0x000000e810157223 */ /* 0x000fe20000000005 */
[----:B------:R-:W-:Y:S01]  /*18bf0*/  F2FP.F16.E4M3.UNPACK_B R23, R6 ;  /* 0x00000006ff17723e */ /* 0x000fe200020006ff */
[----:B------:R-:W-:-:S02]  /*18c00*/  HADD2.F32 R20, -RZ, R14.H0_H0 ;  /* 0x2000000eff147230 */ /* 0x000fc40000004100 */
[C---:B------:R-:W-:Y:S01]  /*18c10*/  FFMA R231, R16.reuse, R231, R3 ;  /* 0x000000e710e77223 */ /* 0x040fe20000000003 */
[----:B------:R-:W-:Y:S02]  /*18c20*/  HADD2.F32 R26, -RZ, R22.H0_H0 ;  /* 0x20000016ff1a7230 */ /* 0x000fe40000004100 */
[----:B------:R-:W-:Y:S01]  /*18c30*/  FFMA R233, R16, R233, R5 ;  /* 0x000000e910e97223 */ /* 0x000fe20000000005 */
[----:B------:R-:W-:Y:S02]  /*18c40*/  HADD2.F32 R24, -RZ, R14.H1_H1 ;  /* 0x3000000eff187230 */ /* 0x000fe40000004100 */
[-C--:B------:R-:W-:Y:S01]  /*18c50*/  FFMA R14, R20, R2.reuse, R15 ;  /* 0x00000002140e7223 */ /* 0x080fe2000000000f */
[----:B------:R-:W-:Y:S02]  /*18c60*/  HADD2.F32 R22, -RZ, R22.H1_H1 ;  /* 0x30000016ff167230 */ /* 0x000fe40000004100 */
[----:B------:R-:W-:Y:S01]  /*18c70*/  FFMA R20, R26, R2, R21 ;  /* 0x000000021a147223 */ /* 0x000fe20000000015 */
[----:B------:R-:W-:-:S02]  /*18c80*/  HADD2.F32 R26, -RZ, R23.H1_H1 ;  /* 0x30000017ff1a7230 */ /* 0x000fc40000004100 */
[----:B------:R-:W-:Y:S01]  /*18c90*/  FFMA R231, R24, R2, R231 ;  /* 0x0000000218e77223 */ /* 0x000fe200000000e7 */
[----:B------:R-:W-:Y:S02]  /*18ca0*/  HADD2.F32 R24, -RZ, R23.H0_H0 ;  /* 0x20000017ff187230 */ /* 0x000fe40000004100 */
[C-C-:B------:R-:W-:Y:S01]  /*18cb0*/  FFMA R235, R16.reuse, R235, R3.reuse ;  /* 0x000000eb10eb7223 */ /* 0x140fe20000000003 */
[----:B------:R-:W-:Y:S01]  /*18cc0*/  F2FP.F16.E4M3.UNPACK_B R21, R6.H1 ;  /* 0x00000006ff15723e */ /* 0x000fe200030006ff */
[----:B------:R-:W-:Y:S01]  /*18cd0*/  FFMA R15, R16, R234, R3 ;  /* 0x000000ea100f7223 */ /* 0x000fe20000000003 */
[----:B------:R-:W-:Y:S01]  /*18ce0*/  F2FP.F16.E4M3.UNPACK_B R23, R4 ;  /* 0x00000004ff17723e */ /* 0x000fe200020006ff */
[-C--:B------:R-:W-:Y:S01]  /*18cf0*/  FFMA R233, R22, R2.reuse, R233 ;  /* 0x0000000216e97223 */ /* 0x080fe200000000e9 */
[-C--:B------:R-:W-:Y:S01]  /*18d00*/  FFMA R235, R26, R2.reuse, R235 ;  /* 0x000000021aeb7223 */ /* 0x080fe200000000eb */
[----:B------:R-:W-:Y:S01]  /*18d10*/  FFMA R22, R24, R2, R15 ;  /* 0x0000000218167223 */ /* 0x000fe2000000000f */
[----:B------:R-:W-:-:S02]  /*18d20*/  HADD2.F32 R26, -RZ, R21.H1_H1 ;  /* 0x30000015ff1a7230 */ /* 0x000fc40000004100 */
[C-C-:B------:R-:W-:Y:S01]  /*18d30*/  FFMA R237, R16.reuse, R237, R5.reuse ;  /* 0x000000ed10ed7223 */ /* 0x140fe20000000005 */
[----:B------:R-:W-:Y:S02]  /*18d40*/  HADD2.F32 R24, -RZ, R21.H0_H0 ;  /* 0x20000015ff187230 */ /* 0x000fe40000004100 */
[----:B------:R-:W-:Y:S01]  /*18d50*/  FFMA R15, R16, R236, R5 ;  /* 0x000000ec100f7223 */ /* 0x000fe20000000005 */
[----:B------:R-:W-:Y:S02]  /*18d60*/  HADD2.F32 R28, -RZ, R23.H0_H0 ;  /* 0x20000017ff1c7230 */ /* 0x000fe40000004100 */
[----:B------:R-:W-:Y:S01]  /*18d70*/  FFMA R237, R26, R2, R237 ;  /* 0x000000021aed7223 */ /* 0x000fe200000000ed */
[----:B------:R-:W-:Y:S01]  /*18d80*/  F2FP.F16.E4M3.UNPACK_B R25, R4.H1 ;  /* 0x00000004ff19723e */ /* 0x000fe200030006ff */
[----:B------:R-:W-:Y:S01]  /*18d90*/  FFMA R24, R24, R2, R15 ;  /* 0x0000000218187223 */ /* 0x000fe2000000000f */
[----:B------:R-:W-:Y:S02]  /*18da0*/  F2FP.SATFINITE.E4M3.F32.PACK_AB_MERGE_C R14, R231, R14, RZ ;  /* 0x0000000ee70e723e */ /* 0x000fe400048070ff */
[----:B------:R-:W-:Y:S01]  /*18db0*/  F2FP.SATFINITE.E4M3.F32.PACK_AB_MERGE_C R20, R233, R20, RZ ;  /* 0x00000014e914723e */ /* 0x000fe200048070ff */
[----:B------:R-:W-:Y:S01]  /*18dc0*/  HADD2.F32 R32, -RZ, R25.H1_H1 ;  /* 0x30000019ff207230 */ /* 0x000fe20000004100 */
[----:B------:R-:W-:-:S02]  /*18dd0*/  F2FP.SATFINITE.E4M3.F32.PACK_AB_MERGE_C R22, R235, R22, RZ ;  /* 0x00000016eb16723e */ /* 0x000fc400048070ff */
[----:B------:R-:W-:Y:S01]  /*18de0*/  F2FP.SATFINITE.E4M3.F32.PACK_AB_MERGE_C R24, R237, R24, RZ ;  /* 0x00000018ed18723e */ /* 0x000fe200048070ff */
[----:B--2---:R-:W-:Y:S01]  /*18df0*/  FFMA R21, R16, R30, R3 ;  /* 0x0000001e10157223 */ /* 0x004fe20000000003 */
[----:B------:R-:W-:Y:S01]  /*18e00*/  HADD2.F32 R30, -RZ, R25.H0_H0 ;  /* 0x20000019ff1e7230 */ /* 0x000fe20000004100 */
[----:B------:R-:W-:Y:S02]  /*18e10*/  F2FP.F16.E4M3.UNPACK_B R25, R0 ;  /* 0x00000000ff19723e */ /* 0x000fe400020006ff */
[----:B------:R-:W-:Y:S01]  /*18e20*/  FFMA R26, R28, R2, R21 ;  /* 0x000000021c1a7223 */ /* 0x000fe20000000015 */
[----:B------:R-:W-:Y:S02]  /*18e30*/  HADD2.F32 R28, -RZ, R23.H1_H1 ;  /* 0x30000017ff1c7230 */ /* 0x000fe40000004100 */
[C---:B---3--:R-:W-:Y:S01]  /*18e40*/  FFMA R15, R16.reuse, R34, R3 ;  /* 0x00000022100f7223 */ /* 0x048fe20000000003 */
[C-C-:B----4-:R-:W-:Y:S01]  /*18e50*/  FFMA R21, R16.reuse, R29, R5.reuse ;  /* 0x0000001d10157223 */ /* 0x150fe20000000005 */
[----:B-----5:R-:W-:-:S02]  /*18e60*/  FFMA R23, R16, R27, R5 ;  /* 0x0000001b10177223 */ /* 0x020fc40000000005 */
[----:B------:R-:W-:Y:S01]  /*18e70*/  FFMA R27, R28, R2, R15 ;  /* 0x000000021c1b7223 */ /* 0x000fe2000000000f */
[----:B------:R-:W-:Y:S01]  /*18e80*/  F2FP.F16.E4M3.UNPACK_B R15, R0.H1 ;  /* 0x00000000ff0f723e */ /* 0x000fe200030006ff */
[-C--:B------:R-:W-:Y:S01]  /*18e90*/  FFMA R28, R30, R2.reuse, R21 ;  /* 0x000000021e1c7223 */ /* 0x080fe20000000015 */
[----:B------:R-:W-:Y:S01]  /*18ea0*/  FFMA R29, R32, R2, R23 ;  /* 0x00000002201d7223 */ /* 0x000fe20000000017 */
[----:B------:R-:W-:Y:S01]  /*18eb0*/  HADD2.F32 R30, -RZ, R25.H0_H0 ;  /* 0x20000019ff1e7230 */ /* 0x000fe20000004100 */
[----:B------:R-:W-:Y:S01]  /*18ec0*/  F2FP.SATFINITE.E4M3.F32.PACK_AB_MERGE_C R27, R27, R26, RZ ;  /* 0x0000001a1b1b723e */ /* 0x000fe200048070ff */
[--C-:B------:R-:W-:Y:S02]  /*18ed0*/  HADD2.F32 R34, -RZ, R15.reuse.H0_H0 ;  /* 0x2000000fff227230 */ /* 0x100fe40000004100 */
[C-C-:B------:R-:W-:Y:S01]  /*18ee0*/  FFMA R21, R16.reuse, R37, R3.reuse ;  /* 0x0000002510157223 */ /* 0x140fe20000000003 */
[----:B------:R-:W-:Y:S02]  /*18ef0*/  HADD2.F32 R36, -RZ, R15.H1_H1 ;  /* 0x3000000fff247230 */ /* 0x000fe40000004100 */
[----:B------:R-:W-:Y:S01]  /*18f00*/  FFMA R15, R16, R38, R3 ;  /* 0x00000026100f7223 */ /* 0x000fe20000000003 */
[----:B------:R-:W-:-:S02]  /*18f10*/  HADD2.F32 R32, -RZ, R25.H1_H1 ;  /* 0x30000019ff207230 */ /* 0x000fc40000004100 */
[----:B------:R-:W-:Y:S01]  /*18f20*/  FFMA R23, R16, R35, R5 ;  /* 0x0000002310177223 */ /* 0x000fe20000000005 */
[----:B------:R-:W-:Y:S01]  /*18f30*/  F2FP.SATFINITE.E4M3.F32.PACK_AB_MERGE_C R29, R29, R28, RZ ;  /* 0x0000001c1d1d723e */ /* 0x000fe200048070ff */
[-C--:B------:R-:W-:Y:S01]  /*18f40*/  FFMA R15, R30, R2.reuse, R15 ;  /* 0x000000021e0f7223 */ /* 0x080fe2000000000f */
[----:B------:R-:W-:Y:S01]  /*18f50*/  FFMA R25, R16, R31, R5 ;  /* 0x0000001f10197223 */ /* 0x000fe20000000005 */
[-C--:B------:R-:W-:Y:S01]  /*18f60*/  FFMA R30, R32, R2.reuse, R21 ;  /* 0x00000002201e7223 */ /* 0x080fe20000000015 */
[-C--:B------:R-:W-:Y:S02]  /*18f70*/  FFMA R23, R34, R2.reuse, R23 ;  /* 0x0000000222177223 */ /* 0x080fe40000000017 */
[----:B------:R-:W-:Y:S02]  /*18f80*/  FFMA R32, R36, R2, R25 ;  /* 0x0000000224207223 */ /* 0x000fe40000000019 */
[----:B------:R-:W-:-:S03]  /*18f90*/  F2FP.SATFINITE.E4M3.F32.PACK_AB_MERGE_C R15, R30, R15, RZ ;  /* 0x0000000f1e0f723e */ /* 0x000fc600048070ff */
[----:B------:R-:W-:Y:S01]  /*18fa0*/  F2FP.SATFINITE.E4M3.F32.PACK_AB_MERGE_C R23, R32, R23, RZ ;  /* 0x000000172017723e */ /* 0x000fe200048070ff */
[----:B------:R-:W-:Y:S06]  /*18fb0*/  @P0 BRA `(.L_x_171) ;  /* 0x0000000000040947 */ /* 0x000fec0003800000 */
[----:B------:R-:W-:-:S04]  /*18fc0*/  DEPBAR.LE SB0, 0x1 ;  /* 0x000080400000791a */ /* 0x000fc80000000000 */
.L_x_171:
        /* <DEDUP_REMOVED lines=27> */
.L_x_173:
[----:B------:R-:W-:Y:S05]  /*19180*/  BSYNC B0 ;  /* 0x0000000000007941 */ /* 0x000fea0003800000 */
.L_x_172:
[----:B------:R-:W-:Y:S04]  /*19190*/  BSSY B0, `(.L_x_174) ;  /* 0x000003a000007945 */ /* 0x000fe80003800000 */
[----:B------:R-:W-:Y:S05]  /*191a0*/  @!P1 BRA `(.L_x_175) ;  /* 0x0000000000e09947 */ /* 0x000fea0003800000 */
[----:B------:R-:W-:-:S04]  /*191b0*/  MOV R14, UR44 ;  /* 0x0000002c000e7c02 */ /* 0x000fc80008000f00 */
[----:B------:R-:W-:-:S13]  /*191c0*/  ISETP.NE.AND P2, PT, R14, 0x3, PT ;  /* 0x000000030e00780c */ /* 0x000fda0003f45270 */
[----:B------:R-:W-:Y:S05]  /*191d0*/  @!P2 BRA `(.L_x_176) ;  /* 0x000000000004a947 */ /* 0x000fea0003800000 */
[----:B------:R-:W-:Y:S01]  /*191e0*/  BPT.TRAP 0x1 ;  /* 0x000000040000795c */ /* 0x000fe20000300000 */
.L_x_176:
[----:B------:R-:W-:Y:S01]  /*191f0*/  LEA R14, R18, UR48, 0x3 ;  /* 0x00000030120e7c11 */ /* 0x000fe2000f8e18ff */
[----:B------:R-:W-:Y:S01]  /*19200*/  BSSY B1, `(.L_x_177) ;  /* 0x0000004000017945 */ /* 0x000fe20003800000 */
[----:B------:R-:W-:-:S04]  /*19210*/  SHF.L.U32 R15, R19, 0x1f, RZ ;  /* 0x0000001f130f7819 */ /* 0x000fc800000006ff */
[----:B------:R-:W1:Y:S02]  /*19220*/  SYNCS.PHASECHK.TRANS64.TRYWAIT P4, [R14+URZ+0x60], R15 ;  /* 0x0000600f0e0075a7 */ /* 0x000e64000808017f */
[----:B-1----:R-:W-:Y:S05]  /*19230*/  @!P4 BRA `(.L_x_178) ;  /* 0x0000007800dcc947 */ /* 0x002fea0003800000 */
.L_x_389:
[----:B------:R-:W-:Y:S05]  /*19240*/  BSYNC B1 ;  /* 0x0000000000017941 */ /* 0x000fea0003800000 */
.L_x_177:
        /* <DEDUP_REMOVED lines=22> */
.L_x_180:
[----:B------:R-:W-:Y:S05]  /*193b0*/  BSYNC B1 ;  /* 0x0000000000017941 */ /* 0x000fea0003800000 */
.L_x_179:
        /* <DEDUP_REMOVED lines=8> */
.L_x_181:
        /* <DEDUP_REMOVED lines=15> */
.L_x_175:
[----:B------:R-:W-:Y:S05]  /*19530*/  BSYNC B0 ;  /* 0x0000000000007941 */ /* 0x000fea0003800000 */
.L_x_174:
        /* <DEDUP_REMOVED lines=82> */
.L_x_182:
        /* <DEDUP_REMOVED lines=27> */
.L_x_184:
[----:B------:R-:W-:Y:S05]  /*19c10*/  BSYNC B0 ;  /* 0x0000000000007941 */ /* 0x000fea0003800000 */
.L_x_183:
[----:B------:R-:W-:Y:S04]  /*19c20*/  BSSY B0, `(.L_x_185) ;  /* 0x000003a000007945 */ /* 0x000fe80003800000 */
[----:B------:R-:W-:Y:S05]  /*19c30*/  @!P1 BRA `(.L_x_186) ;  /* 0x0000000000e09947 */ /* 0x000fea0003800000 */
[----:B------:R-:W-:-:S04]  /*19c40*/  MOV R14, UR44 ;  /* 0x0000002c000e7c02 */ /* 0x000fc80008000f00 */
[----:B------:R-:W-:-:S13]  /*19c50*/  ISETP.NE.AND P2, PT, R14, 0x3, PT ;  /* 0x000000030e00780c */ /* 0x000fda0003f45270 */
[----:B------:R-:W-:Y:S05]  /*19c60*/  @!P2 BRA `(.L_x_187) ;  /* 0x000000000004a947 */ /* 0x000fea0003800000 */
[----:B------:R-:W-:Y:S01]  /*19c70*/  BPT.TRAP 0x1 ;  /* 0x000000040000795c */ /* 0x000fe20000300000 */
.L_x_187:
[----:B------:R-:W-:Y:S01]  /*19c80*/  LEA R14, R18, UR48, 0x3 ;  /* 0x00000030120e7c11 */ /* 0x000fe2000f8e18ff */
[----:B------:R-:W-:Y:S01]  /*19c90*/  BSSY B1, `(.L_x_188) ;  /* 0x0000004000017945 */ /* 0x000fe20003800000 */
[----:B------:R-:W-:-:S04]  /*19ca0*/  SHF.L.U32 R15, R19, 0x1f, RZ ;  /* 0x0000001f130f7819 */ /* 0x000fc800000006ff */
[----:B------:R-:W1:Y:S02]  /*19cb0*/  SYNCS.PHASECHK.TRANS64.TRYWAIT P4, [R14+URZ+0x60], R15 ;  /* 0x0000600f0e0075a7 */ /* 0x000e64000808017f */
[----:B-1----:R-:W-:Y:S05]  /*19cc0*/  @!P4 BRA `(.L_x_189) ;  /* 0x00000070004cc947 */ /* 0x002fea0003800000 */
.L_x_390:
[----:B------:R-:W-:Y:S05]  /*19cd0*/  BSYNC B1 ;  /* 0x0000000000017941 */ /* 0x000fea0003800000 */
.L_x_188:
        /* <DEDUP_REMOVED lines=22> */
.L_x_191:
[----:B------:R-:W-:Y:S05]  /*19e40*/  BSYNC B1 ;  /* 0x0000000000017941 */ /* 0x000fea0003800000 */
.L_x_190:
        /* <DEDUP_REMOVED lines=8> */
.L_x_192:
        /* <DEDUP_REMOVED lines=15> */
.L_x_186:
[----:B------:R-:W-:Y:S05]  /*19fc0*/  BSYNC B0 ;  /* 0x0000000000007941 */ /* 0x000fea0003800000 */
.L_x_185:
        /* <DEDUP_REMOVED lines=82> */
.L_x_193:
        /* <DEDUP_REMOVED lines=27> */
.L_x_195:
[----:B------:R-:W-:Y:S05]  /*1a6a0*/  BSYNC B0 ;  /* 0x0000000000007941 */ /* 0x000fea0003800000 */
.L_x_194:
[----:B------:R-:W-:Y:S04]  /*1a6b0*/  BSSY B0, `(.L_x_196) ;  /* 0x000003a000007945 */ /* 0x000fe80003800000 */
[----:B------:R-:W-:Y:S05]  /*1a6c0*/  @!P1 BRA `(.L_x_197) ;  /* 0x0000000000e09947 */ /* 0x000fea0003800000 */
[----:B------:R-:W-:-:S04]  /*1a6d0*/  MOV R14, UR44 ;  /* 0x0000002c000e7c02 */ /* 0x000fc80008000f00 */
[----:B------:R-:W-:-:S13]  /*1a6e0*/  ISETP.NE.AND P2, PT, R14, 0x3, PT ;  /* 0x000000030e00780c */ /* 0x000fda0003f45270 */
[----:B------:R-:W-:Y:S05]  /*1a6f0*/  @!P2 BRA `(.L_x_198) ;  /* 0x000000000004a947 */ /* 0x000fea0003800000 */
[----:B------:R-:W-:Y:S01]  /*1a700*/  BPT.TRAP 0x1 ;  /* 0x000000040000795c */ /* 0x000fe20000300000 */
.L_x_198:
[----:B------:R-:W-:Y:S01]  /*1a710*/  LEA R14, R18, UR48, 0x3 ;  /* 0x00000030120e7c11 */ /* 0x000fe2000f8e18ff */
[----:B------:R-:W-:Y:S01]  /*1a720*/  BSSY B1, `(.L_x_199) ;  /* 0x0000004000017945 */ /* 0x000fe20003800000 */
[----:B------:R-:W-:-:S04]  /*1a730*/  SHF.L.U32 R15, R19, 0x1f, RZ ;  /* 0x0000001f130f7819 */ /* 0x000fc800000006ff */
[----:B------:R-:W1:Y:S02]  /*1a740*/  SYNCS.PHASECHK.TRANS64.TRYWAIT P4, [R14+URZ+0x60], R15 ;  /* 0x0000600f0e0075a7 */ /* 0x000e64000808017f */
[----:B-1----:R-:W-:Y:S05]  /*1a750*/  @!P4 BRA `(.L_x_200) ;  /* 0x0000006400bcc947 */ /* 0x002fea0003800000 */
.L_x_391:
[----:B------:R-:W-:Y:S05]  /*1a760*/  BSYNC B1 ;  /* 0x0000000000017941 */ /* 0x000fea0003800000 */
.L_x_199:
        /* <DEDUP_REMOVED lines=22> */
.L_x_202:
[----:B------:R-:W-:Y:S05]  /*1a8d0*/  BSYNC B1 ;  /* 0x0000000000017941 */ /* 0x000fea0003800000 */
.L_x_201:
        /* <DEDUP_REMOVED lines=8> */
.L_x_203:
        /* <DEDUP_REMOVED lines=15> */
.L_x_197:
[----:B------:R-:W-:Y:S05]  /*1aa50*/  BSYNC B0 ;  /* 0x0000000000007941 */ /* 0x000fea0003800000 */
.L_x_196:
        /* <DEDUP_REMOVED lines=82> */
.L_x_204:
        /* <DEDUP_REMOVED lines=27> */
.L_x_206:
[----:B------:R-:W-:Y:S05]  /*1b130*/  BSYNC B0 ;  /* 0x0000000000007941 */ /* 0x000fea0003800000 */
.L_x_205:
[----:B------:R-:W-:Y:S04]  /*1b140*/  BSSY B0, `(.L_x_207) ;  /* 0x000003a000007945 */ /* 0x000fe80003800000 */
[----:B------:R-:W-:Y:S05]  /*1b150*/  @!P1 BRA `(.L_x_208) ;  /* 0x0000000000e09947 */ /* 0x000fea0003800000 */
[----:B------:R-:W-:-:S04]  /*1b160*/  MOV R14, UR44 ;  /* 0x0000002c000e7c02 */ /* 0x000fc80008000f00 */
[----:B------:R-:W-:-:S13]  /*1b170*/  ISETP.NE.AND P2, PT, R14, 0x3, PT ;  /* 0x000000030e00780c */ /* 0x000fda0003f45270 */
[----:B------:R-:W-:Y:S05]  /*1b180*/  @!P2 BRA `(.L_x_209) ;  /* 0x000000000004a947 */ /* 0x000fea0003800000 */
[----:B------:R-:W-:Y:S01]  /*1b190*/  BPT.TRAP 0x1 ;  /* 0x000000040000795c */ /* 0x000fe20000300000 */
.L_x_209:
[----:B------:R-:W-:Y:S01]  /*1b1a0*/  LEA R14, R18, UR48, 0x3 ;  /* 0x00000030120e7c11 */ /* 0x000fe2000f8e18ff */
[----:B------:R-:W-:Y:S01]  /*1b1b0*/  BSSY B1, `(.L_x_210) ;  /* 0x0000004000017945 */ /* 0x000fe20003800000 */
[----:B------:R-:W-:-:S04]  /*1b1c0*/  SHF.L.U32 R15, R19, 0x1f, RZ ;  /* 0x0000001f130f7819 */ /* 0x000fc800000006ff */
[----:B------:R-:W1:Y:S02]  /*1b1d0*/  SYNCS.PHASECHK.TRANS64.TRYWAIT P4, [R14+URZ+0x60], R15 ;  /* 0x0000600f0e0075a7 */ /* 0x000e64000808017f */
[----:B-1----:R-:W-:Y:S05]  /*1b1e0*/  @!P4 BRA `(.L_x_211) ;  /* 0x0000005c002cc947 */ /* 0x002fea0003800000 */
.L_x_392:
[----:B------:R-:W-:Y:S05]  /*1b1f0*/  BSYNC B1 ;  /* 0x0000000000017941 */ /* 0x000fea0003800000 */
.L_x_210:
        /* <DEDUP_REMOVED lines=22> */
.L_x_213:
[----:B------:R-:W-:Y:S05]  /*1b360*/  BSYNC B1 ;  /* 0x0000000000017941 */ /* 0x000fea0003800000 */
.L_x_212:
        /* <DEDUP_REMOVED lines=8> */
.L_x_214:
        /* <DEDUP_REMOVED lines=15> */
.L_x_208:
[----:B------:R-:W-:Y:S05]  /*1b4e0*/  BSYNC B0 ;  /* 0x0000000000007941 */ /* 0x000fea0003800000 */
.L_x_207:
[----:B------:R-:W2:Y:S04]  /*1b4f0*/  LDL.LU R15, [R1+0x260] ;  /* 0x00026000010f7983 */ /* 0x000ea80000300800 */
[----:B------:R-:W3:Y:S04]  /*1b500*/  LDL.LU R21, [R1+0x264] ;  /* 0x0002640001157983 */ /* 0x000ee80000300800 */
[----:B------:R-:W4:Y:S04]  /*1b510*/  LDL.LU R25, [R1+0x270] ;  /* 0x0002700001197983 */ /* 0x000f280000300800 */
[----:B------:R-:W5:Y:S04]  /*1b520*/  LDL.LU R27, [R1+0x274] ;  /* 0x00027400011b7983 */ /* 0x000f680000300800 */
        /* <DEDUP_REMOVED lines=11> */
[----:B------:R-:W5:Y:S01]  /*1b5e0*/  LDL.LU R24, [R1+0x29c] ;  /* 0x00029c0001187983 */ /* 0x000f620000300800 */
[----:B------:R-:W-:-:S02]  /*1b5f0*/  F2FP.F16.E4M3.UNPACK_B R14, R8 ;  /* 0x00000008ff0e723e */ /* 0x000fc400020006ff */
[----:B------:R-:W-:Y:S02]  /*1b600*/  F2FP.F16.E4M3.UNPACK_B R20, R8.H1 ;  /* 0x00000008ff14723e */ /* 0x000fe400030006ff */
[----:B------:R-:W-:Y:S01]  /*1b610*/  F2FP.F16.E4M3.UNPACK_B R26, R6 ;  /* 0x00000006ff1a723e */ /* 0x000fe200020006ff */
[C-C-:B--2---:R-:W-:Y:S01]  /*1b620*/  FFMA R15, R16.reuse, R15, R3.reuse ;  /* 0x0000000f100f7223 */ /* 0x144fe20000000003 */
[C-C-:B---3--:R-:W-:Y:S01]  /*1b630*/  FFMA R21, R16.reuse, R21, R3.reuse ;  /* 0x0000001510157223 */ /* 0x148fe20000000003 */
[C-C-:B----4-:R-:W-:Y:S01]  /*1b640*/  FFMA R25, R16.reuse, R25, R3.reuse ;  /* 0x0000001910197223 */ /* 0x150fe20000000003 */
[C-C-:B-----5:R-:W-:Y:S01]  /*1b650*/  FFMA R27, R16.reuse, R27, R3.reuse ;  /* 0x0000001b101b7223 */ /* 0x160fe20000000003 */
[C-C-:B------:R-:W-:Y:S01]  /*1b660*/  FFMA R35, R16.reuse, R35, R3.reuse ;  /* 0x0000002310237223 */ /* 0x140fe20000000003 */
[C-C-:B------:R-:W-:Y:S01]  /*1b670*/  FFMA R37, R16.reuse, R37, R3.reuse ;  /* 0x0000002510257223 */ /* 0x140fe20000000003 */
[C-C-:B------:R-:W-:Y:S01]  /*1b680*/  FFMA R43, R16.reuse, R36, R3.reuse ;  /* 0x00000024102b7223 */ /* 0x140fe20000000003 */
[----:B------:R-:W-:Y:S01]  /*1b690*/  FFMA R45, R16, R22, R3 ;  /* 0x00000016102d7223 */ /* 0x000fe20000000003 */
[----:B------:R-:W-:-:S02]  /*1b6a0*/  HADD2.F32 R22, -RZ, R14.H0_H0 ;  /* 0x2000000eff167230 */ /* 0x000fc40000004100 */
[----:B------:R-:W-:Y:S02]  /*1b6b0*/  HADD2.F32 R14, -RZ, R14.H1_H1 ;  /* 0x3000000eff0e7230 */ /* 0x000fe40000004100 */
[----:B------:R-:W-:Y:S01]  /*1b6c0*/  FFMA R3, R16, R34, R5 ;  /* 0x0000002210037223 */ /* 0x000fe20000000005 */
[-C--:B------:R-:W-:Y:S01]  /*1b6d0*/  FFMA R15, R22, R2.reuse, R15 ;  /* 0x00000002160f7223 */ /* 0x080fe2000000000f */
[--C-:B------:R-:W-:Y:S02]  /*1b6e0*/  HADD2.F32 R22, -RZ, R26.reuse.H0_H0 ;  /* 0x2000001aff167230 */ /* 0x100fe40000004100 */
[----:B------:R-:W-:Y:S01]  /*1b6f0*/  FFMA R23, R16, R23, R5 ;  /* 0x0000001710177223 */ /* 0x000fe20000000005 */
[----:B------:R-:W-:Y:S01]  /*1b700*/  FFMA R14, R14, R2, R21 ;  /* 0x000000020e0e7223 */ /* 0x000fe20000000015 */
[----:B------:R-:W-:Y:S01]  /*1b710*/  HADD2.F32 R26, -RZ, R26.H1_H1 ;  /* 0x3000001aff1a7230 */ /* 0x000fe20000004100 */
[----:B------:R-:W-:Y:S01]  /*1b720*/  F2FP.F16.E4M3.UNPACK_B R21, R6.H1 ;  /* 0x00000006ff15723e */ /* 0x000fe200030006ff */
[----:B------:R-:W-:Y:S01]  /*1b730*/  FFMA R29, R16, R29, R5 ;  /* 0x0000001d101d7223 */ /* 0x000fe20000000005 */
[-C--:B------:R-:W-:Y:S01]  /*1b740*/  FFMA R25, R22, R2.reuse, R25 ;  /* 0x0000000216197223 */ /* 0x080fe20000000019 */
[----:B------:R-:W-:Y:S01]  /*1b750*/  F2FP.SATFINITE.E4M3.F32.PACK_AB_MERGE_C R14, R14, R15, RZ ;  /* 0x0000000f0e0e723e */ /* 0x000fe200048070ff */
[----:B------:R-:W-:Y:S01]  /*1b760*/  FFMA R22, R26, R2, R27 ;  /* 0x000000021a167223 */ /* 0x000fe2000000001b */
[C-C-:B------:R-:W-:Y:S01]  /*1b770*/  FFMA R31, R16.reuse, R31, R5.reuse ;  /* 0x0000001f101f7223 */ /* 0x140fe20000000005 */
[----:B------:R-:W-:Y:S01]  /*1b780*/  HADD2.F32 R26, -RZ, R21.H1_H1 ;  /* 0x30000015ff1a7230 */ /* 0x000fe20000004100 */
[----:B------:R-:W-:Y:S01]  /*1b790*/  F2FP.F16.E4M3.UNPACK_B R27, R0.H1 ;  /* 0x00000000ff1b723e */ /* 0x000fe200030006ff */
[----:B------:R-:W-:Y:S01]  /*1b7a0*/  FFMA R39, R16, R32, R5 ;  /* 0x0000002010277223 */ /* 0x000fe20000000005 */
[----:B------:R-:W-:-:S03]  /*1b7b0*/  F2FP.SATFINITE.E4M3.F32.PACK_AB_MERGE_C R22, R22, R25, RZ ;  /* 0x000000191616723e */ /* 0x000fc600048070ff */
[--C-:B------:R-:W-:Y:S02]  /*1b7c0*/  HADD2.F32 R34, -RZ, R27.reuse.H0_H0 ;  /* 0x2000001bff227230 */ /* 0x100fe40000004100 */
[C-C-:B------:R-:W-:Y:S01]  /*1b7d0*/  FFMA R41, R16.reuse, R30, R5.reuse ;  /* 0x0000001e10297223 */ /* 0x140fe20000000005 */
[----:B------:R-:W-:Y:S02]  /*1b7e0*/  HADD2.F32 R36, -RZ, R27.H1_H1 ;  /* 0x3000001bff247230 */ /* 0x000fe40000004100 */
[C-C-:B------:R-:W-:Y:S01]  /*1b7f0*/  FFMA R47, R16.reuse, R28, R5.reuse ;  /* 0x0000001c102f7223 */ /* 0x140fe20000000005 */
[----:B------:R-:W-:Y:S01]  /*1b800*/  FFMA R5, R16, R24, R5 ;  /* 0x0000001810057223 */ /* 0x000fe20000000005 */
[--C-:B------:R-:W-:Y:S02]  /*1b810*/  HADD2.F32 R24, -RZ, R20.reuse.H0_H0 ;  /* 0x20000014ff187230 */ /* 0x100fe40000004100 */
[----:B------:R-:W-:Y:S01]  /*1b820*/  FFMA R47, R34, R2, R47 ;  /* 0x00000002222f7223 */ /* 0x000fe2000000002f */
[----:B------:R-:W-:-:S02]  /*1b830*/  HADD2.F32 R20, -RZ, R20.H1_H1 ;  /* 0x30000014ff147230 */ /* 0x000fc40000004100 */
[-C--:B------:R-:W-:Y:S01]  /*1b840*/  FFMA R3, R24, R2.reuse, R3 ;  /* 0x0000000218037223 */ /* 0x080fe20000000003 */
[----:B------:R-:W-:Y:S02]  /*1b850*/  HADD2.F32 R24, -RZ, R21.H0_H0 ;  /* 0x20000015ff187230 */ /* 0x000fe40000004100 */
[----:B------:R-:W-:Y:S01]  /*1b860*/  FFMA R20, R20, R2, R23 ;  /* 0x0000000214147223 */ /* 0x000fe20000000017 */
[-C--:B------:R-:W-:Y:S02]  /*1b870*/  F2FP.F16.E4M3.UNPACK_B R23, R4.reuse ;  /* 0x00000004ff17723e */ /* 0x080fe400020006ff */
[----:B------:R-:W-:Y:S01]  /*1b880*/  F2FP.F16.E4M3.UNPACK_B R21, R4.H1 ;  /* 0x00000004ff15723e */ /* 0x000fe200030006ff */
[-C--:B------:R-:W-:Y:S01]  /*1b890*/  FFMA R29, R24, R2.reuse, R29 ;  /* 0x00000002181d7223 */ /* 0x080fe2000000001d */
[----:B------:R-:W-:Y:S01]  /*1b8a0*/  FFMA R24, R26, R2, R31 ;  /* 0x000000021a187223 */ /* 0x000fe2000000001f */
[--C-:B------:R-:W-:Y:S01]  /*1b8b0*/  HADD2.F32 R28, -RZ, R23.reuse.H0_H0 ;  /* 0x20000017ff1c7230 */ /* 0x100fe20000004100 */
[----:B------:R-:W-:Y:S01]  /*1b8c0*/  F2FP.SATFINITE.E4M3.F32.PACK_AB_MERGE_C R20, R20, R3, RZ ;  /* 0x000000031414723e */ /* 0x000fe200048070ff */
[----:B------:R-:W-:Y:S01]  /*1b8d0*/  HADD2.F32 R30, -RZ, R23.H1_H1 ;  /* 0x30000017ff1e7230 */ /* 0x000fe20000004100 */
[----:B------:R-:W-:Y:S01]  /*1b8e0*/  F2FP.F16.E4M3.UNPACK_B R23, R0 ;  /* 0x00000000ff17723e */ /* 0x000fe200020006ff */
[----:B------:R-:W-:-:S02]  /*1b8f0*/  HADD2.F32 R32, -RZ, R21.H0_H0 ;  /* 0x20000015ff207230 */ /* 0x000fc40000004100 */
[-C--:B------:R-:W-:Y:S01]  /*1b900*/  FFMA R35, R28, R2.reuse, R35 ;  /* 0x000000021c237223 */ /* 0x080fe20000000023 */
[----:B------:R-:W-:Y:S02]  /*1b910*/  HADD2.F32 R28, -RZ, R21.H1_H1 ;  /* 0x30000015ff1c7230 */ /* 0x000fe40000004100 */
[-C--:B------:R-:W-:Y:S01]  /*1b920*/  FFMA R26, R30, R2.reuse, R37 ;  /* 0x000000021e1a7223 */ /* 0x080fe20000000025 */
[--C-:B------:R-:W-:Y:S02]  /*1b930*/  HADD2.F32 R30, -RZ, R23.reuse.H0_H0 ;  /* 0x20000017ff1e7230 */ /* 0x100fe40000004100 */
[-C--:B------:R-:W-:Y:S01]  /*1b940*/  FFMA R39, R32, R2.reuse, R39 ;  /* 0x0000000220277223 */ /* 0x080fe20000000027 */
[----:B------:R-:W-:Y:S02]  /*1b950*/  HADD2.F32 R32, -RZ, R23.H1_H1 ;  /* 0x30000017ff207230 */ /* 0x000fe40000004100 */
[-C--:B------:R-:W-:Y:S01]  /*1b960*/  FFMA R28, R28, R2.reuse, R41 ;  /* 0x000000021c1c7223 */ /* 0x080fe20000000029 */
[----:B------:R-:W-:Y:S01]  /*1b970*/  F2FP.SATFINITE.E4M3.F32.PACK_AB_MERGE_C R24, R24, R29, RZ ;  /* 0x0000001d1818723e */ /* 0x000fe200048070ff */
[-C--:B------:R-:W-:Y:S01]  /*1b980*/  FFMA R43, R30, R2.reuse, R43 ;  /* 0x000000021e2b7223 */ /* 0x080fe2000000002b */
[----:B------:R-:W-:Y:S01]  /*1b990*/  F2FP.SATFINITE.E4M3.F32.PACK_AB_MERGE_C R35, R26, R35, RZ ;  /* 0x000000231a23723e */ /* 0x000fe200048070ff */
[-C--:B------:R-:W-:Y:S01]  /*1b9a0*/  FFMA R30, R32, R2.reuse, R45 ;  /* 0x00000002201e7223 */ /* 0x080fe2000000002d */
[----:B------:R-:W-:Y:S01]  /*1b9b0*/  FFMA R32, R36, R2, R5 ;  /* 0x0000000224207223 */ /* 0x000fe20000000005 */
[----:B------:R-:W-:-:S03]  /*1b9c0*/  F2FP.SATFINITE.E4M3.F32.PACK_AB_MERGE_C R39, R28, R39, RZ ;  /* 0x000000271c27723e */ /* 0x000fc600048070ff */
[----:B------:R-:W-:Y:S02]  /*1b9d0*/  F2FP.SATFINITE.E4M3.F32.PACK_AB_MERGE_C R43, R30, R43, RZ ;  /* 0x0000002b1e2b723e */ /* 0x000fe400048070ff */
[----:B------:R-:W-:Y:S01]  /*1b9e0*/  F2FP.SATFINITE.E4M3.F32.PACK_AB_MERGE_C R47, R32, R47, RZ ;  /* 0x0000002f202f723e */ /* 0x000fe200048070ff */
[----:B------:R-:W-:Y:S06]  /*1b9f0*/  @P0 BRA `(.L_x_215) ;  /* 0x0000000000040947 */ /* 0x000fec0003800000 */
[----:B------:R-:W-:-:S04]  /*1ba00*/  DEPBAR.LE SB0, 0x1 ;  /* 0x000080400000791a */ /* 0x000fc80000000000 */
.L_x_215:
        /* <DEDUP_REMOVED lines=27> */
.L_x_217:
[----:B------:R-:W-:Y:S05]  /*1bbc0*/  BSYNC B0 ;  /* 0x0000000000007941 */ /* 0x000fea0003800000 */
.L_x_216:
[----:B------:R-:W-:Y:S04]  /*1bbd0*/  BSSY B0, `(.L_x_218) ;  /* 0x0000035000007945 */ /* 0x000fe80003800000 */
[----:B------:R-:W-:Y:S05]  /*1bbe0*/  @!P1 BRA `(.L_x_219) ;  /* 0x0000000000cc9947 */ /* 0x000fea0003800000 */
[----:B------:R-:W-:-:S04]  /*1bbf0*/  MOV R3, UR44 ;  /* 0x0000002c00037c02 */ /* 0x000fc80008000f00 */
[----:B------:R-:W-:-:S13]  /*1bc00*/  ISETP.NE.AND P2, PT, R3, 0x3, PT ;  /* 0x000000030300780c */ /* 0x000fda0003f45270 */
[----:B------:R-:W-:Y:S05]  /*1bc10*/  @!P2 BRA `(.L_x_220) ;  /* 0x000000000004a947 */ /* 0x000fea0003800000 */
[----:B------:R-:W-:Y:S01]  /*1bc20*/  BPT.TRAP 0x1 ;  /* 0x000000040000795c */ /* 0x000fe20000300000 */
.L_x_220:
[----:B------:R-:W-:Y:S01]  /*1bc30*/  SHF.L.U32 R3, R19, 0x1f, RZ ;  /* 0x0000001f13037819 */ /* 0x000fe200000006ff */
[----:B------:R-:W-:Y:S01]  /*1bc40*/  BSSY B1, `(.L_x_221) ;  /* 0x0000004000017945 */ /* 0x000fe20003800000 */
[----:B------:R-:W-:-:S04]  /*1bc50*/  LEA R14, R18, UR48, 0x3 ;  /* 0x00000030120e7c11 */ /* 0x000fc8000f8e18ff */
[----:B------:R-:W1:Y:S02]  /*1bc60*/  SYNCS.PHASECHK.TRANS64.TRYWAIT P1, [R14+URZ+0x60], R3 ;  /* 0x000060030e0075a7 */ /* 0x000e64000802017f */
[----:B-1----:R-:W-:Y:S05]  /*1bc70*/  @!P1 BRA `(.L_x_222) ;  /* 0x00000050009c9947 */ /* 0x002fea0003800000 */
.L_x_393:
[----:B------:R-:W-:Y:S05]  /*1bc80*/  BSYNC B1 ;  /* 0x0000000000017941 */ /* 0x000fea0003800000 */
.L_x_221:
[----:B------:R-:W-:Y:S04]  /*1bc90*/  BSSY B1, `(.L_x_223) ;  /* 0x0000016000017945 */ /* 0x000fe80003800000 */
[----:B------:R-:W-:Y:S05]  /*1bca0*/  @P3 BRA `(.L_x_224) ;  /* 0x0000000000503947 */ /* 0x000fea0003800000 */
[----:B------:R-:W2:Y:S01]  /*1bcb0*/  S2R R5, SR_TID.X ;  /* 0x0000000000057919 */ /* 0x000ea20000002100 */
[----:B------:R-:W-:-:S04]  /*1bcc0*/  LEA R0, R18, R17, 0xc ;  /* 0x0000001112007211 */ /* 0x000fc800078e60ff */
[----:B-1----:R-:W-:Y:S01]  /*1bcd0*/  IADD3 R3, R0, UR48, RZ ;  /* 0x0000003000037c10 */ /* 0x002fe2000fffe0ff */
[----:B------:R-:W-:Y:S04]  /*1bce0*/  LDS.U16 R8, [R0+UR48+0x200] ;  /* 0x0002003000087984 */ /* 0x000fe80008000400 */
[----:B------:R-:W-:Y:S01]  /*1bcf0*/  LDS.U16 R6, [R0+UR48+0x208] ;  /* 0x0002083000067984 */ /* 0x000fe20008000400 */
[----:B--2---:R-:W-:-:S04]  /*1bd00*/  SHF.R.U32.HI R5, RZ, 0x4, R5 ;  /* 0x00000004ff057819 */ /* 0x004fc80000011605 */
[----:B------:R-:W-:Y:S02]  /*1bd10*/  LOP3.LUT P1, RZ, R5, 0x1, RZ, 0xc0, !PT ;  /* 0x0000000105ff7812 */ /* 0x000fe4000782c0ff */
[----:B------:R-:W-:-:S04]  /*1bd20*/  MOV R5, 0x8 ;  /* 0x0000000800057802 */ /* 0x000fc80000000f00 */
[----:B------:R-:W-:-:S04]  /*1bd30*/  SEL R5, R5, 0xfffffff8, !P1 ;  /* 0xfffffff805057807 */ /* 0x000fc80004800000 */
[----:B------:R-:W-:Y:S02]  /*1bd40*/  LEA R18, R5, R3, 0x1 ;  /* 0x0000000305127211 */ /* 0x000fe400078e08ff */
[----:B------:R-:W1:Y:S04]  /*1bd50*/  LDS.U16 R3, [R0+UR48+0x100] ;  /* 0x0001003000037984 */ /* 0x000e680008000400 */
[----:B------:R-:W2:Y:S04]  /*1bd60*/  LDS.U16 R5, [R0+UR48+0x108] ;  /* 0x0001083000057984 */ /* 0x000ea80008000400 */
[----:B------:R-:W-:Y:S04]  /*1bd70*/  LDS.U16 R4, [R18+0x200] ;  /* 0x0002000012047984 */ /* 0x000fe80000000400 */
[----:B------:R-:W3:Y:S04]  /*1bd80*/  LDS.U16 R15, [R18+0x100] ;  /* 0x00010000120f7984 */ /* 0x000ee80000000400 */
[----:B------:R-:W-:Y:S04]  /*1bd90*/  LDS.U16 R14, [R18+0x208] ;  /* 0x00020800120e7984 */ /* 0x000fe80000000400 */
[----:B------:R-:W4:Y:S01]  /*1bda0*/  LDS.U16 R19, [R18+0x108] ;  /* 0x0001080012137984 */ /* 0x000f220000000400 */
[----:B-1----:R-:W-:-:S02]  /*1bdb0*/  PRMT R8, R3, 0x5410, R8 ;  /* 0x0000541003087816 */ /* 0x002fc40000000008 */
[----:B--2---:R-:W-:Y:S02]  /*1bdc0*/  PRMT R6, R5, 0x5410, R6 ;  /* 0x0000541005067816 */ /* 0x004fe40000000006 */
[----:B---3--:R-:W-:Y:S02]  /*1bdd0*/  PRMT R4, R15, 0x5410, R4 ;  /* 0x000054100f047816 */ /* 0x008fe40000000004 */
[----:B----4-:R-:W-:-:S07]  /*1bde0*/  PRMT R0, R19, 0x5410, R14 ;  /* 0x0000541013007816 */ /* 0x010fce000000000e */
.L_x_224:
[----:B------:R-:W-:Y:S05]  /*1bdf0*/  BSYNC B1 ;  /* 0x0000000000017941 */ /* 0x000fea0003800000 */
.L_x_223:
        /* <DEDUP_REMOVED lines=8> */
.L_x_225:
[----:B-1----:R-:W1:Y:S01]  /*1be80*/  S2R R14, SR_CgaCtaId ;  /* 0x00000000000e7919 */ /* 0x002e620000008800 */
[C---:B------:R-:W-:Y:S02]  /*1be90*/  LEA R3, R11.reuse, UR48, 0x3 ;  /* 0x000000300b037c11 */ /* 0x040fe4000f8e18ff */
[----:B------:R-:W-:Y:S02]  /*1bea0*/  IADD3 R11, R11, 0x1, RZ ;  /* 0x000000010b0b7810 */ /* 0x000fe40007ffe0ff */
[----:B------:R-:W-:Y:S02]  /*1beb0*/  IADD3 R3, R3, 0x80, RZ ;  /* 0x0000008003037810 */ /* 0x000fe40007ffe0ff */
[----:B------:R-:W-:-:S04]  /*1bec0*/  ISETP.NE.AND P1, PT, R11, 0x4, PT ;  /* 0x000000040b00780c */ /* 0x000fc80003f25270 */
[----:B------:R-:W-:Y:S02]  /*1bed0*/  SEL R11, R11, RZ, P1 ;  /* 0x000000ff0b0b7207 */ /* 0x000fe40000800000 */
[----:B-1----:R-:W-:-:S04]  /*1bee0*/  PRMT R3, R14, 0x654, R3 ;  /* 0x000006540e037816 */ /* 0x002fc80000000003 */
[----:B--2---:R1:W-:Y:S02]  /*1bef0*/  SYNCS.ARRIVE.TRANS64.RED.A1T0 RZ, [R3+URZ], RZ ;  /* 0x000000ff03ff79a7 */ /* 0x0043e4000810043f */
[----:B-1----:R-:W-:-:S04]  /*1bf00*/  SEL R3, RZ, 0x1, P1 ;  /* 0x00000001ff037807 */ /* 0x002fc80000800000 */
[----:B------:R-:W-:-:S07]  /*1bf10*/  LOP3.LUT R12, R12, R3, RZ, 0x3c, !PT ;  /* 0x000000030c0c7212 */ /* 0x000fce00078e3cff */
.L_x_219:
[----:B------:R-:W-:Y:S05]  /*1bf20*/  BSYNC B0 ;  /* 0x0000000000007941 */ /* 0x000fea0003800000 */
.L_x_218:
        /* <DEDUP_REMOVED lines=16> */
[----:B------:R-:W-:-:S02]  /*1c030*/  F2FP.F16.E4M3.UNPACK_B R20, R0.H1 ;  /* 0x00000000ff14723e */ /* 0x000fc400030006ff */
[-C--:B------:R-:W-:Y:S02]  /*1c040*/  F2FP.F16.E4M3.UNPACK_B R14, R8.reuse ;  /* 0x00000008ff0e723e */ /* 0x080fe400020006ff */
[----:B------:R-:W-:Y:S01]  /*1c050*/  F2FP.F16.E4M3.UNPACK_B R8, R8.H1 ;  /* 0x00000008ff08723e */ /* 0x000fe200030006ff */
[C-C-:B--2---:R-:W-:Y:S01]  /*1c060*/  FFMA R3, R16.reuse, R3, R7.reuse ;  /* 0x0000000310037223 */ /* 0x144fe20000000007 */
[C-C-:B---3--:R-:W-:Y:S01]  /*1c070*/  FFMA R5, R16.reuse, R5, R7.reuse ;  /* 0x0000000510057223 */ /* 0x148fe20000000007 */
[C-C-:B----4-:R-:W-:Y:S01]  /*1c080*/  FFMA R19, R16.reuse, R19, R7.reuse ;  /* 0x0000001310137223 */ /* 0x150fe20000000007 */
[C-C-:B-----5:R-:W-:Y:S01]  /*1c090*/  FFMA R21, R16.reuse, R21, R7.reuse ;  /* 0x0000001510157223 */ /* 0x160fe20000000007 */
[C-C-:B------:R-:W-:Y:S01]  /*1c0a0*/  FFMA R27, R16.reuse, R27, R7.reuse ;  /* 0x0000001b101b7223 */ /* 0x140fe20000000007 */
[C-C-:B------:R-:W-:Y:S01]  /*1c0b0*/  FFMA R29, R16.reuse, R29, R7.reuse ;  /* 0x0000001d101d7223 */ /* 0x140fe20000000007 */
[C-C-:B------:R-:W-:Y:S01]  /*1c0c0*/  FFMA R37, R16.reuse, R31, R7.reuse ;  /* 0x0000001f10257223 */ /* 0x140fe20000000007 */
[C---:B------:R-:W-:Y:S01]  /*1c0d0*/  FFMA R39, R16.reuse, R30, R7 ;  /* 0x0000001e10277223 */ /* 0x040fe20000000007 */
[C-C-:B------:R-:W-:Y:S01]  /*1c0e0*/  FFMA R7, R16.reuse, R28, R9.reuse ;  /* 0x0000001c10077223 */ /* 0x140fe20000000009 */
[C-C-:B------:R-:W-:Y:S01]  /*1c0f0*/  FFMA R15, R16.reuse, R15, R9.reuse ;  /* 0x0000000f100f7223 */ /* 0x140fe20000000009 */
[C-C-:B------:R-:W-:Y:S01]  /*1c100*/  FFMA R23, R16.reuse, R23, R9.reuse ;  /* 0x0000001710177223 */ /* 0x140fe20000000009 */
[C-C-:B------:R-:W-:Y:S01]  /*1c110*/  FFMA R25, R16.reuse, R25, R9.reuse ;  /* 0x0000001910197223 */ /* 0x140fe20000000009 */
[C-C-:B------:R-:W-:Y:S01]  /*1c120*/  FFMA R31, R16.reuse, R26, R9.reuse ;  /* 0x0000001a101f7223 */ /* 0x140fe20000000009 */
[----:B------:R-:W-:Y:S01]  /*1c130*/  FFMA R35, R16, R22, R9 ;  /* 0x0000001610237223 */ /* 0x000fe20000000009 */
[----:B------:R-:W-:-:S02]  /*1c140*/  HADD2.F32 R22, -RZ, R20.H1_H1 ;  /* 0x30000014ff167230 */ /* 0x000fc40000004100 */
[----:B------:R-:W-:Y:S02]  /*1c150*/  HADD2.F32 R20, -RZ, R20.H0_H0 ;  /* 0x20000014ff147230 */ /* 0x000fe40000004100 */
[----:B------:R-:W-:Y:S01]  /*1c160*/  FFMA R41, R16, R18, R9 ;  /* 0x0000001210297223 */ /* 0x000fe20000000009 */
[--C-:B------:R-:W-:Y:S02]  /*1c170*/  HADD2.F32 R18, -RZ, R14.reuse.H0_H0 ;  /* 0x2000000eff127230 */ /* 0x100fe40000004100 */
[----:B------:R-:W-:Y:S02]  /*1c180*/  HADD2.F32 R14, -RZ, R14.H1_H1 ;  /* 0x3000000eff0e7230 */ /* 0x000fe40000004100 */
[----:B------:R-:W-:Y:S01]  /*1c190*/  FFMA R28, R22, R2, R41 ;  /* 0x00000002161c7223 */ /* 0x000fe20000000029 */
[----:B------:R-:W-:Y:S01]  /*1c1a0*/  FFMA R9, R16, R24, R9 ;  /* 0x0000001810097223 */ /* 0x000fe20000000009 */
[----:B------:R-:W-:Y:S01]  /*1c1b0*/  FFMA R22, R18, R2, R3 ;  /* 0x0000000212167223 */ /* 0x000fe20000000003 */
[--C-:B------:R-:W-:Y:S01]  /*1c1c0*/  HADD2.F32 R18, -RZ, R8.reuse.H0_H0 ;  /* 0x20000008ff127230 */ /* 0x100fe20000004100 */
[-C--:B------:R-:W-:Y:S01]  /*1c1d0*/  F2FP.F16.E4M3.UNPACK_B R3, R6.reuse ;  /* 0x00000006ff03723e */ /* 0x080fe200020006ff */
[----:B------:R-:W-:Y:S01]  /*1c1e0*/  HADD2.F32 R8, -RZ, R8.H1_H1 ;  /* 0x30000008ff087230 */ /* 0x000fe20000004100 */
[----:B------:R-:W-:Y:S01]  /*1c1f0*/  F2FP.F16.E4M3.UNPACK_B R6, R6.H1 ;  /* 0x00000006ff06723e */ /* 0x000fe200030006ff */
[-C--:B------:R-:W-:Y:S01]  /*1c200*/  FFMA R5, R14, R2.reuse, R5 ;  /* 0x000000020e057223 */ /* 0x080fe20000000005 */
[----:B------:R-:W-:Y:S01]  /*1c210*/  FFMA R7, R18, R2, R7 ;  /* 0x0000000212077223 */ /* 0x000fe20000000007 */
[----:B------:R-:W-:-:S02]  /*1c220*/  HADD2.F32 R14, -RZ, R3.H0_H0 ;  /* 0x20000003ff0e7230 */ /* 0x000fc40000004100 */
[----:B------:R-:W-:Y:S01]  /*1c230*/  FFMA R24, R8, R2, R15 ;  /* 0x0000000208187223 */ /* 0x000fe2000000000f */
[----:B------:R-:W-:Y:S01]  /*1c240*/  HADD2.F32 R18, -RZ, R3.H1_H1 ;  /* 0x30000003ff127230 */ /* 0x000fe20000004100 */
[----:B------:R-:W-:Y:S01]  /*1c250*/  F2FP.F16.E4M3.UNPACK_B R3, R4 ;  /* 0x00000004ff03723e */ /* 0x000fe200020006ff */
[--C-:B------:R-:W-:Y:S02]  /*1c260*/  HADD2.F32 R8, -RZ, R6.reuse.H0_H0 ;  /* 0x20000006ff087230 */ /* 0x100fe40000004100 */
[----:B------:R-:W-:Y:S01]  /*1c270*/  FFMA R19, R14, R2, R19 ;  /* 0x000000020e137223 */ /* 0x000fe20000000013 */
[----:B------:R-:W-:Y:S01]  /*1c280*/  HADD2.F32 R6, -RZ, R6.H1_H1 ;  /* 0x30000006ff067230 */ /* 0x000fe20000004100 */
[----:B------:R-:W-:Y:S01]  /*1c290*/  F2FP.F16.E4M3.UNPACK_B R4, R4.H1 ;  /* 0x00000004ff04723e */ /* 0x000fe200030006ff */
[--C-:B------:R-:W-:Y:S02]  /*1c2a0*/  HADD2.F32 R14, -RZ, R3.reuse.H1_H1 ;  /* 0x30000003ff0e7230 */ /* 0x100fe40000004100 */
[----:B------:R-:W-:Y:S01]  /*1c2b0*/  FFMA R23, R8, R2, R23 ;  /* 0x0000000208177223 */ /* 0x000fe20000000017 */
[----:B------:R-:W-:Y:S01]  /*1c2c0*/  HADD2.F32 R8, -RZ, R3.H0_H0 ;  /* 0x20000003ff087230 */ /* 0x000fe20000004100 */
[----:B------:R-:W-:Y:S01]  /*1c2d0*/  F2FP.F16.E4M3.UNPACK_B R3, R0 ;  /* 0x00000000ff03723e */ /* 0x000fe200020006ff */
[----:B------:R-:W-:Y:S01]  /*1c2e0*/  FFMA R26, R6, R2, R25 ;  /* 0x00000002061a7223 */ /* 0x000fe20000000019 */
[----:B------:R-:W-:-:S02]  /*1c2f0*/  HADD2.F32 R0, -RZ, R4.H0_H0 ;  /* 0x20000004ff007230 */ /* 0x000fc40000004100 */
[-C--:B------:R-:W-:Y:S01]  /*1c300*/  FFMA R18, R18, R2.reuse, R21 ;  /* 0x0000000212127223 */ /* 0x080fe20000000015 */
[-C--:B------:R-:W-:Y:S01]  /*1c310*/  FFMA R27, R8, R2.reuse, R27 ;  /* 0x00000002081b7223 */ /* 0x080fe2000000001b */
[----:B------:R-:W-:Y:S02]  /*1c320*/  HADD2.F32 R4, -RZ, R4.H1_H1 ;  /* 0x30000004ff047230 */ /* 0x000fe40000004100 */
[-C--:B------:R-:W-:Y:S01]  /*1c330*/  FFMA R14, R14, R2.reuse, R29 ;  /* 0x000000020e0e7223 */ /* 0x080fe2000000001d */
[--C-:B------:R-:W-:Y:S02]  /*1c340*/  HADD2.F32 R6, -RZ, R3.reuse.H0_H0 ;  /* 0x20000003ff067230 */ /* 0x100fe40000004100 */
[-C--:B------:R-:W-:Y:S01]  /*1c350*/  FFMA R0, R0, R2.reuse, R31 ;  /* 0x0000000200007223 */ /* 0x080fe2000000001f */
[----:B------:R-:W-:Y:S02]  /*1c360*/  HADD2.F32 R8, -RZ, R3.H1_H1 ;  /* 0x30000003ff087230 */ /* 0x000fe40000004100 */
[-C--:B------:R-:W-:Y:S01]  /*1c370*/  FFMA R35, R4, R2.reuse, R35 ;  /* 0x0000000204237223 */ /* 0x080fe20000000023 */
[-C--:B------:R-:W-:Y:S01]  /*1c380*/  FFMA R9, R20, R2.reuse, R9 ;  /* 0x0000000214097223 */ /* 0x080fe20000000009 */
[----:B------:R-:W-:Y:S01]  /*1c390*/  FFMA R6, R6, R2, R37 ;  /* 0x0000000206067223 */ /* 0x000fe20000000025 */
[----:B------:R-:W-:Y:S01]  /*1c3a0*/  F2FP.SATFINITE.E4M3.F32.PACK_AB_MERGE_C R22, R5, R22, RZ ;  /* 0x000000160516723e */ /* 0x000fe200048070ff */
        /* <DEDUP_REMOVED lines=10> */
.L_x_226:
[----:B------:R-:W2:Y:S01]  /*1c450*/  LDL.LU R19, [R1+0x4b0] ;  /* 0x0004b00001137983 */ /* 0x000ea20000300800 */
        /* <DEDUP_REMOVED lines=16> */
[----:B---3--:R-:W3:Y:S02]  /*1c560*/  FENCE.VIEW.ASYNC.S ;  /* 0x00000000000073c6 */ /* 0x008ee40000000000 */
[----:B---3--:R-:W-:Y:S01]  /*1c570*/  BAR.SYNC.DEFER_BLOCKING 0x1, 0x100 ;  /* 0x0044000000007b1d */ /* 0x008fe20000010000 */
[----:B--2---:R-:W-:-:S05]  /*1c580*/  IADD3 R19, P1, R19, UR54, RZ ;  /* 0x0000003613137c10 */ /* 0x004fca000ff3e0ff */
[----:B------:R1:W-:Y:S01]  /*1c590*/  STL [R1+0x4b0], R19 ;  /* 0x0004b01301007387 */ /* 0x0003e20000100800 */
[----:B------:R-:W-:Y:S07]  /*1c5a0*/  @P0 BRA `(.L_x_228) ;  /* 0x0000000000200947 */ /* 0x000fee0003800000 */
[----:B------:R-:W-:Y:S02]  /*1c5b0*/  UIADD3 UR8, UP0, UR58, 0x4f0, URZ ;  /* 0x000004f03a087890 */ /* 0x000fe4000ff1e03f */
[----:B------:R-:W-:Y:S02]  /*1c5c0*/  UIADD3 UR6, UR42, 0x80, URZ ;  /* 0x000000802a067890 */ /* 0x000fe4000fffe03f */
[----:B------:R-:W-:Y:S02]  /*1c5d0*/  UIADD3 UR5, UR41, 0xe0, URZ ;  /* 0x000000e029057890 */ /* 0x000fe4000fffe03f */
[----:B------:R-:W-:Y:S02]  /*1c5e0*/  UIADD3 UR4, UR48, 0x5100, URZ ;  /* 0x0000510030047890 */ /* 0x000fe4000fffe03f */
[----:B------:R-:W-:Y:S01]  /*1c5f0*/  UIADD3.X UR9, URZ, UR59, URZ, UP0, !UPT ;  /* 0x0000003b3f097290 */ /* 0x000fe200087fe43f */
[----:B------:R-:W-:-:S08]  /*1c600*/  UMOV UR7, UR43 ;  /* 0x0000002b00077c82 */ /* 0x000fd00008000000 */
[----:B------:R2:W-:Y:S02]  /*1c610*/  UTMASTG.3D [UR4], [UR8] ;  /* 0x00000004080073b5 */ /* 0x0005e40008010000 */
[----:B--2---:R0:W-:Y:S02]  /*1c620*/  UTMACMDFLUSH ;  /* 0x00000000000079b7 */ /* 0x0041e40000000000 */
.L_x_228:
[----:B------:R-:W-:Y:S05]  /*1c630*/  BSYNC B0 ;  /* 0x0000000000007941 */ /* 0x000fea0003800000 */
.L_x_227:
[----:B-1----:R-:W2:Y:S01]  /*1c640*/  LDL.LU R18, [R1+0x4b4] ;  /* 0x0004b40001127983 */ /* 0x002ea20000300800 */
[----:B------:R-:W-:Y:S01]  /*1c650*/  MOV R2, 0xffffffff ;  /* 0xffffffff00027802 */ /* 0x000fe20000000f00 */
[----:B------:R-:W-:Y:S01]  /*1c660*/  ULDC.64 UR4, c[0x0][0x8f8] ;  /* 0x00023e0000047ab9 */ /* 0x000fe20000000a00 */
[----:B------:R-:W-:Y:S01]  /*1c670*/  UMOV UR52, 0xffffffff ;  /* 0xffffffff00347882 */ /* 0x000fe20000000000 */
[----:B------:R-:W-:Y:S01]  /*1c680*/  ISETP.GE.U32.AND P0, PT, R19, UR4, PT ;  /* 0x0000000413007c0c */ /* 0x000fe2000bf06070 */
[----:B------:R-:W-:Y:S01]  /*1c690*/  UMOV UR43, 0xffffffff ;  /* 0xffffffff002b7882 */ /* 0x000fe20000000000 */
[----:B------:R-:W-:Y:S02]  /*1c6a0*/  PRMT R0, RZ, 0x7610, R0 ;  /* 0x00007610ff007816 */ /* 0x000fe40000000000 */
[----:B--2---:R-:W-:-:S04]  /*1c6b0*/  IADD3.X R18, R18, UR39, RZ, P1, !PT ;  /* 0x0000002712127c10 */ /* 0x004fc80008ffe4ff */
[----:B------:R-:W-:Y:S01]  /*1c6c0*/  ISETP.GE.U32.AND.EX P0, PT, R18, UR5, PT, P0 ;  /* 0x0000000512007c0c */ /* 0x000fe2000bf06100 */
[----:B------:R1:W-:Y:S04]  /*1c6d0*/  STL [R1+0x4b4], R18 ;  /* 0x0004b41201007387 */ /* 0x0003e80000100800 */
[----:B------:R1:W-:Y:S08]  /*1c6e0*/  STL [R1+0x4c4], R2 ;  /* 0x0004c40201007387 */ /* 0x0003f00000100800 */
[----:B------:R-:W-:Y:S05]  /*1c6f0*/  @P0 BRA `(.L_x_229) ;  /* 0x0000000400780947 */ /* 0x000fea0003800000 */
[----:B------:R-:W2:Y:S01]  /*1c700*/  LDC.64 R8, c[0x0][0x8d0] ;  /* 0x00023400ff087b82 */ /* 0x000ea20000000a00 */
[----:B------:R-:W3:Y:S01]  /*1c710*/  S2R R14, SR_CTAID.X ;  /* 0x00000000000e7919 */ /* 0x000ee20000002500 */
[----:B------:R-:W-:Y:S02]  /*1c720*/  MOV R6, R19 ;  /* 0x0000001300067202 */ /* 0x000fe40000000f00 */
[----:B------:R-:W-:-:S04]  /*1c730*/  MOV R7, R18 ;  /* 0x0000001200077202 */ /* 0x000fc80000000f00 */
[----:B------:R-:W4:Y:S08]  /*1c740*/  LDC R10, c[0x0][0x8d8] ;  /* 0x00023600ff0a7b82 */ /* 0x000f300000000800 */
[----:B------:R-:W1:Y:S01]  /*1c750*/  LDC.64 R20, c[0x0][0x8c8] ;  /* 0x00023200ff147b82 */ /* 0x000e620000000a00 */
[----:B--2---:R-:W-:-:S04]  /*1c760*/  ISETP.NE.U32.AND P0, PT, R8, RZ, PT ;  /* 0x000000ff0800720c */ /* 0x004fc80003f05070 */
[----:B------:R-:W-:-:S13]  /*1c770*/  ISETP.NE.AND.EX P0, PT, R9, RZ, PT, P0 ;  /* 0x000000ff0900720c */ /* 0x000fda0003f05300 */
[----:B-1-34-:R-:W-:Y:S05]  /*1c780*/  @!P0 BRA `(.L_x_230) ;  /* 0x0000000000288947 */ /* 0x01afea0003800000 */
[----:B------:R-:W1:Y:S02]  /*1c790*/  LDC R0, c[0x0][0x8dc] ;  /* 0x00023700ff007b82 */ /* 0x000e640000000800 */
[----:B-1----:R-:W-:-:S04]  /*1c7a0*/  IADD3 R7, P0, R19, R0, RZ ;  /* 0x0000000013077210 */ /* 0x002fc80007f1e0ff */
        /* <DEDUP_REMOVED lines=8> */
.L_x_230:
[----:B------:R-:W1:Y:S01]  /*1c830*/  S2R R22, SR_CTAID.Y ;  /* 0x0000000000167919 */ /* 0x000e620000002600 */
[-CC-:B------:R-:W-:Y:S01]  /*1c840*/  SHF.R.U64 R30, R6, R10.reuse, R7.reuse ;  /* 0x0000000a061e7219 */ /* 0x180fe20000001207 */
[----:B------:R-:W2:Y:S01]  /*1c850*/  LDC R4, c[0x0][0x8c0] ;  /* 0x00023000ff047b82 */ /* 0x000ea20000000800 */
[----:B------:R-:W-:Y:S01]  /*1c860*/  SHF.R.U32.HI R0, RZ, R10, R7 ;  /* 0x0000000aff007219 */ /* 0x000fe20000011607 */
[----:B------:R-:W-:Y:S01]  /*1c870*/  ULDC UR4, c[0x0][0x150] ;  /* 0x0000540000047ab9 */ /* 0x000fe20000000800 */
[----:B------:R-:W-:Y:S02]  /*1c880*/  IADD3 R5, P0, RZ, -R30, RZ ;  /* 0x8000001eff057210 */ /* 0x000fe40007f1e0ff */
[----:B------:R-:W-:Y:S02]  /*1c890*/  MOV R2, R19 ;  /* 0x0000001300027202 */ /* 0x000fe40000000f00 */
[----:B------:R-:W-:Y:S01]  /*1c8a0*/  IADD3.X R7, RZ, ~R0, RZ, P0, !PT ;  /* 0x80000000ff077210 */ /* 0x000fe200007fe4ff */
[----:B------:R-:W3:Y:S01]  /*1c8b0*/  LDC R24, c[0x0][0x900] ;  /* 0x00024000ff187b82 */ /* 0x000ee20000000800 */
[----:B------:R-:W-:-:S02]  /*1c8c0*/  MOV R3, R18 ;  /* 0x0000001200037202 */ /* 0x000fc40000000f00 */
[----:B------:R-:W-:Y:S01]  /*1c8d0*/  I2FP.F32.U32 R6, R14 ;  /* 0x0000000e00067245 */ /* 0x000fe20000201000 */
[-C--:B------:R-:W-:Y:S02]  /*1c8e0*/  IMAD R0, R7, R20.reuse, RZ ;  /* 0x0000001407007224 */ /* 0x080fe400078e02ff */
[C---:B------:R-:W-:Y:S02]  /*1c8f0*/  IMAD.WIDE.U32 R2, R5.reuse, R20, R2 ;  /* 0x0000001405027225 */ /* 0x040fe400078e0002 */
[----:B------:R-:W4:Y:S02]  /*1c900*/  LDC.64 R18, c[0x0][0x8e8] ;  /* 0x00023a00ff127b82 */ /* 0x000f240000000a00 */
[----:B------:R-:W-:Y:S01]  /*1c910*/  FMUL R6, R6, UR4 ;  /* 0x0000000406067c20 */ /* 0x000fe20008400000 */
[----:B------:R-:W-:Y:S01]  /*1c920*/  IMAD R5, R5, R21, R0 ;  /* 0x0000001505057224 */ /* 0x000fe200078e0200 */
[----:B------:R-:W-:-:S04]  /*1c930*/  ULDC UR4, c[0x0][0x154] ;  /* 0x0000550000047ab9 */ /* 0x000fc80000000800 */
[----:B------:R-:W-:Y:S01]  /*1c940*/  IADD3 R3, R3, R5, RZ ;  /* 0x0000000503037210 */ /* 0x000fe20007ffe0ff */
[----:B------:R-:W5:Y:S01]  /*1c950*/  LDC R20, c[0x0][0x8b0] ;  /* 0x00022c00ff147b82 */ /* 0x000f620000000800 */
[----:B------:R-:W4:Y:S01]  /*1c960*/  F2I.U32.TRUNC.NTZ R6, R6 ;  /* 0x0000000600067305 */ /* 0x000f22000020f000 */
[----:B------:R-:W-:Y:S02]  /*1c970*/  MOV R5, 0xffffffff ;  /* 0xffffffff00057802 */ /* 0x000fe40000000f00 */
[--C-:B--2---:R-:W-:Y:S02]  /*1c980*/  SHF.R.U64 R10, R2, R4, R3.reuse ;  /* 0x00000004020a7219 */ /* 0x104fe40000001203 */
[----:B-1----:R-:W-:Y:S02]  /*1c990*/  I2FP.F32.U32 R0, R22 ;  /* 0x0000001600007245 */ /* 0x002fe40000201000 */
[----:B------:R-:W1:Y:S01]  /*1c9a0*/  LDC R7, c[0x0][0x144] ;  /* 0x00005100ff077b82 */ /* 0x000e620000000800 */
[----:B------:R-:W-:-:S02]  /*1c9b0*/  SHF.R.U32.HI R3, RZ, R4, R3 ;  /* 0x00000004ff037219 */ /* 0x000fc40000011603 */
[----:B------:R-:W-:Y:S01]  /*1c9c0*/  FMUL R0, R0, UR4 ;  /* 0x0000000400007c20 */ /* 0x000fe20008400000 */
[-C--:B---3--:R-:W-:Y:S02]  /*1c9d0*/  SHF.L.U32 R5, R5, R24.reuse, RZ ;  /* 0x0000001805057219 */ /* 0x088fe400000006ff */
[----:B------:R-:W-:Y:S02]  /*1c9e0*/  SHF.L.U32 R33, R33, R24, RZ ;  /* 0x0000001821217219 */ /* 0x000fe400000006ff */
[----:B------:R-:W2:Y:S01]  /*1c9f0*/  LDC R21, c[0x0][0x148] ;  /* 0x00005200ff157b82 */ /* 0x000ea20000000800 */
[----:B----4-:R-:W-:Y:S02]  /*1ca00*/  ISETP.NE.U32.AND P0, PT, R18, RZ, PT ;  /* 0x000000ff1200720c */ /* 0x010fe40003f05070 */
[----:B------:R-:W-:Y:S02]  /*1ca10*/  IADD3 R6, -R6, RZ, RZ ;  /* 0x000000ff06067210 */ /* 0x000fe40007ffe1ff */
[----:B------:R-:W-:-:S02]  /*1ca20*/  ISETP.NE.AND.EX P0, PT, R19, RZ, PT, P0 ;  /* 0x000000ff1300720c */ /* 0x000fc40003f05300 */
[----:B------:R-:W-:Y:S01]  /*1ca30*/  LOP3.LUT R27, RZ, R5, RZ, 0x33, !PT ;  /* 0x00000005ff1b7212 */ /* 0x000fe200078e33ff */
[----:B------:R-:W3:Y:S01]  /*1ca40*/  LDC R23, c[0x0][0x8a8] ;  /* 0x00022a00ff177b82 */ /* 0x000ee20000000800 */
[-CC-:B-----5:R-:W-:Y:S02]  /*1ca50*/  SHF.R.U64 R8, R10, R20.reuse, R3.reuse ;  /* 0x000000140a087219 */ /* 0x1a0fe40000001203 */
[----:B------:R-:W-:Y:S02]  /*1ca60*/  SHF.R.U32.HI R3, RZ, R20, R3 ;  /* 0x00000014ff037219 */ /* 0x000fe40000011603 */
[----:B------:R4:W1:Y:S02]  /*1ca70*/  F2I.U32.TRUNC.NTZ R20, R0 ;  /* 0x0000000000147305 */ /* 0x000864000020f000 */
[--C-:B------:R-:W-:Y:S01]  /*1ca80*/  SHF.R.U64 R15, R8, R24, R3.reuse ;  /* 0x00000018080f7219 */ /* 0x100fe20000001203 */
[----:B------:R-:W2:Y:S01]  /*1ca90*/  LDC R26, c[0x0][0x8f0] ;  /* 0x00023c00ff1a7b82 */ /* 0x000ea20000000800 */
[----:B-1----:R-:W-:Y:S01]  /*1caa0*/  IMAD R25, R7, R6, R14 ;  /* 0x0000000607197224 */ /* 0x002fe200078e020e */
[----:B------:R-:W-:-:S02]  /*1cab0*/  SHF.R.U32.HI R3, RZ, R24, R3 ;  /* 0x00000018ff037219 */ /* 0x000fc40000011603 */
[----:B------:R-:W-:-:S04]  /*1cac0*/  MOV R2, R15 ;  /* 0x0000000f00027202 */ /* 0x000fc80000000f00 */
[----:B------:R-:W1:Y:S08]  /*1cad0*/  LDC R28, c[0x0][0x8e0] ;  /* 0x00023800ff1c7b82 */ /* 0x000e700000000800 */
[----:B------:R-:W1:Y:S01]  /*1cae0*/  LDC R29, c[0x0][0x8b8] ;  /* 0x00022e00ff1d7b82 */ /* 0x000e620000000800 */
[----:B----4-:R-:W-:Y:S05]  /*1caf0*/  @!P0 BRA `(.L_x_231) ;  /* 0x0000000000288947 */ /* 0x010fea0003800000 */
        /* <DEDUP_REMOVED lines=10> */
.L_x_231:
[----:B------:R-:W4:Y:S01]  /*1cba0*/  LDC R4, c[0x0][0x904] ;  /* 0x00024100ff047b82 */ /* 0x000f220000000800 */
[----:B--2---:R-:W-:Y:S02]  /*1cbb0*/  SHF.R.U64 R0, R2, R26, R3 ;  /* 0x0000001a02007219 */ /* 0x004fe40000001203 */
[----:B------:R-:W-:Y:S02]  /*1cbc0*/  IADD3 R20, -R20, RZ, RZ ;  /* 0x000000ff14147210 */ /* 0x000fe40007ffe1ff */
[----:B------:R-:W-:Y:S02]  /*1cbd0*/  LOP3.LUT R5, R8, R27, RZ, 0xc0, !PT ;  /* 0x0000001b08057212 */ /* 0x000fe400078ec0ff */
[----:B---3--:R-:W-:Y:S02]  /*1cbe0*/  IADD3 R3, R23, -0x1, RZ ;  /* 0xffffffff17037810 */ /* 0x008fe40007ffe0ff */
[----:B------:R-:W-:Y:S01]  /*1cbf0*/  IADD3 R2, -R0, RZ, RZ ;  /* 0x000000ff00027210 */ /* 0x000fe20007ffe1ff */
[----:B------:R-:W-:Y:S01]  /*1cc00*/  IMAD R0, R33, R0, R5 ;  /* 0x0000000021007224 */ /* 0x000fe200078e0205 */
[----:B------:R-:W-:-:S02]  /*1cc10*/  LOP3.LUT R3, R10, R3, RZ, 0xc0, !PT ;  /* 0x000000030a037212 */ /* 0x000fc400078ec0ff */
[----:B------:R-:W-:Y:S01]  /*1cc20*/  R2UR UR43, R30 ;  /* 0x000000001e2b72ca */ /* 0x000fe200000e0000 */
[----:B-1----:R-:W-:-:S04]  /*1cc30*/  IMAD R2, R2, R28, R15 ;  /* 0x0000001c02027224 */ /* 0x002fc800078e020f */
[----:B------:R-:W-:Y:S01]  /*1cc40*/  IMAD R3, R2, R23, R3 ;  /* 0x0000001702037224 */ /* 0x000fe200078e0203 */
[----:B----4-:R-:W-:-:S13]  /*1cc50*/  ISETP.NE.AND P0, PT, R4, 0x1, PT ;  /* 0x000000010400780c */ /* 0x010fda0003f05270 */
[----:B------:R-:W-:-:S04]  /*1cc60*/  @P0 IMAD R25, R21, R20, R22 ;  /* 0x0000001415190224 */ /* 0x000fc800078e0216 */
[----:B------:R-:W-:-:S05]  /*1cc70*/  IMAD R0, R0, R29, R25 ;  /* 0x0000001d00007224 */ /* 0x000fca00078e0219 */
[----:B------:R-:W-:Y:S02]  /*1cc80*/  SEL R2, R3, R0, !P0 ;  /* 0x0000000003027207 */ /* 0x000fe40004000000 */
[----:B------:R-:W-:Y:S02]  /*1cc90*/  SEL R3, R0, R3, !P0 ;  /* 0x0000000300037207 */ /* 0x000fe40004000000 */
[----:B------:R-:W-:Y:S02]  /*1cca0*/  R2UR UR52, R2 ;  /* 0x00000000023472ca */ /* 0x000fe400000e0000 */
[----:B------:R-:W-:Y:S01]  /*1ccb0*/  MOV R2, 0x1 ;  /* 0x0000000100027802 */ /* 0x000fe20000000f00 */
[----:B------:R2:W-:Y:S03]  /*1ccc0*/  STL [R1+0x4c4], R3 ;  /* 0x0004c40301007387 */ /* 0x0005e60000100800 */
[----:B------:R-:W-:-:S09]  /*1ccd0*/  PRMT R0, R2, 0x7610, R0 ;  /* 0x0000761002007816 */ /* 0x000fd20000000000 */
.L_x_229:
[----:B------:R-:W-:Y:S01]  /*1cce0*/  LOP3.LUT P0, RZ, R0, 0xff, RZ, 0xc0, !PT ;  /* 0x000000ff00ff7812 */ /* 0x000fe2000780c0ff */
[----:B------:R-:W-:Y:S01]  /*1ccf0*/  UIMAD.WIDE.U32 UR4, UR51, -0x55555555, URZ ;  /* 0xaaaaaaab330478a5 */ /* 0x000fe2000f8e003f */
[----:B-1----:R-:W-:Y:S02]  /*1cd00*/  MOV R2, R13 ;  /* 0x0000000d00027202 */ /* 0x002fe40000000f00 */
[----:B------:R-:W-:Y:S01]  /*1cd10*/  MOV R19, R12 ;  /* 0x0000000c00137202 */ /* 0x000fe20000000f00 */
[----:B------:R-:W-:Y:S01]  /*1cd20*/  USHF.R.U32.HI UR4, URZ, 0x2, UR5 ;  /* 0x000000023f047899 */ /* 0x000fe20008011605 */
[----:B------:R-:W-:-:S03]  /*1cd30*/  MOV R18, R11 ;  /* 0x0000000b00127202 */ /* 0x000fc60000000f00 */
[----:B------:R-:W-:-:S04]  /*1cd40*/  UIMAD UR51, UR4, -0x6, UR51 ;  /* 0xfffffffa043378a4 */ /* 0x000fc8000f8e0233 */
[----:B------:R-:W-:Y:S08]  /*1cd50*/  @P0 BRA `(.L_x_232) ;  /* 0xfffffe4c00080947 */ /* 0x000ff0000383ffff */
[----:B------:R-:W-:-:S04]  /*1cd60*/  DEPBAR.LE SB0, 0x0 ;  /* 0x000080000000791a */ /* 0x000fc80000000000 */
[----:B------:R-:W-:Y:S05]  /*1cd70*/  EXIT ;  /* 0x000000000000794d */ /* 0x000fea0003800000 */
.L_x_11:
[----:B------:R-:W3:Y:S01]  /*1cd80*/  LDL R163, [R1+0x4b0] ;  /* 0x0004b00001a37983 */ /* 0x000ee20000100800 */
[----:B------:R-:W-:-:S03]  /*1cd90*/  ULDC.64 UR4, c[0x0][0x8f8] ;  /* 0x00023e0000047ab9 */ /* 0x000fc60000000a00 */
[----:B------:R-:W4:Y:S01]  /*1cda0*/  LDL R162, [R1+0x4b4] ;  /* 0x0004b40001a27983 */ /* 0x000f220000100800 */
[----:B------:R-:W-:Y:S02]  /*1cdb0*/  PRMT R9, RZ, 0x7610, R9 ;  /* 0x00007610ff097816 */ /* 0x000fe40000000009 */
[----:B------:R-:W-:Y:S02]  /*1cdc0*/  MOV R2, 0xffffffff ;  /* 0xffffffff00027802 */ /* 0x000fe40000000f00 */
[----:B------:R-:W-:Y:S02]  /*1cdd0*/  MOV R3, 0xffffffff ;  /* 0xffffffff00037802 */ /* 0x000fe40000000f00 */
[----:B------:R-:W-:Y:S02]  /*1cde0*/  MOV R10, 0xffffffff ;  /* 0xffffffff000a7802 */ /* 0x000fe40000000f00 */
[----:B---3--:R-:W-:-:S04]  /*1cdf0*/  ISETP.GE.U32.AND P0, PT, R163, UR4, PT ;  /* 0x00000004a3007c0c */ /* 0x008fc8000bf06070 */
[----:B----4-:R-:W-:-:S13]  /*1ce00*/  ISETP.GE.U32.AND.EX P0, PT, R162, UR5, PT, P0 ;  /* 0x00000005a2007c0c */ /* 0x010fda000bf06100 */
[----:B------:R-:W-:Y:S05]  /*1ce10*/  @P0 BRA `(.L_x_233) ;  /* 0x0000000400300947 */ /* 0x000fea0003800000 */
[----:B------:R-:W3:Y:S01]  /*1ce20*/  LDC.64 R18, c[0x0][0x8d0] ;  /* 0x00023400ff127b82 */ /* 0x000ee20000000a00 */
[----:B-1----:R-:W-:Y:S02]  /*1ce30*/  MOV R12, R163 ;  /* 0x000000a3000c7202 */ /* 0x002fe40000000f00 */
[----:B------:R-:W-:-:S05]  /*1ce40*/  MOV R13, R162 ;  /* 0x000000a2000d7202 */ /* 0x000fca0000000f00 */
[----:B------:R-:W1:Y:S08]  /*1ce50*/  LDC R14, c[0x0][0x8d8] ;  /* 0x00023600ff0e7b82 */ /* 0x000e700000000800 */
[----:B------:R-:W4:Y:S01]  /*1ce60*/  LDC.64 R20, c[0x0][0x8c8] ;  /* 0x00023200ff147b82 */ /* 0x000f220000000a00 */
[----:B---3--:R-:W-:-:S04]  /*1ce70*/  ISETP.NE.U32.AND P0, PT, R18, RZ, PT ;  /* 0x000000ff1200720c */ /* 0x008fc80003f05070 */
[----:B------:R-:W-:-:S13]  /*1ce80*/  ISETP.NE.AND.EX P0, PT, R19, RZ, PT, P0 ;  /* 0x000000ff1300720c */ /* 0x000fda0003f05300 */
[----:B-1--4-:R-:W-:Y:S05]  /*1ce90*/  @!P0 BRA `(.L_x_234) ;  /* 0x0000000000288947 */ /* 0x012fea0003800000 */
        /* <DEDUP_REMOVED lines=10> */
.L_x_234:
[-CC-:B------:R-:W-:Y:S01]  /*1cf40*/  SHF.R.U64 R18, R12, R14.reuse, R13.reuse ;  /* 0x0000000e0c127219 */ /* 0x180fe2000000120d */
[----:B------:R-:W1:Y:S01]  /*1cf50*/  LDC.64 R24, c[0x0][0x8e8] ;  /* 0x00023a00ff187b82 */ /* 0x000e620000000a00 */
[----:B------:R-:W-:Y:S01]  /*1cf60*/  SHF.R.U32.HI R2, RZ, R14, R13 ;  /* 0x0000000eff027219 */ /* 0x000fe2000001160d */
[----:B------:R-:W-:Y:S01]  /*1cf70*/  ULDC UR4, c[0x0][0x900] ;  /* 0x0002400000047ab9 */ /* 0x000fe20000000800 */
[----:B------:R-:W-:-:S04]  /*1cf80*/  IADD3 R9, P0, RZ, -R18, RZ ;  /* 0x80000012ff097210 */ /* 0x000fc80007f1e0ff */
[----:B------:R-:W-:Y:S01]  /*1cf90*/  IADD3.X R3, RZ, ~R2, RZ, P0, !PT ;  /* 0x80000002ff037210 */ /* 0x000fe200007fe4ff */
[----:B------:R-:W3:Y:S01]  /*1cfa0*/  LDC R12, c[0x0][0x8c0] ;  /* 0x00023000ff0c7b82 */ /* 0x000ee20000000800 */
[----:B------:R-:W-:-:S03]  /*1cfb0*/  MOV R2, R163 ;  /* 0x000000a300027202 */ /* 0x000fc60000000f00 */
[----:B------:R-:W-:Y:S01]  /*1cfc0*/  IMAD R10, R3, R20, RZ ;  /* 0x00000014030a7224 */ /* 0x000fe200078e02ff */
[----:B------:R-:W-:-:S03]  /*1cfd0*/  MOV R3, R162 ;  /* 0x000000a200037202 */ /* 0x000fc60000000f00 */
[----:B------:R-:W4:Y:S01]  /*1cfe0*/  LDC R22, c[0x0][0x8b0] ;  /* 0x00022c00ff167b82 */ /* 0x000f220000000800 */
[----:B------:R-:W-:-:S04]  /*1cff0*/  IMAD.WIDE.U32 R2, R9, R20, R2 ;  /* 0x0000001409027225 */ /* 0x000fc800078e0002 */
[----:B------:R-:W-:-:S03]  /*1d000*/  IMAD R9, R9, R21, R10 ;  /* 0x0000001509097224 */ /* 0x000fc600078e020a */
[----:B------:R-:W2:Y:S01]  /*1d010*/  LDC R21, c[0x0][0x8a8] ;  /* 0x00022a00ff157b82 */ /* 0x000ea20000000800 */
[----:B-1----:R-:W-:Y:S02]  /*1d020*/  ISETP.NE.U32.AND P0, PT, R24, RZ, PT ;  /* 0x000000ff1800720c */ /* 0x002fe40003f05070 */
[----:B------:R-:W-:Y:S02]  /*1d030*/  IADD3 R3, R3, R9, RZ ;  /* 0x0000000903037210 */ /* 0x000fe40007ffe0ff */
[----:B------:R-:W-:-:S03]  /*1d040*/  ISETP.NE.AND.EX P0, PT, R25, RZ, PT, P0 ;  /* 0x000000ff1900720c */ /* 0x000fc60003f05300 */
[----:B------:R-:W1:Y:S01]  /*1d050*/  LDC R23, c[0x0][0x8f0] ;  /* 0x00023c00ff177b82 */ /* 0x000e620000000800 */
[-CC-:B---3--:R-:W-:Y:S02]  /*1d060*/  SHF.R.U64 R14, R2, R12.reuse, R3.reuse ;  /* 0x0000000c020e7219 */ /* 0x188fe40000001203 */
[----:B------:R-:W-:-:S05]  /*1d070*/  SHF.R.U32.HI R3, RZ, R12, R3 ;  /* 0x0000000cff037219 */ /* 0x000fca0000011603 */
[----:B------:R-:W3:Y:S01]  /*1d080*/  LDC R26, c[0x0][0x8e0] ;  /* 0x00023800ff1a7b82 */ /* 0x000ee20000000800 */
[-CC-:B----4-:R-:W-:Y:S02]  /*1d090*/  SHF.R.U64 R19, R14, R22.reuse, R3.reuse ;  /* 0x000000160e137219 */ /* 0x190fe40000001203 */
[----:B------:R-:W-:Y:S02]  /*1d0a0*/  SHF.R.U32.HI R2, RZ, R22, R3 ;  /* 0x00000016ff027219 */ /* 0x000fe40000011603 */
[----:B------:R-:W-:Y:S02]  /*1d0b0*/  MOV R3, 0xffffffff ;  /* 0xffffffff00037802 */ /* 0x000fe40000000f00 */
[--C-:B------:R-:W-:Y:S01]  /*1d0c0*/  SHF.R.U64 R20, R19, UR4, R2.reuse ;  /* 0x0000000413147c19 */ /* 0x100fe20008001202 */
[----:B------:R-:W4:Y:S01]  /*1d0d0*/  LDC R27, c[0x0][0x8b8] ;  /* 0x00022e00ff1b7b82 */ /* 0x000f220000000800 */
[----:B------:R-:W-:Y:S02]  /*1d0e0*/  SHF.L.U32 R9, R3, UR4, RZ ;  /* 0x0000000403097c19 */ /* 0x000fe400080006ff */
[----:B------:R-:W-:-:S02]  /*1d0f0*/  SHF.R.U32.HI R3, RZ, UR4, R2 ;  /* 0x00000004ff037c19 */ /* 0x000fc40008011602 */
[----:B------:R-:W-:Y:S02]  /*1d100*/  LOP3.LUT R22, RZ, R9, RZ, 0x33, !PT ;  /* 0x00000009ff167212 */ /* 0x000fe400078e33ff */
[----:B------:R-:W-:Y:S01]  /*1d110*/  MOV R2, R20 ;  /* 0x0000001400027202 */ /* 0x000fe20000000f00 */
[----:B--2---:R-:W-:Y:S06]  /*1d120*/  @!P0 BRA `(.L_x_235) ;  /* 0x0000000000288947 */ /* 0x004fec0003800000 */
        /* <DEDUP_REMOVED lines=10> */
.L_x_235:
[----:B------:R-:W2:Y:S01]  /*1d1d0*/  LDC R9, c[0x0][0x904] ;  /* 0x00024100ff097b82 */ /* 0x000ea20000000800 */
[----:B-1----:R-:W-:Y:S01]  /*1d1e0*/  SHF.R.U64 R3, R2, R23, R3 ;  /* 0x0000001702037219 */ /* 0x002fe20000001203 */
[----:B------:R-:W-:Y:S01]  /*1d1f0*/  USHF.L.U32 UR4, UR38, UR4, URZ ;  /* 0x0000000426047299 */ /* 0x000fe2000800063f */
[----:B------:R-:W-:Y:S02]  /*1d200*/  LOP3.LUT R2, R19, R22, RZ, 0xc0, !PT ;  /* 0x0000001613027212 */ /* 0x000fe400078ec0ff */
[----:B------:R-:W-:Y:S02]  /*1d210*/  IADD3 R11, R21, -0x1, RZ ;  /* 0xffffffff150b7810 */ /* 0x000fe40007ffe0ff */
[----:B------:R-:W-:Y:S01]  /*1d220*/  MOV R10, R18 ;  /* 0x00000012000a7202 */ /* 0x000fe20000000f00 */
[----:B------:R-:W-:Y:S01]  /*1d230*/  IMAD R7, R3, UR4, R2 ;  /* 0x0000000403077c24 */ /* 0x000fe2000f8e0202 */
[----:B------:R-:W-:Y:S02]  /*1d240*/  LOP3.LUT R14, R14, R11, RZ, 0xc0, !PT ;  /* 0x0000000b0e0e7212 */ /* 0x000fe400078ec0ff */
[----:B--2---:R-:W-:-:S02]  /*1d250*/  ISETP.NE.AND P0, PT, R9, 0x1, PT ;  /* 0x000000010900780c */ /* 0x004fc40003f05270 */
[----:B------:R-:W-:-:S05]  /*1d260*/  IADD3 R9, -R3, RZ, RZ ;  /* 0x000000ff03097210 */ /* 0x000fca0007ffe1ff */
[----:B---3--:R-:W-:Y:S01]  /*1d270*/  IMAD R3, R9, R26, R20 ;  /* 0x0000001a09037224 */ /* 0x008fe200078e0214 */
[----:B------:R-:W-:-:S05]  /*1d280*/  MOV R9, 0x1 ;  /* 0x0000000100097802 */ /* 0x000fca0000000f00 */
[----:B------:R-:W-:-:S04]  /*1d290*/  @P0 IMAD R8, R15, R16, R6 ;  /* 0x000000100f080224 */ /* 0x000fc800078e0206 */
[----:B----4-:R-:W-:Y:S02]  /*1d2a0*/  IMAD R2, R7, R27, R8 ;  /* 0x0000001b07027224 */ /* 0x010fe400078e0208 */
[----:B------:R-:W-:-:S05]  /*1d2b0*/  IMAD R7, R3, R21, R14 ;  /* 0x0000001503077224 */ /* 0x000fca00078e020e */
[----:B------:R-:W-:Y:S02]  /*1d2c0*/  SEL R3, R7, R2, !P0 ;  /* 0x0000000207037207 */ /* 0x000fe40004000000 */
[----:B------:R-:W-:-:S07]  /*1d2d0*/  SEL R2, R2, R7, !P0 ;  /* 0x0000000702027207 */ /* 0x000fce0004000000 */
.L_x_233:
[----:B------:R-:W-:-:S08]  /*1d2e0*/  NOP ;  /* 0x0000000000007918 */ /* 0x000fd00000000000 */
[----:B-1----:R-:W1:-:S00]  /*1d2f0*/  USETMAXREG.DEALLOC.CTAPOOL 0x18 ;  /* 0x00000018000079c8 */ /* 0x002e4000080e0500 */
[----:B------:R-:W-:-:S06]  /*1d300*/  UISETP.NE.AND UP0, UPT, UR47, 0x1, UPT ;  /* 0x000000012f00788c */ /* 0x000fcc000bf05270 */
[----:B------:R-:W-:-:S13]  /*1d310*/  PLOP3.LUT P0, PT, PT, PT, UP0, 0x80, 0x0 ;  /* 0x000000000000781c */ /* 0x000fda0003f0f008 */
[----:B--2---:R-:W-:Y:S05]  /*1d320*/  @!P0 EXIT ;  /* 0x000000000000894d */ /* 0x004fea0003800000 */
[----:B------:R-:W-:-:S06]  /*1d330*/  UISETP.NE.AND UP0, UPT, UR47, URZ, UPT ;  /* 0x0000003f2f00728c */ /* 0x000fcc000bf05270 */
[----:B------:R-:W-:-:S13]  /*1d340*/  PLOP3.LUT P0, PT, PT, PT, UP0, 0x80, 0x0 ;  /* 0x000000000000781c */ /* 0x000fda0003f0f008 */
[----:B-1----:R-:W-:Y:S05]  /*1d350*/  @!P0 BRA `(.L_x_236) ;  /* 0x0000002400388947 */ /* 0x002fea0003800000 */
[----:B------:R-:W-:-:S04]  /*1d360*/  PRMT R0, R0, 0x9910, RZ ;  /* 0x0000991000007816 */ /* 0x000fc800000000ff */
[----:B------:R-:W-:-:S13]  /*1d370*/  R2UR UR4, R0 ;  /* 0x00000000000472ca */ /* 0x000fda00000e0000 */
[----:B------:R-:W-:-:S04]  /*1d380*/  UISETP.NE.AND UP0, UPT, UR4, URZ, UPT ;  /* 0x0000003f0400728c */ /* 0x000fc8000bf05270 */
[----:B------:R-:W-:-:S06]  /*1d390*/  UISETP.NE.OR UP0, UPT, UR47, 0x2, !UP0 ;  /* 0x000000022f00788c */ /* 0x000fcc000c705670 */
[----:B------:R-:W-:-:S13]  /*1d3a0*/  PLOP3.LUT P0, PT, PT, PT, UP0, 0x80, 0x0 ;  /* 0x000000000000781c */ /* 0x000fda0003f0f008 */
[----:B------:R-:W-:Y:S05]  /*1d3b0*/  @P0 EXIT ;  /* 0x000000000000094d */ /* 0x000fea0003800000 */
[----:B------:R-:W-:-:S13]  /*1d3c0*/  LOP3.LUT P2, RZ, R9, 0xff, RZ, 0xc0, !PT ;  /* 0x000000ff09ff7812 */ /* 0x000fda000784c0ff */
[----:B------:R-:W-:Y:S05]  /*1d3d0*/  @!P2 BRA `(.L_x_237) ;  /* 0x000000000018a947 */ /* 0x000fea0003800000 */
[----:B------:R-:W-:Y:S01]  /*1d3e0*/  UMOV UR4, 0x400 ;  /* 0x0000040000047882 */ /* 0x000fe20000000000 */
[----:B------:R-:W-:Y:S01]  /*1d3f0*/  MOV R0, RZ ;  /* 0x000000ff00007202 */ /* 0x000fe20000000f00 */
[----:B------:R-:W-:-:S03]  /*1d400*/  ULEA UR4, UR37, UR4, 0x18 ;  /* 0x0000000425047291 */ /* 0x000fc6000f8ec03f */
[----:B------:R-:W-:-:S06]  /*1d410*/  SHF.L.U32 R0, R0, 0x1f, RZ ;  /* 0x0000001f00007819 */ /* 0x000fcc00000006ff */
[----:B------:R-:W1:Y:S02]  /*1d420*/  SYNCS.PHASECHK.TRANS64.TRYWAIT P0, [UR4+0xa8], R0 ;  /* 0x0000a800ff0075a7 */ /* 0x000e640008000144 */
[----:B-1----:R-:W-:Y:S05]  /*1d430*/  @!P0 BRA `(.L_x_238) ;  /* 0x0000003800c08947 */ /* 0x002fea0003800000 */
.L_x_237:
[----:B-1----:R-:W-:Y:S01]  /*1d440*/  PRMT R7, RZ, 0x7610, R7 ;  /* 0x00007610ff077816 */ /* 0x002fe20000000007 */
[----:B------:R-:W-:Y:S06]  /*1d450*/  @P1 BRA `(.L_x_239) ;  /* 0x0000000000241947 */ /* 0x000fec0003800000 */
[----:B------:R-:W-:Y:S02]  /*1d460*/  ULDC.64 UR4, c[0x0][0x588] ;  /* 0x0001620000047ab9 */ /* 0x000fe40000000a00 */
[----:B------:R-:W-:-:S04]  /*1d470*/  ISETP.NE.U32.AND P0, PT, RZ, UR4, PT ;  /* 0x00000004ff007c0c */ /* 0x000fc8000bf05070 */
[----:B------:R-:W-:-:S13]  /*1d480*/  ISETP.NE.AND.EX P0, PT, RZ, UR5, PT, P0 ;  /* 0x00000005ff007c0c */ /* 0x000fda000bf05300 */
[----:B------:R-:W-:Y:S05]  /*1d490*/  @!P0 BRA `(.L_x_240) ;  /* 0x00000000000c8947 */ /* 0x000fea0003800000 */
[----:B------:R1:W5:Y:S01]  /*1d4a0*/  LDG.E R6, desc[UR56][R4.64] ;  /* 0x0000003804067981 */ /* 0x000362000c1e1900 */
[----:B------:R-:W-:Y:S01]  /*1d4b0*/  MOV R7, 0x1 ;  /* 0x0000000100077802 */ /* 0x000fe20000000f00 */
[----:B------:R-:W-:Y:S06]  /*1d4c0*/  BRA `(.L_x_239) ;  /* 0x0000000000087947 */ /* 0x000fec0003800000 */
.L_x_240:
[----:B------:R-:W2:Y:S01]  /*1d4d0*/  LDC R6, c[0x0][0x580] ;  /* 0x00016000ff067b82 */ /* 0x000ea20000000800 */
[----:B------:R-:W-:-:S07]  /*1d4e0*/  MOV R7, 0x1 ;  /* 0x0000000100077802 */ /* 0x000fce0000000f00 */
.L_x_239:
[----:B------:R-:W-:Y:S05]  /*1d4f0*/  @!P2 BRA `(.L_x_241) ;  /* 0x00000020004ca947 */ /* 0x000fea0003800000 */
[----:B------:R-:W3:Y:S01]  /*1d500*/  LDC R16, c[0x0][0x8a8] ;  /* 0x00022a00ff107b82 */ /* 0x000ee20000000800 */
[----:B------:R-:W-:Y:S01]  /*1d510*/  MOV R0, 0xffffffff ;  /* 0xffffffff00007802 */ /* 0x000fe20000000f00 */
[----:B------:R-:W-:Y:S01]  /*1d520*/  ULDC UR4, c[0x0][0x900] ;  /* 0x0002400000047ab9 */ /* 0x000fe20000000800 */
[----:B------:R-:W-:Y:S02]  /*1d530*/  ULOP3.LUT UR22, UR45, 0x2, URZ, 0xfc, !UPT ;  /* 0x000000022d167892 */ /* 0x000fe4000f8efc3f */
[----:B------:R-:W-:Y:S01]  /*1d540*/  SHF.L.U32 R0, R0, UR4, RZ ;  /* 0x0000000400007c19 */ /* 0x000fe200080006ff */
[----:B------:R-:W-:Y:S01]  /*1d550*/  USHF.L.U32 UR21, UR38, UR4, URZ ;  /* 0x0000000426157299 */ /* 0x000fe2000800063f */
[----:B------:R-:W-:Y:S02]  /*1d560*/  ULDC.64 UR58, c[0x0][0x198] ;  /* 0x00006600003a7ab9 */ /* 0x000fe40000000a00 */
[----:B------:R-:W-:Y:S01]  /*1d570*/  LOP3.LUT R14, RZ, R0, RZ, 0x33, !PT ;  /* 0x00000000ff0e7212 */ /* 0x000fe200078e33ff */
[----:B------:R-:W-:Y:S01]  /*1d580*/  ULDC.64 UR6, c[0x0][0x588] ;  /* 0x0001620000067ab9 */ /* 0x000fe20000000a00 */
[----:B------:R-:W-:Y:S01]  /*1d590*/  ULDC.64 UR4, c[0x0][0x8f8] ;  /* 0x00023e0000047ab9 */ /* 0x000fe20000000a00 */
[----:B------:R-:W-:Y:S01]  /*1d5a0*/  ULDC.64 UR14, c[0x0][0x590] ;  /* 0x00016400000e7ab9 */ /* 0x000fe20000000a00 */
[----:B---3--:R-:W-:-:S07]  /*1d5b0*/  IADD3 R16, R16, -0x1, RZ ;  /* 0xffffffff10107810 */ /* 0x008fce0007ffe0ff */
.L_x_345:
[----:B------:R-:W-:Y:S02]  /*1d5c0*/  ISETP.NE.U32.AND P0, PT, RZ, UR14, PT ;  /* 0x0000000eff007c0c */ /* 0x000fe4000bf05070 */
[----:B------:R-:W-:Y:S02]  /*1d5d0*/  R2UR UR51, R2 ;  /* 0x00000000023372ca */ /* 0x000fe400000e0000 */
[----:B------:R-:W-:Y:S02]  /*1d5e0*/  R2UR UR50, R3 ;  /* 0x00000000033272ca */ /* 0x000fe400000e0000 */
[----:B------:R-:W-:-:S09]  /*1d5f0*/  ISETP.NE.AND.EX P0, PT, RZ, UR15, PT, P0 ;  /* 0x0000000fff007c0c */ /* 0x000fd2000bf05300 */
[----:B------:R-:W-:Y:S02]  /*1d600*/  USHF.L.U32 UR51, UR51, 0x8, URZ ;  /* 0x0000000833337899 */ /* 0x000fe4000800063f */
[----:B------:R-:W-:Y:S02]  /*1d610*/  USHF.L.U32 UR50, UR50, 0x8, URZ ;  /* 0x0000000832327899 */ /* 0x000fe4000800063f */
[----:B------:R-:W-:Y:S10]  /*1d620*/  @!P0 BRA `(.L_x_242) ;  /* 0x00000000002c8947 */ /* 0x000ff40003800000 */
[----:B------:R-:W-:-:S04]  /*1d630*/  ISETP.NE.U32.AND P1, PT, RZ, UR6, PT ;  /* 0x00000006ff007c0c */ /* 0x000fc8000bf25070 */
[----:B------:R-:W-:-:S13]  /*1d640*/  ISETP.NE.AND.EX P1, PT, RZ, UR7, PT, P1 ;  /* 0x00000007ff007c0c */ /* 0x000fda000bf25310 */
[----:B------:R-:W-:Y:S05]  /*1d650*/  @!P1 BRA `(.L_x_243) ;  /* 0x0000000000189947 */ /* 0x000fea0003800000 */
[----:B------:R-:W3:Y:S01]  /*1d660*/  LDC.64 R2, c[0x0][0x588] ;  /* 0x00016200ff027b82 */ /* 0x000ee20000000a00 */
[----:B-1----:R-:W-:-:S04]  /*1d670*/  IMAD R5, R10, UR14, RZ ;  /* 0x0000000e0a057c24 */ /* 0x002fc8000f8e02ff */
[----:B---3--:R-:W-:-:S05]  /*1d680*/  IMAD.WIDE R2, R5, 0x4, R2 ;  /* 0x0000000405027825 */ /* 0x008fca00078e0202 */
[----:B--2--5:R3:W5:Y:S01]  /*1d690*/  LDG.E R6, desc[UR56][R2.64] ;  /* 0x0000003802067981 */ /* 0x024762000c1e1900 */
[----:B------:R-:W-:Y:S01]  /*1d6a0*/  MOV R7, 0x1 ;  /* 0x0000000100077802 */ /* 0x000fe20000000f00 */
[----:B------:R-:W-:Y:S06]  /*1d6b0*/  BRA `(.L_x_242) ;  /* 0x0000000000087947 */ /* 0x000fec0003800000 */
.L_x_243:
[----:B--2--5:R-:W4:Y:S01]  /*1d6c0*/  LDC R6, c[0x0][0x580] ;  /* 0x00016000ff067b82 */ /* 0x024f220000000800 */
[----:B------:R-:W-:-:S07]  /*1d6d0*/  MOV R7, 0x1 ;  /* 0x0000000100077802 */ /* 0x000fce0000000f00 */
.L_x_242:
[----:B------:R-:W-:Y:S05]  /*1d6e0*/  @!P0 BRA `(.L_x_244) ;  /* 0x00000000001c8947 */ /* 0x000fea0003800000 */
[----:B------:R-:W-:-:S13]  /*1d6f0*/  LOP3.LUT P2, RZ, R7, 0xff, RZ, 0xc0, !PT ;  /* 0x000000ff07ff7812 */ /* 0x000fda000784c0ff */
[----:B---3--:R-:W3:Y:S02]  /*1d700*/  @!P2 LDC.64 R2, c[0x0][0x588] ;  /* 0x00016200ff02ab82 */ /* 0x008ee40000000a00 */
[----:B---3--:R-:W-:-:S04]  /*1d710*/  @!P2 ISETP.NE.U32.AND P0, PT, R2, RZ, PT ;  /* 0x000000ff0200a20c */ /* 0x008fc80003f05070 */
[----:B------:R-:W-:Y:S02]  /*1d720*/  @!P2 ISETP.NE.AND.EX P1, PT, R3, RZ, PT, P0 ;  /* 0x000000ff0300a20c */ /* 0x000fe40003f25300 */
[----:B--2-45:R-:W-:Y:S02]  /*1d730*/  @P2 FSETP.EQ.AND P0, PT, R6, RZ, PT ;  /* 0x000000ff0600220b */ /* 0x034fe40003f02000 */
[----:B------:R-:W-:Y:S01]  /*1d740*/  @!P2 PLOP3.LUT P0, PT, P1, PT, PT, 0x8, 0x0 ;  /* 0x000000000000a81c */ /* 0x000fe20000f0e170 */
[----:B------:R-:W-:-:S12]  /*1d750*/  BRA `(.L_x_245) ;  /* 0x0000000000047947 */ /* 0x000fd80003800000 */
.L_x_244:
[----:B--2-45:R-:W-:-:S13]  /*1d760*/  FSETP.EQ.AND P0, PT, R6, RZ, PT ;  /* 0x000000ff0600720b */ /* 0x034fda0003f02000 */
.L_x_245:
[----:B------:R-:W-:Y:S01]  /*1d770*/  UISETP.NE.AND UP0, UPT, UR22, 0x3, UPT ;  /* 0x000000031600788c */ /* 0x000fe2000bf05270 */
[----:B------:R-:W-:-:S04]  /*1d780*/  ELECT P1, URZ, PT ;  /* 0x00000000003f782f */ /* 0x000fc80003820000 */
[----:B------:R-:W-:Y:S02]  /*1d790*/  PLOP3.LUT P0, PT, P1, P0, PT, 0x20, 0x0 ;  /* 0x000000000000781c */ /* 0x000fe40000f00470 */
[----:B------:R-:W-:-:S13]  /*1d7a0*/  PLOP3.LUT P1, PT, PT, PT, UP0, 0x80, 0x0 ;  /* 0x000000000000781c */ /* 0x000fda0003f2f008 */
[----:B------:R-:W-:Y:S05]  /*1d7b0*/  @!P1 BRA `(.L_x_246) ;  /* 0x0000000000049947 */ /* 0x000fea0003800000 */
[----:B------:R-:W-:Y:S01]  /*1d7c0*/  BPT.TRAP 0x1 ;  /* 0x000000040000795c */ /* 0x000fe20000300000 */
.L_x_246:
[----:B------:R-:W2:Y:S01]  /*1d7d0*/  S2UR UR37, SR_CgaCtaId ;  /* 0x00000000002579c3 */ /* 0x000ea20000008800 */
[----:B------:R-:W-:Y:S01]  /*1d7e0*/  UMOV UR13, 0x400 ;  /* 0x00000400000d7882 */ /* 0x000fe20000000000 */
[----:B------:R-:W-:-:S04]  /*1d7f0*/  MOV R0, 0x1 ;  /* 0x0000000100007802 */ /* 0x000fc80000000f00 */
[----:B------:R-:W-:Y:S01]  /*1d800*/  SHF.L.U32 R0, R0, 0x1f, RZ ;  /* 0x0000001f00007819 */ /* 0x000fe200000006ff */
[----:B--2---:R-:W-:-:S09]  /*1d810*/  ULEA UR13, UR37, UR13, 0x18 ;  /* 0x0000000d250d7291 */ /* 0x004fd2000f8ec03f */
[----:B------:R-:W2:Y:S02]  /*1d820*/  SYNCS.PHASECHK.TRANS64.TRYWAIT P2, [UR13+0x80], R0 ;  /* 0x00008000ff0075a7 */ /* 0x000ea4000804014d */
[----:B--2---:R-:W-:Y:S05]  /*1d830*/  @!P2 BRA `(.L_x_247) ;  /* 0x0000003400d8a947 */ /* 0x004fea0003800000 */
.L_x_394:
[----:B------:R-:W-:Y:S04]  /*1d840*/  BSSY B0, `(.L_x_248) ;  /* 0x000000e000007945 */ /* 0x000fe80003800000 */
[----:B------:R-:W-:Y:S05]  /*1d850*/  @!P0 BRA `(.L_x_249) ;  /* 0x0000000000308947 */ /* 0x000fea0003800000 */
[----:B------:R-:W-:Y:S01]  /*1d860*/  R2UR UR52, R10 ;  /* 0x000000000a3472ca */ /* 0x000fe200000e0000 */
[----:B------:R-:W-:Y:S02]  /*1d870*/  UIADD3 UR8, UP0, UR58, 0x3f0, URZ ;  /* 0x000003f03a087890 */ /* 0x000fe4000ff1e03f */
[----:B------:R-:W-:Y:S02]  /*1d880*/  UIADD3 UR48, UR13, 0x100, URZ ;  /* 0x000001000d307890 */ /* 0x000fe4000fffe03f */
[----:B------:R-:W-:Y:S02]  /*1d890*/  UIADD3 UR49, UR13, 0x60, URZ ;  /* 0x000000600d317890 */ /* 0x000fe4000fffe03f */
[----:B------:R-:W-:Y:S01]  /*1d8a0*/  UIADD3.X UR9, URZ, UR59, URZ, UP0, !UPT ;  /* 0x0000003b3f097290 */ /* 0x000fe200087fe43f */
[----:B------:R-:W-:Y:S01]  /*1d8b0*/  UMOV UR10, 0x0 ;  /* 0x00000000000a7882 */ /* 0x000fe20000000000 */
[----:B------:R-:W-:-:S07]  /*1d8c0*/  UMOV UR11, 0x10000000 ;  /* 0x10000000000b7882 */ /* 0x000fce0000000000 */
[----:B------:R4:W-:Y:S02]  /*1d8d0*/  UTMALDG.3D [UR48], [UR8], desc[UR10] ;  /* 0x00000a30080075b4 */ /* 0x0009e40008011000 */
[----:B----4-:R-:W-:Y:S05]  /*1d8e0*/  @!P1 BRA `(.L_x_250) ;  /* 0x0000000000049947 */ /* 0x010fea0003800000 */
[----:B------:R-:W-:Y:S01]  /*1d8f0*/  BPT.TRAP 0x1 ;  /* 0x000000040000795c */ /* 0x000fe20000300000 */
.L_x_250:
[----:B---3--:R-:W3:Y:S02]  /*1d900*/  LDC R2, c[0x0][0x800] ;  /* 0x00020000ff027b82 */ /* 0x008ee40000000800 */
[----:B---3--:R4:W-:Y:S02]  /*1d910*/  SYNCS.ARRIVE.TRANS64.RED.A0TR RZ, [UR13+0x60], R2 ;  /* 0x00006002ffff79a7 */ /* 0x0089e4000830040d */
.L_x_249:
[----:B------:R-:W-:Y:S05]  /*1d920*/  BSYNC B0 ;  /* 0x0000000000007941 */ /* 0x000fea0003800000 */
.L_x_248:
[----:B------:R-:W-:Y:S05]  /*1d930*/  @!P1 BRA `(.L_x_251) ;  /* 0x0000000000049947 */ /* 0x000fea0003800000 */
[----:B------:R-:W-:Y:S01]  /*1d940*/  BPT.TRAP 0x1 ;  /* 0x000000040000795c */ /* 0x000fe20000300000 */
.L_x_251:
[----:B------:R-:W-:-:S04]  /*1d950*/  UIADD3 UR41, UR13, 0x60, URZ ;  /* 0x000000600d297890 */ /* 0x000fc8000fffe03f */
[----:B------:R-:W-:-:S09]  /*1d960*/  UPRMT UR31, UR37, 0x654, UR41 ;  /* 0x00000654251f7896 */ /* 0x000fd20008000029 */
[----:B------:R-:W-:Y:S01]  /*1d970*/  SYNCS.ARRIVE.TRANS64.RED.A1T0 RZ, [UR31], RZ ;  /* 0x000000ffffff79a7 */ /* 0x000fe2000810041f */
[----:B------:R-:W-:Y:S05]  /*1d980*/  @!P1 BRA `(.L_x_252) ;  /* 0x0000000000049947 */ /* 0x000fea0003800000 */
[----:B------:R-:W-:Y:S01]  /*1d990*/  BPT.TRAP 0x1 ;  /* 0x000000040000795c */ /* 0x000fe20000300000 */
.L_x_252:
[----:B------:R-:W5:Y:S02]  /*1d9a0*/  SYNCS.PHASECHK.TRANS64.TRYWAIT P2, [UR13+0x88], R0 ;  /* 0x00008800ff0075a7 */ /* 0x000f64000804014d */
[----:B-----5:R-:W-:Y:S05]  /*1d9b0*/  @!P2 BRA `(.L_x_253) ;  /* 0x000000340090a947 */ /* 0x020fea0003800000 */
.L_x_395:
[----:B------:R-:W-:Y:S04]  /*1d9c0*/  BSSY B0, `(.L_x_254) ;  /* 0x0000010000007945 */ /* 0x000fe80003800000 */
[----:B------:R-:W-:Y:S05]  /*1d9d0*/  @!P0 BRA `(.L_x_255) ;  /* 0x0000000000388947 */ /* 0x000fea0003800000 */
[----:B------:R-:W-:Y:S01]  /*1d9e0*/  UIADD3 UR16, UP0, UR58, 0x3f0, URZ ;  /* 0x000003f03a107890 */ /* 0x000fe2000ff1e03f */
[----:B------:R-:W-:Y:S01]  /*1d9f0*/  R2UR UR12, R10 ;  /* 0x000000000a0c72ca */ /* 0x000fe200000e0000 */
[----:B------:R-:W-:Y:S02]  /*1da00*/  UIADD3 UR11, UR51, 0x80, URZ ;  /* 0x00000080330b7890 */ /* 0x000fe4000fffe03f */
[----:B------:R-:W-:Y:S02]  /*1da10*/  UIADD3 UR8, UR13, 0x1100, URZ ;  /* 0x000011000d087890 */ /* 0x000fe4000fffe03f */
[----:B------:R-:W-:Y:S02]  /*1da20*/  UIADD3 UR9, UR13, 0x68, URZ ;  /* 0x000000680d097890 */ /* 0x000fe4000fffe03f */
[----:B------:R-:W-:Y:S01]  /*1da30*/  UIADD3.X UR17, URZ, UR59, URZ, UP0, !UPT ;  /* 0x0000003b3f117290 */ /* 0x000fe200087fe43f */
[----:B------:R-:W-:Y:S01]  /*1da40*/  UMOV UR18, 0x0 ;  /* 0x0000000000127882 */ /* 0x000fe20000000000 */
[----:B------:R-:W-:Y:S01]  /*1da50*/  UMOV UR19, 0x10000000 ;  /* 0x1000000000137882 */ /* 0x000fe20000000000 */
[----:B------:R-:W-:-:S06]  /*1da60*/  UMOV UR10, UR50 ;  /* 0x00000032000a7c82 */ /* 0x000fcc0008000000 */
[----:B------:R1:W-:Y:S02]  /*1da70*/  UTMALDG.3D [UR8], [UR16], desc[UR18] ;  /* 0x00001208100075b4 */ /* 0x0003e40008011000 */
[----:B-1----:R-:W-:Y:S05]  /*1da80*/  @!P1 BRA `(.L_x_256) ;  /* 0x0000000000049947 */ /* 0x002fea0003800000 */
[----:B------:R-:W-:Y:S01]  /*1da90*/  BPT.TRAP 0x1 ;  /* 0x000000040000795c */ /* 0x000fe20000300000 */
.L_x_256:
[----:B---34-:R-:W1:Y:S02]  /*1daa0*/  LDC R2, c[0x0][0x800] ;  /* 0x00020000ff027b82 */ /* 0x018e640000000800 */
[----:B-1----:R1:W-:Y:S02]  /*1dab0*/  SYNCS.ARRIVE.TRANS64.RED.A0TR RZ, [UR13+0x68], R2 ;  /* 0x00006802ffff79a7 */ /* 0x0023e4000830040d */
.L_x_255:
[----:B------:R-:W-:Y:S05]  /*1dac0*/  BSYNC B0 ;  /* 0x0000000000007941 */ /* 0x000fea0003800000 */
.L_x_254:
[----:B------:R-:W-:Y:S05]  /*1dad0*/  @!P1 BRA `(.L_x_257) ;  /* 0x0000000000049947 */ /* 0x000fea0003800000 */
[----:B------:R-:W-:Y:S01]  /*1dae0*/  BPT.TRAP 0x1 ;  /* 0x000000040000795c */ /* 0x000fe20000300000 */
.L_x_257:
[----:B------:R-:W-:Y:S02]  /*1daf0*/  UIADD3 UR33, UR13, 0x68, URZ ;  /* 0x000000680d217890 */ /* 0x000fe4000fffe03f */
[----:B------:R-:W-:Y:S02]  /*1db00*/  UIADD3 UR10, UR50, 0x20, URZ ;  /* 0x00000020320a7890 */ /* 0x000fe4000fffe03f */
[----:B------:R-:W-:-:S09]  /*1db10*/  UPRMT UR30, UR37, 0x654, UR33 ;  /* 0x00000654251e7896 */ /* 0x000fd20008000021 */
[----:B------:R-:W-:Y:S01]  /*1db20*/  SYNCS.ARRIVE.TRANS64.RED.A1T0 RZ, [UR30], RZ ;  /* 0x000000ffffff79a7 */ /* 0x000fe2000810041e */
[----:B------:R-:W-:Y:S05]  /*1db30*/  @!P1 BRA `(.L_x_258) ;  /* 0x0000000000049947 */ /* 0x000fea0003800000 */
[----:B------:R-:W-:Y:S01]  /*1db40*/  BPT.TRAP 0x1 ;  /* 0x000000040000795c */ /* 0x000fe20000300000 */
.L_x_258:
[----:B------:R-:W5:Y:S02]  /*1db50*/  SYNCS.PHASECHK.TRANS64.TRYWAIT P2, [UR13+0x90], R0 ;  /* 0x00009000ff0075a7 */ /* 0x000f64000804014d */
[----:B-----5:R-:W-:Y:S05]  /*1db60*/  @!P2 BRA `(.L_x_259) ;  /* 0x00000034003ca947 */ /* 0x020fea0003800000 */
.L_x_396:
        /* <DEDUP_REMOVED lines=13> */
.L_x_262:
[----:B---34-:R-:W1:Y:S02]  /*1dc40*/  LDC R2, c[0x0][0x800] ;  /* 0x00020000ff027b82 */ /* 0x018e640000000800 */
[----:B-1----:R1:W-:Y:S02]  /*1dc50*/  SYNCS.ARRIVE.TRANS64.RED.A0TR RZ, [UR13+0x70], R2 ;  /* 0x00007002ffff79a7 */ /* 0x0023e4000830040d */
.L_x_261:
[----:B------:R-:W-:Y:S05]  /*1dc60*/  BSYNC B0 ;  /* 0x0000000000007941 */ /* 0x000fea0003800000 */
.L_x_260:
[----:B------:R-:W-:Y:S05]  /*1dc70*/  @!P1 BRA `(.L_x_263) ;  /* 0x0000000000049947 */ /* 0x000fea0003800000 */
[----:B------:R-:W-:Y:S01]  /*1dc80*/  BPT.TRAP 0x1 ;  /* 0x000000040000795c */ /* 0x000fe20000300000 */
.L_x_263:
[----:B------:R-:W-:-:S04]  /*1dc90*/  UIADD3 UR25, UR13, 0x70, URZ ;  /* 0x000000700d197890 */ /* 0x000fc8000fffe03f */
[----:B------:R-:W-:-:S09]  /*1dca0*/  UPRMT UR23, UR37, 0x654, UR25 ;  /* 0x0000065425177896 */ /* 0x000fd20008000019 */
[----:B------:R-:W-:Y:S01]  /*1dcb0*/  SYNCS.ARRIVE.TRANS64.RED.A1T0 RZ, [UR23], RZ ;  /* 0x000000ffffff79a7 */ /* 0x000fe20008100417 */
[----:B------:R-:W-:Y:S05]  /*1dcc0*/  @!P1 BRA `(.L_x_264) ;  /* 0x0000000000049947 */ /* 0x000fea0003800000 */
[----:B------:R-:W-:Y:S01]  /*1dcd0*/  BPT.TRAP 0x1 ;  /* 0x000000040000795c */ /* 0x000fe20000300000 */
.L_x_264:
[----:B------:R-:W5:Y:S02]  /*1dce0*/  SYNCS.PHASECHK.TRANS64.TRYWAIT P2, [UR13+0x98], R0 ;  /* 0x00009800ff0075a7 */ /* 0x000f64000804014d */
[----:B-----5:R-:W-:Y:S05]  /*1dcf0*/  @!P2 BRA `(.L_x_265) ;  /* 0x0000003000f0a947 */ /* 0x020fea0003800000 */
.L_x_397:
        /* <DEDUP_REMOVED lines=9> */
[----:B------:R-:W-:-:S07]  /*1dd90*/  UMOV UR19, 0x10000000 ;  /* 0x1000000000137882 */ /* 0x000fce0000000000 */
[----:B------:R1:W-:Y:S02]  /*1dda0*/  UTMALDG.3D [UR8], [UR16], desc[UR18] ;  /* 0x00001208100075b4 */ /* 0x0003e40008011000 */
[----:B-1----:R-:W-:Y:S05]  /*1ddb0*/  @!P1 BRA `(.L_x_268) ;  /* 0x0000000000049947 */ /* 0x002fea0003800000 */
[----:B------:R-:W-:Y:S01]  /*1ddc0*/  BPT.TRAP 0x1 ;  /* 0x000000040000795c */ /* 0x000fe20000300000 */
.L_x_268:
[----:B---34-:R-:W1:Y:S02]  /*1ddd0*/  LDC R2, c[0x0][0x800] ;  /* 0x00020000ff027b82 */ /* 0x018e640000000800 */
[----:B-1----:R1:W-:Y:S02]  /*1dde0*/  SYNCS.ARRIVE.TRANS64.RED.A0TR RZ, [UR13+0x78], R2 ;  /* 0x00007802ffff79a7 */ /* 0x0023e4000830040d */
.L_x_267:
[----:B------:R-:W-:Y:S05]  /*1ddf0*/  BSYNC B0 ;  /* 0x0000000000007941 */ /* 0x000fea0003800000 */
.L_x_266:
[----:B------:R-:W-:Y:S05]  /*1de00*/  @!P1 BRA `(.L_x_269) ;  /* 0x0000000000049947 */ /* 0x000fea0003800000 */
[----:B------:R-:W-:Y:S01]  /*1de10*/  BPT.TRAP 0x1 ;  /* 0x000000040000795c */ /* 0x000fe20000300000 */
.L_x_269:
[----:B------:R-:W-:Y:S02]  /*1de20*/  UIADD3 UR17, UR13, 0x78, URZ ;  /* 0x000000780d117890 */ /* 0x000fe4000fffe03f */
[----:B------:R-:W-:Y:S02]  /*1de30*/  UIADD3 UR42, UR50, 0x40, URZ ;  /* 0x00000040322a7890 */ /* 0x000fe4000fffe03f */
[----:B------:R-:W-:-:S09]  /*1de40*/  UPRMT UR29, UR37, 0x654, UR17 ;  /* 0x00000654251d7896 */ /* 0x000fd20008000011 */
[----:B------:R-:W-:Y:S01]  /*1de50*/  SYNCS.ARRIVE.TRANS64.RED.A1T0 RZ, [UR29], RZ ;  /* 0x000000ffffff79a7 */ /* 0x000fe2000810041d */
[----:B------:R-:W-:Y:S05]  /*1de60*/  @!P1 BRA `(.L_x_270) ;  /* 0x0000000000049947 */ /* 0x000fea0003800000 */
[----:B------:R-:W-:Y:S01]  /*1de70*/  BPT.TRAP 0x1 ;  /* 0x000000040000795c */ /* 0x000fe20000300000 */
.L_x_270:
[----:B-1-34-:R-:W-:-:S04]  /*1de80*/  SHF.L.U32 R2, RZ, 0x1f, RZ ;  /* 0x0000001fff027819 */ /* 0x01afc800000006ff */
[----:B------:R-:W1:Y:S02]  /*1de90*/  SYNCS.PHASECHK.TRANS64.TRYWAIT P2, [UR13+0x80], R2 ;  /* 0x00008002ff0075a7 */ /* 0x000e64000804014d */
[----:B-1----:R-:W-:Y:S05]  /*1dea0*/  @!P2 BRA `(.L_x_271) ;  /* 0x00000030009ca947 */ /* 0x002fea0003800000 */
.L_x_398:
[----:B------:R-:W-:Y:S04]  /*1deb0*/  BSSY B0, `(.L_x_272) ;  /* 0x000000e000007945 */ /* 0x000fe80003800000 */
[----:B------:R-:W-:Y:S05]  /*1dec0*/  @!P0 BRA `(.L_x_273) ;  /* 0x0000000000308947 */ /* 0x000fea0003800000 */
[----:B------:R-:W-:Y:S01]  /*1ded0*/  R2UR UR44, R10 ;  /* 0x000000000a2c72ca */ /* 0x000fe200000e0000 */
[----:B------:R-:W-:Y:S02]  /*1dee0*/  UIADD3 UR8, UP0, UR58, 0x3f0, URZ ;  /* 0x000003f03a087890 */ /* 0x000fe4000ff1e03f */
[----:B------:R-:W-:Y:S02]  /*1def0*/  UIADD3 UR40, UR13, 0x100, URZ ;  /* 0x000001000d287890 */ /* 0x000fe4000fffe03f */
[----:B------:R-:W-:Y:S01]  /*1df00*/  UIADD3.X UR9, URZ, UR59, URZ, UP0, !UPT ;  /* 0x0000003b3f097290 */ /* 0x000fe200087fe43f */
[----:B------:R-:W-:Y:S01]  /*1df10*/  UMOV UR10, 0x0 ;  /* 0x00000000000a7882 */ /* 0x000fe20000000000 */
[----:B------:R-:W-:Y:S01]  /*1df20*/  UMOV UR11, 0x10000000 ;  /* 0x10000000000b7882 */ /* 0x000fe20000000000 */
[----:B------:R-:W-:-:S06]  /*1df30*/  UMOV UR43, UR51 ;  /* 0x00000033002b7c82 */ /* 0x000fcc0008000000 */
[----:B------:R3:W-:Y:S02]  /*1df40*/  UTMALDG.3D [UR40], [UR8], desc[UR10] ;  /* 0x00000a28080075b4 */ /* 0x0007e40008011000 */
[----:B---3--:R-:W-:Y:S05]  /*1df50*/  @!P1 BRA `(.L_x_274) ;  /* 0x0000000000049947 */ /* 0x008fea0003800000 */
[----:B------:R-:W-:Y:S01]  /*1df60*/  BPT.TRAP 0x1 ;  /* 0x000000040000795c */ /* 0x000fe20000300000 */
.L_x_274:
[----:B-12---:R-:W1:Y:S02]  /*1df70*/  LDC R3, c[0x0][0x800] ;  /* 0x00020000ff037b82 */ /* 0x006e640000000800 */
[----:B-1----:R3:W-:Y:S02]  /*1df80*/  SYNCS.ARRIVE.TRANS64.RED.A0TR RZ, [UR13+0x60], R3 ;  /* 0x00006003ffff79a7 */ /* 0x0027e4000830040d */
.L_x_273:
[----:B------:R-:W-:Y:S05]  /*1df90*/  BSYNC B0 ;  /* 0x0000000000007941 */ /* 0x000fea0003800000 */
.L_x_272:
[----:B------:R-:W-:Y:S05]  /*1dfa0*/  @!P1 BRA `(.L_x_275) ;  /* 0x0000000000049947 */ /* 0x000fea0003800000 */
[----:B------:R-:W-:Y:S01]  /*1dfb0*/  BPT.TRAP 0x1 ;  /* 0x000000040000795c */ /* 0x000fe20000300000 */
.L_x_275:
[----:B------:R-:W-:Y:S01]  /*1dfc0*/  SYNCS.ARRIVE.TRANS64.RED.A1T0 RZ, [UR31], RZ ;  /* 0x000000ffffff79a7 */ /* 0x000fe2000810041f */
[----:B------:R-:W-:Y:S05]  /*1dfd0*/  @!P1 BRA `(.L_x_276) ;  /* 0x0000000000049947 */ /* 0x000fea0003800000 */
[----:B------:R-:W-:Y:S01]  /*1dfe0*/  BPT.TRAP 0x1 ;  /* 0x000000040000795c */ /* 0x000fe20000300000 */
.L_x_276:
[----:B------:R-:W4:Y:S02]  /*1dff0*/  SYNCS.PHASECHK.TRANS64.TRYWAIT P2, [UR13+0x88], R2 ;  /* 0x00008802ff0075a7 */ /* 0x000f24000804014d */
[----:B----4-:R-:W-:Y:S05]  /*1e000*/  @!P2 BRA `(.L_x_277) ;  /* 0x00000030005ca947 */ /* 0x010fea0003800000 */
.L_x_399:
        /* <DEDUP_REMOVED lines=11> */
[----:B----4-:R-:W-:Y:S05]  /*1e0c0*/  @!P1 BRA `(.L_x_280) ;  /* 0x0000000000049947 */ /* 0x010fea0003800000 */
[----:B------:R-:W-:Y:S01]  /*1e0d0*/  BPT.TRAP 0x1 ;  /* 0x000000040000795c */ /* 0x000fe20000300000 */
.L_x_280:
[----:B-123--:R-:W1:Y:S02]  /*1e0e0*/  LDC R3, c[0x0][0x800] ;  /* 0x00020000ff037b82 */ /* 0x00ee640000000800 */
[----:B-1----:R4:W-:Y:S02]  /*1e0f0*/  SYNCS.ARRIVE.TRANS64.RED.A0TR RZ, [UR13+0x68], R3 ;  /* 0x00006803ffff79a7 */ /* 0x0029e4000830040d */
.L_x_279:
[----:B------:R-:W-:Y:S05]  /*1e100*/  BSYNC B0 ;  /* 0x0000000000007941 */ /* 0x000fea0003800000 */
.L_x_278:
[----:B------:R-:W-:Y:S05]  /*1e110*/  @!P1 BRA `(.L_x_281) ;  /* 0x0000000000049947 */ /* 0x000fea0003800000 */
[----:B------:R-:W-:Y:S01]  /*1e120*/  BPT.TRAP 0x1 ;  /* 0x000000040000795c */ /* 0x000fe20000300000 */
.L_x_281:
[----:B------:R-:W-:Y:S01]  /*1e130*/  SYNCS.ARRIVE.TRANS64.RED.A1T0 RZ, [UR30], RZ ;  /* 0x000000ffffff79a7 */ /* 0x000fe2000810041e */
[----:B------:R-:W-:Y:S01]  /*1e140*/  UIADD3 UR26, UR50, 0x60, URZ ;  /* 0x00000060321a7890 */ /* 0x000fe2000fffe03f */
[----:B------:R-:W-:Y:S11]  /*1e150*/  @!P1 BRA `(.L_x_282) ;  /* 0x0000000000049947 */ /* 0x000ff60003800000 */
[----:B------:R-:W-:Y:S01]  /*1e160*/  BPT.TRAP 0x1 ;  /* 0x000000040000795c */ /* 0x000fe20000300000 */
.L_x_282:
[----:B------:R-:W5:Y:S02]  /*1e170*/  SYNCS.PHASECHK.TRANS64.TRYWAIT P2, [UR13+0x90], R2 ;  /* 0x00009002ff0075a7 */ /* 0x000f64000804014d */
[----:B-----5:R-:W-:Y:S05]  /*1e180*/  @!P2 BRA `(.L_x_283) ;  /* 0x000000300014a947 */ /* 0x020fea0003800000 */
.L_x_400:
        /* <DEDUP_REMOVED lines=12> */
.L_x_286:
[----:B--234-:R-:W1:Y:S02]  /*1e250*/  LDC R3, c[0x0][0x800] ;  /* 0x00020000ff037b82 */ /* 0x01ce640000000800 */
[----:B-1----:R1:W-:Y:S02]  /*1e260*/  SYNCS.ARRIVE.TRANS64.RED.A0TR RZ, [UR13+0x70], R3 ;  /* 0x00007003ffff79a7 */ /* 0x0023e4000830040d */
.L_x_285:
[----:B------:R-:W-:Y:S05]  /*1e270*/  BSYNC B0 ;  /* 0x0000000000007941 */ /* 0x000fea0003800000 */
.L_x_284:
[----:B------:R-:W-:Y:S05]  /*1e280*/  @!P1 BRA `(.L_x_287) ;  /* 0x0000000000049947 */ /* 0x000fea0003800000 */
[----:B------:R-:W-:Y:S01]  /*1e290*/  BPT.TRAP 0x1 ;  /* 0x000000040000795c */ /* 0x000fe20000300000 */
.L_x_287:
[----:B------:R-:W-:Y:S01]  /*1e2a0*/  SYNCS.ARRIVE.TRANS64.RED.A1T0 RZ, [UR23], RZ ;  /* 0x000000ffffff79a7 */ /* 0x000fe20008100417 */
[----:B------:R-:W-:Y:S05]  /*1e2b0*/  @!P1 BRA `(.L_x_288) ;  /* 0x0000000000049947 */ /* 0x000fea0003800000 */
[----:B------:R-:W-:Y:S01]  /*1e2c0*/  BPT.TRAP 0x1 ;  /* 0x000000040000795c */ /* 0x000fe20000300000 */
.L_x_288:
[----:B------:R-:W5:Y:S02]  /*1e2d0*/  SYNCS.PHASECHK.TRANS64.TRYWAIT P2, [UR13+0x98], R2 ;  /* 0x00009802ff0075a7 */ /* 0x000f64000804014d */
[----:B-----5:R-:W-:Y:S05]  /*1e2e0*/  @!P2 BRA `(.L_x_289) ;  /* 0x0000002c00d4a947 */ /* 0x020fea0003800000 */
.L_x_401:
        /* <DEDUP_REMOVED lines=13> */
.L_x_292:
[----:B--234-:R-:W1:Y:S02]  /*1e3c0*/  LDC R3, c[0x0][0x800] ;  /* 0x00020000ff037b82 */ /* 0x01ce640000000800 */
[----:B-1----:R1:W-:Y:S02]  /*1e3d0*/  SYNCS.ARRIVE.TRANS64.RED.A0TR RZ, [UR13+0x78], R3 ;  /* 0x00007803ffff79a7 */ /* 0x0023e4000830040d */
.L_x_291:
[----:B------:R-:W-:Y:S05]  /*1e3e0*/  BSYNC B0 ;  /* 0x0000000000007941 */ /* 0x000fea0003800000 */
.L_x_290:
[----:B------:R-:W-:Y:S05]  /*1e3f0*/  @!P1 BRA `(.L_x_293) ;  /* 0x0000000000049947 */ /* 0x000fea0003800000 */
[----:B------:R-:W-:Y:S01]  /*1e400*/  BPT.TRAP 0x1 ;  /* 0x000000040000795c */ /* 0x000fe20000300000 */
.L_x_293:
[----:B------:R-:W-:Y:S01]  /*1e410*/  SYNCS.ARRIVE.TRANS64.RED.A1T0 RZ, [UR29], RZ ;  /* 0x000000ffffff79a7 */ /* 0x000fe2000810041d */
[----:B------:R-:W-:Y:S01]  /*1e420*/  UIADD3 UR10, UR50, 0x80, URZ ;  /* 0x00000080320a7890 */ /* 0x000fe2000fffe03f */
[----:B------:R-:W-:Y:S11]  /*1e430*/  @!P1 BRA `(.L_x_294) ;  /* 0x0000000000049947 */ /* 0x000ff60003800000 */
[----:B------:R-:W-:Y:S01]  /*1e440*/  BPT.TRAP 0x1 ;  /* 0x000000040000795c */ /* 0x000fe20000300000 */
.L_x_294:
[----:B------:R-:W5:Y:S02]  /*1e450*/  SYNCS.PHASECHK.TRANS64.TRYWAIT P2, [UR13+0x80], R0 ;  /* 0x00008000ff0075a7 */ /* 0x000f64000804014d */
[----:B-----5:R-:W-:Y:S05]  /*1e460*/  @!P2 BRA `(.L_x_295) ;  /* 0x0000002c008ca947 */ /* 0x020fea0003800000 */
.L_x_402:
        /* <DEDUP_REMOVED lines=8> */
[----:B------:R-:W-:Y:S01]  /*1e4f0*/  UMOV UR9, UR41 ;  /* 0x0000002900097c82 */ /* 0x000fe20008000000 */
[----:B------:R-:W-:-:S05]  /*1e500*/  UMOV UR11, UR51 ;  /* 0x00000033000b7c82 */ /* 0x000fca0008000000 */
[----:B------:R1:W-:Y:S02]  /*1e510*/  UTMALDG.3D [UR8], [UR26], desc[UR18] ;  /* 0x000012081a0075b4 */ /* 0x0003e40008011000 */
[----:B-1----:R-:W-:Y:S05]  /*1e520*/  @!P1 BRA `(.L_x_298) ;  /* 0x0000000000049947 */ /* 0x002fea0003800000 */
[----:B------:R-:W-:Y:S01]  /*1e530*/  BPT.TRAP 0x1 ;  /* 0x000000040000795c */ /* 0x000fe20000300000 */
.L_x_298:
[----:B--234-:R-:W1:Y:S02]  /*1e540*/  LDC R3, c[0x0][0x800] ;  /* 0x00020000ff037b82 */ /* 0x01ce640000000800 */
[----:B-1----:R1:W-:Y:S02]  /*1e550*/  SYNCS.ARRIVE.TRANS64.RED.A0TR RZ, [UR13+0x60], R3 ;  /* 0x00006003ffff79a7 */ /* 0x0023e4000830040d */
.L_x_297:
[----:B------:R-:W-:Y:S05]  /*1e560*/  BSYNC B0 ;  /* 0x0000000000007941 */ /* 0x000fea0003800000 */
.L_x_296:
[----:B------:R-:W-:Y:S05]  /*1e570*/  @!P1 BRA `(.L_x_299) ;  /* 0x0000000000049947 */ /* 0x000fea0003800000 */
[----:B------:R-:W-:Y:S01]  /*1e580*/  BPT.TRAP 0x1 ;  /* 0x000000040000795c */ /* 0x000fe20000300000 */
.L_x_299:
[----:B------:R-:W-:Y:S01]  /*1e590*/  SYNCS.ARRIVE.TRANS64.RED.A1T0 RZ, [UR31], RZ ;  /* 0x000000ffffff79a7 */ /* 0x000fe2000810041f */
[----:B------:R-:W-:Y:S05]  /*1e5a0*/  @!P1 BRA `(.L_x_300) ;  /* 0x0000000000049947 */ /* 0x000fea0003800000 */
[----:B------:R-:W-:Y:S01]  /*1e5b0*/  BPT.TRAP 0x1 ;  /* 0x000000040000795c */ /* 0x000fe20000300000 */
.L_x_300:
[----:B------:R-:W5:Y:S02]  /*1e5c0*/  SYNCS.PHASECHK.TRANS64.TRYWAIT P2, [UR13+0x88], R0 ;  /* 0x00008800ff0075a7 */ /* 0x000f64000804014d */
[----:B-----5:R-:W-:Y:S05]  /*1e5d0*/  @!P2 BRA `(.L_x_301) ;  /* 0x0000002c0048a947 */ /* 0x020fea0003800000 */
.L_x_403:
        /* <DEDUP_REMOVED lines=13> */
.L_x_304:
[----:B--234-:R-:W1:Y:S02]  /*1e6b0*/  LDC R3, c[0x0][0x800] ;  /* 0x00020000ff037b82 */ /* 0x01ce640000000800 */
[----:B-1----:R1:W-:Y:S02]  /*1e6c0*/  SYNCS.ARRIVE.TRANS64.RED.A0TR RZ, [UR13+0x68], R3 ;  /* 0x00006803ffff79a7 */ /* 0x0023e4000830040d */
.L_x_303:
[----:B------:R-:W-:Y:S05]  /*1e6d0*/  BSYNC B0 ;  /* 0x0000000000007941 */ /* 0x000fea0003800000 */
.L_x_302:
[----:B------:R-:W-:Y:S05]  /*1e6e0*/  @!P1 BRA `(.L_x_305) ;  /* 0x0000000000049947 */ /* 0x000fea0003800000 */
[----:B------:R-:W-:Y:S01]  /*1e6f0*/  BPT.TRAP 0x1 ;  /* 0x000000040000795c */ /* 0x000fe20000300000 */
.L_x_305:
[----:B------:R-:W-:Y:S01]  /*1e700*/  SYNCS.ARRIVE.TRANS64.RED.A1T0 RZ, [UR30], RZ ;  /* 0x000000ffffff79a7 */ /* 0x000fe2000810041e */
[----:B------:R-:W-:Y:S01]  /*1e710*/  UIADD3 UR10, UR50, 0xa0, URZ ;  /* 0x000000a0320a7890 */ /* 0x000fe2000fffe03f */
[----:B------:R-:W-:Y:S11]  /*1e720*/  @!P1 BRA `(.L_x_306) ;  /* 0x0000000000049947 */ /* 0x000ff60003800000 */
[----:B------:R-:W-:Y:S01]  /*1e730*/  BPT.TRAP 0x1 ;  /* 0x000000040000795c */ /* 0x000fe20000300000 */
.L_x_306:
[----:B------:R-:W5:Y:S02]  /*1e740*/  SYNCS.PHASECHK.TRANS64.TRYWAIT P2, [UR13+0x90], R0 ;  /* 0x00009000ff0075a7 */ /* 0x000f64000804014d */
[----:B-----5:R-:W-:Y:S05]  /*1e750*/  @!P2 BRA `(.L_x_307) ;  /* 0x0000002c0000a947 */ /* 0x020fea0003800000 */
.L_x_404:
        /* <DEDUP_REMOVED lines=13> */
.L_x_310:
[----:B--234-:R-:W1:Y:S02]  /*1e830*/  LDC R3, c[0x0][0x800] ;  /* 0x00020000ff037b82 */ /* 0x01ce640000000800 */
[----:B-1----:R1:W-:Y:S02]  /*1e840*/  SYNCS.ARRIVE.TRANS64.RED.A0TR RZ, [UR13+0x70], R3 ;  /* 0x00007003ffff79a7 */ /* 0x0023e4000830040d */
.L_x_309:
[----:B------:R-:W-:Y:S05]  /*1e850*/  BSYNC B0 ;  /* 0x0000000000007941 */ /* 0x000fea0003800000 */
.L_x_308:
[----:B------:R-:W-:Y:S05]  /*1e860*/  @!P1 BRA `(.L_x_311) ;  /* 0x0000000000049947 */ /* 0x000fea0003800000 */
[----:B------:R-:W-:Y:S01]  /*1e870*/  BPT.TRAP 0x1 ;  /* 0x000000040000795c */ /* 0x000fe20000300000 */
.L_x_311:
[----:B------:R-:W-:Y:S01]  /*1e880*/  SYNCS.ARRIVE.TRANS64.RED.A1T0 RZ, [UR23], RZ ;  /* 0x000000ffffff79a7 */ /* 0x000fe20008100417 */
[----:B------:R-:W-:Y:S05]  /*1e890*/  @!P1 BRA `(.L_x_312) ;  /* 0x0000000000049947 */ /* 0x000fea0003800000 */
[----:B------:R-:W-:Y:S01]  /*1e8a0*/  BPT.TRAP 0x1 ;  /* 0x000000040000795c */ /* 0x000fe20000300000 */
.L_x_312:
[----:B------:R-:W5:Y:S02]  /*1e8b0*/  SYNCS.PHASECHK.TRANS64.TRYWAIT P2, [UR13+0x98], R0 ;  /* 0x00009800ff0075a7 */ /* 0x000f64000804014d */
[----:B-----5:R-:W-:Y:S05]  /*1e8c0*/  @!P2 BRA `(.L_x_313) ;  /* 0x0000002800bca947 */ /* 0x020fea0003800000 */
.L_x_405:
        /* <DEDUP_REMOVED lines=13> */
.L_x_316:
[----:B--2---:R-:W1:Y:S02]  /*1e9a0*/  LDC R0, c[0x0][0x800] ;  /* 0x00020000ff007b82 */ /* 0x004e640000000800 */
[----:B-1----:R1:W-:Y:S02]  /*1e9b0*/  SYNCS.ARRIVE.TRANS64.RED.A0TR RZ, [UR13+0x78], R0 ;  /* 0x00007800ffff79a7 */ /* 0x0023e4000830040d */
.L_x_315:
[----:B------:R-:W-:Y:S05]  /*1e9c0*/  BSYNC B0 ;  /* 0x0000000000007941 */ /* 0x000fea0003800000 */
.L_x_314:
[----:B------:R-:W-:Y:S05]  /*1e9d0*/  @!P1 BRA `(.L_x_317) ;  /* 0x0000000000049947 */ /* 0x000fea0003800000 */
[----:B------:R-:W-:Y:S01]  /*1e9e0*/  BPT.TRAP 0x1 ;  /* 0x000000040000795c */ /* 0x000fe20000300000 */
.L_x_317:
[----:B------:R-:W-:Y:S01]  /*1e9f0*/  SYNCS.ARRIVE.TRANS64.RED.A1T0 RZ, [UR29], RZ ;  /* 0x000000ffffff79a7 */ /* 0x000fe2000810041d */
[----:B------:R-:W-:Y:S01]  /*1ea00*/  UIADD3 UR10, UR50, 0xc0, URZ ;  /* 0x000000c0320a7890 */ /* 0x000fe2000fffe03f */
[----:B------:R-:W-:Y:S11]  /*1ea10*/  @!P1 BRA `(.L_x_318) ;  /* 0x0000000000049947 */ /* 0x000ff60003800000 */
[----:B------:R-:W-:Y:S01]  /*1ea20*/  BPT.TRAP 0x1 ;  /* 0x000000040000795c */ /* 0x000fe20000300000 */
.L_x_318:
[----:B------:R-:W5:Y:S02]  /*1ea30*/  SYNCS.PHASECHK.TRANS64.TRYWAIT P2, [UR13+0x80], R2 ;  /* 0x00008002ff0075a7 */ /* 0x000f64000804014d */
[----:B-----5:R-:W-:Y:S05]  /*1ea40*/  @!P2 BRA `(.L_x_319) ;  /* 0x000000280074a947 */ /* 0x020fea0003800000 */
.L_x_406:
        /* <DEDUP_REMOVED lines=13> */
.L_x_322:
[----:B--2---:R-:W1:Y:S02]  /*1eb20*/  LDC R0, c[0x0][0x800] ;  /* 0x00020000ff007b82 */ /* 0x004e640000000800 */
[----:B-1----:R1:W-:Y:S02]  /*1eb30*/  SYNCS.ARRIVE.TRANS64.RED.A0TR RZ, [UR13+0x60], R0 ;  /* 0x00006000ffff79a7 */ /* 0x0023e4000830040d */
.L_x_321:
[----:B------:R-:W-:Y:S05]  /*1eb40*/  BSYNC B0 ;  /* 0x0000000000007941 */ /* 0x000fea0003800000 */
.L_x_320:
[----:B------:R-:W-:Y:S05]  /*1eb50*/  @!P1 BRA `(.L_x_323) ;  /* 0x0000000000049947 */ /* 0x000fea0003800000 */
[----:B------:R-:W-:Y:S01]  /*1eb60*/  BPT.TRAP 0x1 ;  /* 0x000000040000795c */ /* 0x000fe20000300000 */
.L_x_323:
[----:B------:R-:W-:Y:S01]  /*1eb70*/  SYNCS.ARRIVE.TRANS64.RED.A1T0 RZ, [UR31], RZ ;  /* 0x000000ffffff79a7 */ /* 0x000fe2000810041f */
[----:B------:R-:W-:Y:S05]  /*1eb80*/  @!P1 BRA `(.L_x_324) ;  /* 0x0000000000049947 */ /* 0x000fea0003800000 */
[----:B------:R-:W-:Y:S01]  /*1eb90*/  BPT.TRAP 0x1 ;  /* 0x000000040000795c */ /* 0x000fe20000300000 */
.L_x_324:
[----:B------:R-:W5:Y:S02]  /*1eba0*/  SYNCS.PHASECHK.TRANS64.TRYWAIT P2, [UR13+0x88], R2 ;  /* 0x00008802ff0075a7 */ /* 0x000f64000804014d */
[----:B-----5:R-:W-:Y:S05]  /*1ebb0*/  @!P2 BRA `(.L_x_325) ;  /* 0x000000280030a947 */ /* 0x020fea0003800000 */
.L_x_407:
        /* <DEDUP_REMOVED lines=13> */
.L_x_328:
[----:B--2---:R-:W1:Y:S02]  /*1ec90*/  LDC R0, c[0x0][0x800] ;  /* 0x00020000ff007b82 */ /* 0x004e640000000800 */
[----:B-1----:R1:W-:Y:S02]  /*1eca0*/  SYNCS.ARRIVE.TRANS64.RED.A0TR RZ, [UR13+0x68], R0 ;  /* 0x00006800ffff79a7 */ /* 0x0023e4000830040d */
.L_x_327:
[----:B------:R-:W-:Y:S05]  /*1ecb0*/  BSYNC B0 ;  /* 0x0000000000007941 */ /* 0x000fea0003800000 */
.L_x_326:
[----:B------:R-:W-:Y:S05]  /*1ecc0*/  @!P1 BRA `(.L_x_329) ;  /* 0x0000000000049947 */ /* 0x000fea0003800000 */
[----:B------:R-:W-:Y:S01]  /*1ecd0*/  BPT.TRAP 0x1 ;  /* 0x000000040000795c */ /* 0x000fe20000300000 */
.L_x_329:
[----:B------:R-:W-:Y:S01]  /*1ece0*/  SYNCS.ARRIVE.TRANS64.RED.A1T0 RZ, [UR30], RZ ;  /* 0x000000ffffff79a7 */ /* 0x000fe2000810041e */
[----:B------:R-:W-:Y:S01]  /*1ecf0*/  UIADD3 UR10, UR50, 0xe0, URZ ;  /* 0x000000e0320a7890 */ /* 0x000fe2000fffe03f */
[----:B------:R-:W-:Y:S11]  /*1ed00*/  @!P1 BRA `(.L_x_330) ;  /* 0x0000000000049947 */ /* 0x000ff60003800000 */
[----:B------:R-:W-:Y:S01]  /*1ed10*/  BPT.TRAP 0x1 ;  /* 0x000000040000795c */ /* 0x000fe20000300000 */
.L_x_330:
[----:B------:R-:W5:Y:S02]  /*1ed20*/  SYNCS.PHASECHK.TRANS64.TRYWAIT P2, [UR13+0x90], R2 ;  /* 0x00009002ff0075a7 */ /* 0x000f64000804014d */
[----:B-----5:R-:W-:Y:S05]  /*1ed30*/  @!P2 BRA `(.L_x_331) ;  /* 0x0000002400e8a947 */ /* 0x020fea0003800000 */
.L_x_408:
        /* <DEDUP_REMOVED lines=13> */
.L_x_334:
[----:B--2---:R-:W1:Y:S02]  /*1ee10*/  LDC R0, c[0x0][0x800] ;  /* 0x00020000ff007b82 */ /* 0x004e640000000800 */
[----:B-1----:R1:W-:Y:S02]  /*1ee20*/  SYNCS.ARRIVE.TRANS64.RED.A0TR RZ, [UR13+0x70], R0 ;  /* 0x00007000ffff79a7 */ /* 0x0023e4000830040d */
.L_x_333:
[----:B------:R-:W-:Y:S05]  /*1ee30*/  BSYNC B0 ;  /* 0x0000000000007941 */ /* 0x000fea0003800000 */
.L_x_332:
[----:B------:R-:W-:Y:S05]  /*1ee40*/  @!P1 BRA `(.L_x_335) ;  /* 0x0000000000049947 */ /* 0x000fea0003800000 */
[----:B------:R-:W-:Y:S01]  /*1ee50*/  BPT.TRAP 0x1 ;  /* 0x000000040000795c */ /* 0x000fe20000300000 */
.L_x_335:
[----:B------:R-:W-:Y:S01]  /*1ee60*/  SYNCS.ARRIVE.TRANS64.RED.A1T0 RZ, [UR23], RZ ;  /* 0x000000ffffff79a7 */ /* 0x000fe20008100417 */
[----:B------:R-:W-:Y:S05]  /*1ee70*/  @!P1 BRA `(.L_x_336) ;  /* 0x0000000000049947 */ /* 0x000fea0003800000 */
[----:B------:R-:W-:Y:S01]  /*1ee80*/  BPT.TRAP 0x1 ;  /* 0x000000040000795c */ /* 0x000fe20000300000 */
.L_x_336:
[----:B------:R-:W5:Y:S02]  /*1ee90*/  SYNCS.PHASECHK.TRANS64.TRYWAIT P2, [UR13+0x98], R2 ;  /* 0x00009802ff0075a7 */ /* 0x000f64000804014d */
[----:B-----5:R-:W-:Y:S05]  /*1eea0*/  @!P2 BRA `(.L_x_337) ;  /* 0x0000002400a4a947 */ /* 0x020fea0003800000 */
.L_x_409:
        /* <DEDUP_REMOVED lines=13> */
.L_x_340:
[----:B--2---:R-:W1:Y:S02]  /*1ef80*/  LDC R0, c[0x0][0x800] ;  /* 0x00020000ff007b82 */ /* 0x004e640000000800 */
[----:B-1----:R1:W-:Y:S02]  /*1ef90*/  SYNCS.ARRIVE.TRANS64.RED.A0TR RZ, [UR13+0x78], R0 ;  /* 0x00007800ffff79a7 */ /* 0x0023e4000830040d */
.L_x_339:
[----:B------:R-:W-:Y:S05]  /*1efa0*/  BSYNC B0 ;  /* 0x0000000000007941 */ /* 0x000fea0003800000 */
.L_x_338:
[----:B------:R-:W-:Y:S05]  /*1efb0*/  @!P1 BRA `(.L_x_341) ;  /* 0x0000000000049947 */ /* 0x000fea0003800000 */
[----:B------:R-:W-:Y:S01]  /*1efc0*/  BPT.TRAP 0x1 ;  /* 0x000000040000795c */ /* 0x000fe20000300000 */
.L_x_341:
[----:B------:R-:W5:Y:S01]  /*1efd0*/  LDL.LU R17, [R1+0x4b4] ;  /* 0x0004b40001117983 */ /* 0x000f620000300800 */
[----:B------:R-:W-:Y:S03]  /*1efe0*/  SYNCS.ARRIVE.TRANS64.RED.A1T0 RZ, [UR29], RZ ;  /* 0x000000ffffff79a7 */ /* 0x000fe6000810041d */
[----:B------:R-:W5:Y:S01]  /*1eff0*/  LDL.LU R15, [R1+0x4b0] ;  /* 0x0004b000010f7983 */ /* 0x000f620000300800 */
[----:B-12---:R-:W-:Y:S02]  /*1f000*/  PRMT R0, RZ, 0x7610, R0 ;  /* 0x00007610ff007816 */ /* 0x006fe40000000000 */
[----:B------:R-:W-:Y:S02]  /*1f010*/  MOV R2, 0xffffffff ;  /* 0xffffffff00027802 */ /* 0x000fe40000000f00 */
[----:B---34-:R-:W-:Y:S02]  /*1f020*/  MOV R3, 0xffffffff ;  /* 0xffffffff00037802 */ /* 0x018fe40000000f00 */
[----:B------:R-:W-:-:S02]  /*1f030*/  MOV R10, 0xffffffff ;  /* 0xffffffff000a7802 */ /* 0x000fc40000000f00 */
[----:B-----5:R-:W-:-:S04]  /*1f040*/  IADD3 R15, P0, R15, UR54, RZ ;  /* 0x000000360f0f7c10 */ /* 0x020fc8000ff1e0ff */
[----:B------:R-:W-:Y:S01]  /*1f050*/  IADD3.X R17, R17, UR39, RZ, P0, !PT ;  /* 0x0000002711117c10 */ /* 0x000fe200087fe4ff */
[----:B------:R1:W-:Y:S01]  /*1f060*/  STL [R1+0x4b0], R15 ;  /* 0x0004b00f01007387 */ /* 0x0003e20000100800 */
[----:B------:R-:W-:-:S03]  /*1f070*/  ISETP.GE.U32.AND P0, PT, R15, UR4, PT ;  /* 0x000000040f007c0c */ /* 0x000fc6000bf06070 */
[----:B------:R1:W-:Y:S01]  /*1f080*/  STL [R1+0x4b4], R17 ;  /* 0x0004b41101007387 */ /* 0x0003e20000100800 */
[----:B------:R-:W-:-:S13]  /*1f090*/  ISETP.GE.U32.AND.EX P0, PT, R17, UR5, PT, P0 ;  /* 0x0000000511007c0c */ /* 0x000fda000bf06100 */
[----:B-1----:R-:W-:Y:S05]  /*1f0a0*/  @P0 BRA `(.L_x_342) ;  /* 0x0000000400580947 */ /* 0x002fea0003800000 */
[----:B------:R-:W1:Y:S01]  /*1f0b0*/  S2R R0, SR_CTAID.X ;  /* 0x0000000000007919 */ /* 0x000e620000002500 */
[----:B------:R-:W2:Y:S01]  /*1f0c0*/  LDC R8, c[0x0][0x904] ;  /* 0x00024100ff087b82 */ /* 0x000ea20000000800 */
[----:B------:R-:W-:Y:S01]  /*1f0d0*/  ULDC UR8, c[0x0][0x150] ;  /* 0x0000540000087ab9 */ /* 0x000fe20000000800 */
[----:B------:R-:W3:Y:S06]  /*1f0e0*/  S2R R2, SR_CTAID.Y ;  /* 0x0000000000027919 */ /* 0x000eec0000002600 */
[----:B------:R-:W4:Y:S08]  /*1f0f0*/  LDC R5, c[0x0][0x144] ;  /* 0x00005100ff057b82 */ /* 0x000f300000000800 */
[----:B------:R-:W5:Y:S08]  /*1f100*/  LDC R9, c[0x0][0x148] ;  /* 0x00005200ff097b82 */ /* 0x000f700000000800 */
[----:B------:R-:W4:Y:S01]  /*1f110*/  LDC.64 R10, c[0x0][0x8d0] ;  /* 0x00023400ff0a7b82 */ /* 0x000f220000000a00 */
[----:B--2---:R-:W-:-:S02]  /*1f120*/  ISETP.NE.AND P2, PT, R8, 0x1, PT ;  /* 0x000000010800780c */ /* 0x004fc40003f45270 */
[----:B-1----:R-:W-:-:S05]  /*1f130*/  I2FP.F32.U32 R3, R0 ;  /* 0x0000000000037245 */ /* 0x002fca0000201000 */
[----:B------:R-:W1:Y:S01]  /*1f140*/  LDC R12, c[0x0][0x8d8] ;  /* 0x00023600ff0c7b82 */ /* 0x000e620000000800 */
[----:B---3--:R-:W-:Y:S01]  /*1f150*/  I2FP.F32.U32 R4, R2 ;  /* 0x0000000200047245 */ /* 0x008fe20000201000 */
[----:B------:R-:W-:Y:S01]  /*1f160*/  FMUL R3, R3, UR8 ;  /* 0x0000000803037c20 */ /* 0x000fe20008400000 */
[----:B------:R-:W-:-:S03]  /*1f170*/  ULDC UR8, c[0x0][0x154] ;  /* 0x0000550000087ab9 */ /* 0x000fc60000000800 */
[----:B------:R-:W-:Y:S02]  /*1f180*/  FMUL R13, R4, UR8 ;  /* 0x00000008040d7c20 */ /* 0x000fe40008400000 */
[----:B------:R-:W2:Y:S01]  /*1f190*/  F2I.U32.TRUNC.NTZ R3, R3 ;  /* 0x0000000300037305 */ /* 0x000ea2000020f000 */
[----:B----4-:R-:W-:-:S07]  /*1f1a0*/  ISETP.NE.U32.AND P0, PT, R10, RZ, PT ;  /* 0x000000ff0a00720c */ /* 0x010fce0003f05070 */
[----:B------:R-:W3:Y:S01]  /*1f1b0*/  F2I.U32.TRUNC.NTZ R13, R13 ;  /* 0x0000000d000d7305 */ /* 0x000ee2000020f000 */
[----:B------:R-:W-:Y:S02]  /*1f1c0*/  ISETP.NE.AND.EX P0, PT, R11, RZ, PT, P0 ;  /* 0x000000ff0b00720c */ /* 0x000fe40003f05300 */
[----:B--2---:R-:W-:Y:S02]  /*1f1d0*/  IADD3 R4, -R3, RZ, RZ ;  /* 0x000000ff03047210 */ /* 0x004fe40007ffe1ff */
[----:B------:R-:W-:-:S03]  /*1f1e0*/  MOV R3, R17 ;  /* 0x0000001100037202 */ /* 0x000fc60000000f00 */
[----:B------:R-:W-:Y:S01]  /*1f1f0*/  IMAD R0, R5, R4, R0 ;  /* 0x0000000405007224 */ /* 0x000fe200078e0200 */
[----:B---3--:R-:W-:-:S05]  /*1f200*/  IADD3 R4, -R13, RZ, RZ ;  /* 0x000000ff0d047210 */ /* 0x008fca0007ffe1ff */
[----:B-----5:R-:W-:Y:S01]  /*1f210*/  @P2 IMAD R0, R9, R4, R2 ;  /* 0x0000000409002224 */ /* 0x020fe200078e0202 */
[----:B------:R-:W-:Y:S01]  /*1f220*/  MOV R2, R15 ;  /* 0x0000000f00027202 */ /* 0x000fe20000000f00 */
[----:B------:R-:W2:Y:S01]  /*1f230*/  LDC.64 R8, c[0x0][0x8c8] ;  /* 0x00023200ff087b82 */ /* 0x000ea20000000a00 */
[----:B------:R-:W-:Y:S05]  /*1f240*/  @!P0 BRA `(.L_x_343) ;  /* 0x0000000000288947 */ /* 0x000fea0003800000 */
[----:B------:R-:W3:Y:S02]  /*1f250*/  LDC R2, c[0x0][0x8dc] ;  /* 0x00023700ff027b82 */ /* 0x000ee40000000800 */
[----:B---3--:R-:W-:-:S04]  /*1f260*/  IADD3 R3, P0, R15, R2, RZ ;  /* 0x000000020f037210 */ /* 0x008fc80007f1e0ff */
[----:B------:R-:W-:-:S05]  /*1f270*/  IADD3.X R13, RZ, R17, RZ, P0, !PT ;  /* 0x00000011ff0d7210 */ /* 0x000fca00007fe4ff */
[----:B------:R-:W-:-:S04]  /*1f280*/  IMAD.WIDE.U32 R4, R13, R10, RZ ;  /* 0x0000000a0d047225 */ /* 0x000fc800078e00ff */
[----:B------:R-:W-:-:S04]  /*1f290*/  IMAD.WIDE.U32 R4, P0, R3, R11, R4 ;  /* 0x0000000b03047225 */ /* 0x000fc80007800004 */
[----:B------:R-:W-:Y:S01]  /*1f2a0*/  IMAD.WIDE.U32 R2, R3, R10, RZ ;  /* 0x0000000a03027225 */ /* 0x000fe200078e00ff */
[----:B------:R-:W-:-:S04]  /*1f2b0*/  MOV R2, R5 ;  /* 0x0000000500027202 */ /* 0x000fc80000000f00 */
[----:B------:R-:W-:Y:S02]  /*1f2c0*/  IADD3 RZ, P1, R3, R4, RZ ;  /* 0x0000000403ff7210 */ /* 0x000fe40007f3e0ff */
[----:B------:R-:W-:-:S03]  /*1f2d0*/  IADD3.X R3, RZ, RZ, RZ, P0, !PT ;  /* 0x000000ffff037210 */ /* 0x000fc600007fe4ff */
[----:B------:R-:W-:-:S08]  /*1f2e0*/  IMAD.WIDE.U32.X R2, R13, R11, R2, P1 ;  /* 0x0000000b0d027225 */ /* 0x000fd000008e0402 */
.L_x_343:
[-CC-:B-1----:R-:W-:Y:S01]  /*1f2f0*/  SHF.R.U64 R10, R2, R12.reuse, R3.reuse ;  /* 0x0000000c020a7219 */ /* 0x182fe20000001203 */
[----:B------:R-:W1:Y:S01]  /*1f300*/  LDC R4, c[0x0][0x8c0] ;  /* 0x00023000ff047b82 */ /* 0x000e620000000800 */
[----:B------:R-:W-:Y:S02]  /*1f310*/  SHF.R.U32.HI R12, RZ, R12, R3 ;  /* 0x0000000cff0c7219 */ /* 0x000fe40000011603 */
[----:B------:R-:W-:-:S04]  /*1f320*/  IADD3 R5, P0, RZ, -R10, RZ ;  /* 0x8000000aff057210 */ /* 0x000fc80007f1e0ff */
[----:B------:R-:W-:Y:S01]  /*1f330*/  IADD3.X R3, RZ, ~R12, RZ, P0, !PT ;  /* 0x8000000cff037210 */ /* 0x000fe200007fe4ff */
[----:B------:R-:W3:Y:S04]  /*1f340*/  LDC R13, c[0x0][0x8b0] ;  /* 0x00022c00ff0d7b82 */ /* 0x000ee80000000800 */
[----:B--2---:R-:W-:Y:S01]  /*1f350*/  IMAD R2, R3, R8, RZ ;  /* 0x0000000803027224 */ /* 0x004fe200078e02ff */
[----:B------:R-:W-:-:S03]  /*1f360*/  MOV R3, R17 ;  /* 0x0000001100037202 */ /* 0x000fc60000000f00 */
[----:B------:R-:W-:Y:S01]  /*1f370*/  IMAD R11, R5, R9, R2 ;  /* 0x00000009050b7224 */ /* 0x000fe200078e0202 */
[----:B------:R-:W-:-:S05]  /*1f380*/  MOV R2, R15 ;  /* 0x0000000f00027202 */ /* 0x000fca0000000f00 */
[----:B------:R-:W-:Y:S02]  /*1f390*/  IMAD.WIDE.U32 R2, R5, R8, R2 ;  /* 0x0000000805027225 */ /* 0x000fe400078e0002 */
[----:B------:R-:W2:Y:S03]  /*1f3a0*/  LDC.64 R8, c[0x0][0x8e8] ;  /* 0x00023a00ff087b82 */ /* 0x000ea60000000a00 */
[----:B------:R-:W-:-:S04]  /*1f3b0*/  IADD3 R3, R3, R11, RZ ;  /* 0x0000000b03037210 */ /* 0x000fc80007ffe0ff */
[-CC-:B-1----:R-:W-:Y:S01]  /*1f3c0*/  SHF.R.U64 R11, R2, R4.reuse, R3.reuse ;  /* 0x00000004020b7219 */ /* 0x182fe20000001203 */
[----:B------:R-:W1:Y:S01]  /*1f3d0*/  LDC R5, c[0x0][0x900] ;  /* 0x00024000ff057b82 */ /* 0x000e620000000800 */
[----:B------:R-:W-:-:S04]  /*1f3e0*/  SHF.R.U32.HI R2, RZ, R4, R3 ;  /* 0x00000004ff027219 */ /* 0x000fc80000011603 */
[-CC-:B---3--:R-:W-:Y:S02]  /*1f3f0*/  SHF.R.U64 R12, R11, R13.reuse, R2.reuse ;  /* 0x0000000d0b0c7219 */ /* 0x188fe40000001202 */
[----:B------:R-:W-:Y:S02]  /*1f400*/  SHF.R.U32.HI R2, RZ, R13, R2 ;  /* 0x0000000dff027219 */ /* 0x000fe40000011602 */
[----:B--2---:R-:W-:-:S04]  /*1f410*/  ISETP.NE.U32.AND P0, PT, R8, RZ, PT ;  /* 0x000000ff0800720c */ /* 0x004fc80003f05070 */
[----:B------:R-:W-:Y:S02]  /*1f420*/  ISETP.NE.AND.EX P0, PT, R9, RZ, PT, P0 ;  /* 0x000000ff0900720c */ /* 0x000fe40003f05300 */
[-CC-:B-1----:R-:W-:Y:S02]  /*1f430*/  SHF.R.U64 R13, R12, R5.reuse, R2.reuse ;  /* 0x000000050c0d7219 */ /* 0x182fe40000001202 */
[----:B------:R-:W-:Y:S02]  /*1f440*/  SHF.R.U32.HI R5, RZ, R5, R2 ;  /* 0x00000005ff057219 */ /* 0x000fe40000011602 */
[----:B------:R-:W-:Y:S02]  /*1f450*/  MOV R2, R13 ;  /* 0x0000000d00027202 */ /* 0x000fe40000000f00 */
[----:B------:R-:W-:-:S05]  /*1f460*/  MOV R3, R5 ;  /* 0x0000000500037202 */ /* 0x000fca0000000f00 */
[----:B------:R-:W-:Y:S05]  /*1f470*/  @!P0 BRA `(.L_x_344) ;  /* 0x0000000000288947 */ /* 0x000fea0003800000 */
[----:B------:R-:W1:Y:S02]  /*1f480*/  LDC R2, c[0x0][0x8f4] ;  /* 0x00023d00ff027b82 */ /* 0x000e640000000800 */
[----:B-1----:R-:W-:-:S04]  /*1f490*/  IADD3 R3, P0, R13, R2, RZ ;  /* 0x000000020d037210 */ /* 0x002fc80007f1e0ff */
        /* <DEDUP_REMOVED lines=8> */
.L_x_344:
[----:B------:R-:W1:Y:S01]  /*1f520*/  LDC R4, c[0x0][0x8f0] ;  /* 0x00023c00ff047b82 */ /* 0x000e620000000800 */
[----:B------:R-:W-:Y:S02]  /*1f530*/  LOP3.LUT R12, R12, R14, RZ, 0xc0, !PT ;  /* 0x0000000e0c0c7212 */ /* 0x000fe400078ec0ff */
[----:B------:R-:W-:-:S05]  /*1f540*/  LOP3.LUT R11, R11, R16, RZ, 0xc0, !PT ;  /* 0x000000100b0b7212 */ /* 0x000fca00078ec0ff */
[----:B------:R-:W2:Y:S08]  /*1f550*/  LDC R8, c[0x0][0x8e0] ;  /* 0x00023800ff087b82 */ /* 0x000eb00000000800 */
[----:B------:R-:W3:Y:S01]  /*1f560*/  LDC R9, c[0x0][0x8b8] ;  /* 0x00022e00ff097b82 */ /* 0x000ee20000000800 */
[----:B-1----:R-:W-:-:S07]  /*1f570*/  SHF.R.U64 R3, R2, R4, R3 ;  /* 0x0000000402037219 */ /* 0x002fce0000001203 */
[----:B------:R-:W1:Y:S01]  /*1f580*/  LDC R2, c[0x0][0x8a8] ;  /* 0x00022a00ff027b82 */ /* 0x000e620000000800 */
[C---:B------:R-:W-:Y:S01]  /*1f590*/  IADD3 R4, -R3.reuse, RZ, RZ ;  /* 0x000000ff03047210 */ /* 0x040fe20007ffe1ff */
[----:B------:R-:W-:-:S04]  /*1f5a0*/  IMAD R5, R3, UR21, R12 ;  /* 0x0000001503057c24 */ /* 0x000fc8000f8e020c */
[----:B--2---:R-:W-:Y:S02]  /*1f5b0*/  IMAD R13, R4, R8, R13 ;  /* 0x00000008040d7224 */ /* 0x004fe400078e020d */
[----:B---3--:R-:W-:Y:S02]  /*1f5c0*/  IMAD R0, R5, R9, R0 ;  /* 0x0000000905007224 */ /* 0x008fe400078e0200 */
[----:B-1----:R-:W-:-:S05]  /*1f5d0*/  IMAD R13, R13, R2, R11 ;  /* 0x000000020d0d7224 */ /* 0x002fca00078e020b */
[----:B------:R-:W-:Y:S02]  /*1f5e0*/  SEL R3, R13, R0, !P2 ;  /* 0x000000000d037207 */ /* 0x000fe40005000000 */
[----:B------:R-:W-:Y:S02]  /*1f5f0*/  SEL R2, R0, R13, !P2 ;  /* 0x0000000d00027207 */ /* 0x000fe40005000000 */
[----:B------:R-:W-:-:S07]  /*1f600*/  MOV R0, 0x1 ;  /* 0x0000000100007802 */ /* 0x000fce0000000f00 */
.L_x_342:
[----:B------:R-:W-:-:S13]  /*1f610*/  LOP3.LUT P0, RZ, R0, 0xff, RZ, 0xc0, !PT ;  /* 0x000000ff00ff7812 */ /* 0x000fda000780c0ff */
[----:B------:R-:W-:Y:S05]  /*1f620*/  @P0 BRA `(.L_x_345) ;  /* 0xffffffdc00e40947 */ /* 0x000fea000383ffff */
.L_x_241:
[----:B------:R-:W-:Y:S01]  /*1f630*/  ELECT P0, URZ, PT ;  /* 0x00000000003f782f */ /* 0x000fe20003800000 */
[----:B------:R-:W-:-:S12]  /*1f640*/  BSSY B0, `(.L_x_346) ;  /* 0x000001e000007945 */ /* 0x000fd80003800000 */
[----:B------:R-:W-:Y:S05]  /*1f650*/  @!P0 BRA `(.L_x_347) ;  /* 0x0000000000708947 */ /* 0x000fea0003800000 */
[----:B------:R-:W-:-:S06]  /*1f660*/  ULOP3.LUT UR4, UR45, 0x2, URZ, 0xfc, !UPT ;  /* 0x000000022d047892 */ /* 0x000fcc000f8efc3f */
[----:B------:R-:W-:-:S04]  /*1f670*/  MOV R0, UR4 ;  /* 0x0000000400007c02 */ /* 0x000fc80008000f00 */
[----:B------:R-:W-:-:S13]  /*1f680*/  ISETP.NE.AND P0, PT, R0, 0x3, PT ;  /* 0x000000030000780c */ /* 0x000fda0003f05270 */
[----:B------:R-:W-:Y:S05]  /*1f690*/  @!P0 BRA `(.L_x_348) ;  /* 0x0000000000048947 */ /* 0x000fea0003800000 */
[----:B------:R-:W-:Y:S01]  /*1f6a0*/  BPT.TRAP 0x1 ;  /* 0x000000040000795c */ /* 0x000fe20000300000 */
.L_x_348:
[----:B------:R-:W-:Y:S02]  /*1f6b0*/  MOV R0, 0x400 ;  /* 0x0000040000007802 */ /* 0x000fe40000000f00 */
[----:B------:R-:W-:Y:S02]  /*1f6c0*/  MOV R3, UR37 ;  /* 0x0000002500037c02 */ /* 0x000fe40008000f00 */
[----:B------:R-:W-:Y:S02]  /*1f6d0*/  MOV R2, 0x1 ;  /* 0x0000000100027802 */ /* 0x000fe40000000f00 */
[----:B------:R-:W-:Y:S02]  /*1f6e0*/  LEA R0, R3, R0, 0x18 ;  /* 0x0000000003007211 */ /* 0x000fe400078ec0ff */
[----:B------:R-:W-:-:S04]  /*1f6f0*/  SHF.L.U32 R3, R2, 0x1f, RZ ;  /* 0x0000001f02037819 */ /* 0x000fc800000006ff */
[----:B------:R-:W3:Y:S02]  /*1f700*/  SYNCS.PHASECHK.TRANS64.TRYWAIT P1, [R0+URZ+0x80], R3 ;  /* 0x00008003000075a7 */ /* 0x000ee4000802017f */
[----:B---3--:R-:W-:Y:S05]  /*1f710*/  @!P1 BRA `(.L_x_349) ;  /* 0x0000001c00a09947 */ /* 0x008fea0003800000 */
.L_x_410:
[----:B------:R-:W-:Y:S05]  /*1f720*/  @!P0 BRA `(.L_x_350) ;  /* 0x0000000000048947 */ /* 0x000fea0003800000 */
[----:B------:R-:W-:Y:S01]  /*1f730*/  BPT.TRAP 0x1 ;  /* 0x000000040000795c */ /* 0x000fe20000300000 */
.L_x_350:
[----:B------:R-:W4:Y:S02]  /*1f740*/  SYNCS.PHASECHK.TRANS64.TRYWAIT P1, [R0+URZ+0x88], R3 ;  /* 0x00008803000075a7 */ /* 0x000f24000802017f */
[----:B----4-:R-:W-:Y:S05]  /*1f750*/  @!P1 BRA `(.L_x_351) ;  /* 0x0000001c00a49947 */ /* 0x010fea0003800000 */
.L_x_411:
[----:B------:R-:W-:Y:S05]  /*1f760*/  @!P0 BRA `(.L_x_352) ;  /* 0x0000000000048947 */ /* 0x000fea0003800000 */
[----:B------:R-:W-:Y:S01]  /*1f770*/  BPT.TRAP 0x1 ;  /* 0x000000040000795c */ /* 0x000fe20000300000 */
.L_x_352:
[----:B------:R-:W1:Y:S02]  /*1f780*/  SYNCS.PHASECHK.TRANS64.TRYWAIT P1, [R0+URZ+0x90], R3 ;  /* 0x00009003000075a7 */ /* 0x000e64000802017f */
[----:B-1----:R-:W-:Y:S05]  /*1f790*/  @!P1 BRA `(.L_x_353) ;  /* 0x0000001c00a89947 */ /* 0x002fea0003800000 */
.L_x_412:
[----:B------:R-:W-:Y:S05]  /*1f7a0*/  @!P0 BRA `(.L_x_354) ;  /* 0x0000000000048947 */ /* 0x000fea0003800000 */
[----:B------:R-:W-:Y:S01]  /*1f7b0*/  BPT.TRAP 0x1 ;  /* 0x000000040000795c */ /* 0x000fe20000300000 */
.L_x_354:
[----:B---34-:R-:W-:-:S04]  /*1f7c0*/  MOV R3, 0x1 ;  /* 0x0000000100037802 */ /* 0x018fc80000000f00 */
[----:B------:R-:W-:-:S07]  /*1f7d0*/  SHF.L.U32 R3, R3, 0x1f, RZ ;  /* 0x0000001f03037819 */ /* 0x000fce00000006ff */
.L_x_355:
[----:B-1----:R1:W3:Y:S02]  /*1f7e0*/  SYNCS.PHASECHK.TRANS64.TRYWAIT P0, [R0+URZ+0x98], R3 ;  /* 0x00009803000075a7 */ /* 0x0022e4000800017f */
[----:B---3--:R-:W-:Y:S05]  /*1f7f0*/  @!P0 NANOSLEEP.SYNCS 0x989680 ;  /* 0x009896800000895d */ /* 0x008fea0003900000 */
[----:B------:R-:W3:Y:S02]  /*1f800*/  @!P0 SYNCS.PHASECHK.TRANS64 P0, [R0+URZ+0x98], R3 ;  /* 0x00009803000085a7 */ /* 0x000ee4000800007f */
[----:B---3--:R-:W-:Y:S05]  /*1f810*/  @!P0 BRA `(.L_x_355) ;  /* 0xfffffffc00f08947 */ /* 0x008fea000383ffff */
.L_x_347:
[----:B------:R-:W-:Y:S05]  /*1f820*/  BSYNC B0 ;  /* 0x0000000000007941 */ /* 0x000fea0003800000 */
.L_x_346:
[----:B------:R-:W-:Y:S05]  /*1f830*/  EXIT ;  /* 0x000000000000794d */ /* 0x000fea0003800000 */
.L_x_236:
[----:B------:R-:W-:Y:S02]  /*1f840*/  LOP3.LUT P0, RZ, R9, 0xff, RZ, 0xc0, !PT ;  /* 0x000000ff09ff7812 */ /* 0x000fe4000780c0ff */
[----:B------:R-:W-:Y:S02]  /*1f850*/  MOV R0, 0x1 ;  /* 0x0000000100007802 */ /* 0x000fe40000000f00 */
[----:B------:R-:W-:-:S09]  /*1f860*/  MOV R7, RZ ;  /* 0x000000ff00077202 */ /* 0x000fd20000000f00 */
[----:B------:R-:W-:Y:S05]  /*1f870*/  @!P0 BRA `(.L_x_356) ;  /* 0x0000000c00348947 */ /* 0x000fea0003800000 */
[----:B------:R-:W1:Y:S01]  /*1f880*/  LDC R0, c[0x0][0x28c] ;  /* 0x0000a300ff007b82 */ /* 0x000e620000000800 */
[----:B------:R-:W-:Y:S01]  /*1f890*/  ULDC UR15, c[0x0][0x900] ;  /* 0x00024000000f7ab9 */ /* 0x000fe20000000800 */
[----:B------:R-:W-:Y:S01]  /*1f8a0*/  UMOV UR4, 0xffffffff ;  /* 0xffffffff00047882 */ /* 0x000fe20000000000 */
[----:B------:R-:W-:Y:S01]  /*1f8b0*/  BSSY B0, `(.L_x_356) ;  /* 0x00000c9000007945 */ /* 0x000fe20003800000 */
[----:B------:R-:W-:Y:S01]  /*1f8c0*/  USHF.L.U32 UR13, UR37, 0x7, URZ ;  /* 0x00000007250d7899 */ /* 0x000fe2000800063f */
[----:B------:R-:W-:Y:S01]  /*1f8d0*/  MOV R9, 0x1 ;  /* 0x0000000100097802 */ /* 0x000fe20000000f00 */
[----:B------:R-:W-:Y:S01]  /*1f8e0*/  USHF.L.U32 UR4, UR4, UR15, URZ ;  /* 0x0000000f04047299 */ /* 0x000fe2000800063f */
[----:B------:R-:W-:Y:S01]  /*1f8f0*/  MOV R7, RZ ;  /* 0x000000ff00077202 */ /* 0x000fe20000000f00 */
[----:B------:R-:W-:Y:S01]  /*1f900*/  ULDC UR14, c[0x0][0x8a8] ;  /* 0x00022a00000e7ab9 */ /* 0x000fe20000000800 */
[----:B------:R-:W-:Y:S02]  /*1f910*/  USHF.L.U32 UR25, UR37, 0xd, URZ ;  /* 0x0000000d25197899 */ /* 0x000fe4000800063f */
[----:B------:R-:W-:-:S02]  /*1f920*/  ULOP3.LUT UR24, UR46, 0x2, URZ, 0xfc, !UPT ;  /* 0x000000022e187892 */ /* 0x000fc4000f8efc3f */
[----:B------:R-:W-:Y:S02]  /*1f930*/  ULOP3.LUT UR13, UR13, 0x80, URZ, 0xc0, !UPT ;  /* 0x000000800d0d7892 */ /* 0x000fe4000f8ec03f */
[----:B------:R-:W-:Y:S02]  /*1f940*/  UIADD3 UR14, UR14, -0x1, URZ ;  /* 0xffffffff0e0e7890 */ /* 0x000fe4000fffe03f */
[----:B------:R-:W-:Y:S02]  /*1f950*/  USHF.L.U32 UR15, UR38, UR15, URZ ;  /* 0x0000000f260f7299 */ /* 0x000fe4000800063f */
[----:B------:R-:W-:Y:S01]  /*1f960*/  ULOP3.LUT UR16, URZ, UR4, URZ, 0x33, !UPT ;  /* 0x000000043f107292 */ /* 0x000fe2000f8e333f */
[----:B------:R-:W-:Y:S01]  /*1f970*/  ULDC.64 UR20, c[0x0][0x198] ;  /* 0x0000660000147ab9 */ /* 0x000fe20000000a00 */
[----:B-1----:R-:W-:-:S04]  /*1f980*/  IADD3 R0, R0, 0x3f, RZ ;  /* 0x0000003f00007810 */ /* 0x002fc80007ffe0ff */
[----:B------:R-:W-:-:S04]  /*1f990*/  SHF.R.S32.HI R5, RZ, 0x1f, R0 ;  /* 0x0000001fff057819 */ /* 0x000fc80000011400 */
[----:B------:R-:W-:Y:S02]  /*1f9a0*/  LEA.HI R5, R5, R0, RZ, 0x6 ;  /* 0x0000000005057211 */ /* 0x000fe400078f30ff */
[----:B------:R-:W-:Y:S02]  /*1f9b0*/  MOV R0, 0x1 ;  /* 0x0000000100007802 */ /* 0x000fe40000000f00 */
[----:B------:R-:W-:-:S04]  /*1f9c0*/  SHF.R.S32.HI R6, RZ, 0x6, R5 ;  /* 0x00000006ff067819 */ /* 0x000fc80000011405 */
[----:B------:R-:W-:-:S07]  /*1f9d0*/  IADD3 R16, R6, 0x1, RZ ;  /* 0x0000000106107810 */ /* 0x000fce0007ffe0ff */
.L_x_367:
[----:B------:R-:W-:-:S03]  /*1f9e0*/  UMOV UR4, 0xffffffff ;  /* 0xffffffff00047882 */ /* 0x000fc60000000000 */
[----:B------:R-:W-:Y:S05]  /*1f9f0*/  BRA.DIV UR4, `(.L_x_357) ;  /* 0x0000001e04247947 */ /* 0x000fea000b800000 */
[----:B------:R-:W-:-:S13]  /*1fa00*/  ELECT P0, URZ, PT ;  /* 0x00000000003f782f */ /* 0x000fda0003800000 */
.L_x_415:
[----:B------:R-:W1:Y:S01]  /*1fa10*/  LDC R4, c[0x0][0x28c] ;  /* 0x0000a300ff047b82 */ /* 0x000e620000000800 */
[----:B------:R-:W-:Y:S01]  /*1fa20*/  BSSY B1, `(.L_x_358) ;  /* 0x0000039000017945 */ /* 0x000fe20003800000 */
[----:B-1----:R-:W-:-:S13]  /*1fa30*/  ISETP.LT.OR P0, PT, R4, 0x1, !P0 ;  /* 0x000000010400780c */ /* 0x002fda0004701670 */
[----:B------:R-:W-:Y:S05]  /*1fa40*/  @P0 BRA `(.L_x_359) ;  /* 0x0000000000d80947 */ /* 0x000fea0003800000 */
[----:B------:R-:W-:Y:S02]  /*1fa50*/  LEA R3, R3, UR13, 0x8 ;  /* 0x0000000d03037c11 */ /* 0x000fe4000f8e40ff */
[----:B------:R-:W-:Y:S02]  /*1fa60*/  SHF.L.U32 R2, R2, 0x8, RZ ;  /* 0x0000000802027819 */ /* 0x000fe400000006ff */
[----:B------:R-:W-:Y:S02]  /*1fa70*/  MOV R13, RZ ;  /* 0x000000ff000d7202 */ /* 0x000fe40000000f00 */
[----:B------:R-:W-:Y:S02]  /*1fa80*/  MOV R4, R16 ;  /* 0x0000001000047202 */ /* 0x000fe40000000f00 */
[----:B------:R-:W-:Y:S02]  /*1fa90*/  MOV R5, R0 ;  /* 0x0000000000057202 */ /* 0x000fe40000000f00 */
[----:B------:R-:W-:-:S07]  /*1faa0*/  MOV R8, R7 ;  /* 0x0000000700087202 */ /* 0x000fce0000000f00 */
.L_x_362:
[----:B------:R-:W1:Y:S01]  /*1fab0*/  S2R R12, SR_CgaCtaId ;  /* 0x00000000000c7919 */ /* 0x000e620000008800 */
[----:B------:R-:W-:Y:S01]  /*1fac0*/  MOV R11, 0x400 ;  /* 0x00000400000b7802 */ /* 0x000fe20000000f00 */
[----:B------:R-:W2:Y:S03]  /*1fad0*/  S2R R14, SR_TID.X ;  /* 0x00000000000e7919 */ /* 0x000ea60000002100 */
[----:B-1----:R-:W-:Y:S02]  /*1fae0*/  LEA R15, R12, R11, 0x18 ;  /* 0x0000000b0c0f7211 */ /* 0x002fe400078ec0ff */
[----:B------:R-:W-:Y:S02]  /*1faf0*/  SHF.L.U32 R11, R5, 0x1f, RZ ;  /* 0x0000001f050b7819 */ /* 0x000fe400000006ff */
[----:B------:R-:W-:Y:S02]  /*1fb00*/  LEA R12, R8, R15, 0x3 ;  /* 0x0000000f080c7211 */ /* 0x000fe400078e18ff */
[----:B--2---:R-:W-:-:S02]  /*1fb10*/  LOP3.LUT P1, RZ, R14, 0x7f, RZ, 0xc0, !PT ;  /* 0x0000007f0eff7812 */ /* 0x004fc4000782c0ff */
[----:B------:R-:W1:Y:S02]  /*1fb20*/  SYNCS.PHASECHK.TRANS64.TRYWAIT P0, [R12+URZ+0x30], R11 ;  /* 0x0000300b0c0075a7 */ /* 0x000e64000800017f */
[----:B-1----:R-:W-:Y:S09]  /*1fb30*/  @!P0 BRA `(.L_x_360) ;  /* 0x0000001800f88947 */ /* 0x002ff20003800000 */
.L_x_416:
[----:B-1----:R-:W1:Y:S01]  /*1fb40*/  @!P1 LDC R11, c[0x0][0x500] ;  /* 0x00014000ff0b9b82 */ /* 0x002e620000000800 */
[----:B------:R-:W-:-:S04]  /*1fb50*/  UPRMT UR4, UR24, 0x9910, URZ ;  /* 0x0000991018047896 */ /* 0x000fc8000800003f */
[----:B------:R-:W-:-:S06]  /*1fb60*/  UISETP.NE.AND UP0, UPT, UR4, 0x2, UPT ;  /* 0x000000020400788c */ /* 0x000fcc000bf05270 */
[----:B------:R-:W-:Y:S01]  /*1fb70*/  PLOP3.LUT P0, PT, PT, PT, UP0, 0x80, 0x0 ;  /* 0x000000000000781c */ /* 0x000fe20003f0f008 */
[----:B-1----:R1:W-:-:S12]  /*1fb80*/  @!P1 SYNCS.ARRIVE.TRANS64 RZ, [R12+URZ], R11 ;  /* 0x0000000b0cff99a7 */ /* 0x0023d8000800003f */
[----:B------:R-:W-:Y:S05]  /*1fb90*/  @P0 BRA `(.L_x_361) ;  /* 0x0000000000040947 */ /* 0x000fea0003800000 */
[----:B------:R-:W-:Y:S01]  /*1fba0*/  BPT.TRAP 0x1 ;  /* 0x000000040000795c */ /* 0x000fe20000300000 */
.L_x_361:
[----:B------:R-:W-:Y:S01]  /*1fbb0*/  R2UR UR5, R8 ;  /* 0x00000000080572ca */ /* 0x000fe200000e0000 */
[----:B------:R-:W-:Y:S01]  /*1fbc0*/  UIADD3 UR4, UP0, UR20, 0xf0, URZ ;  /* 0x000000f014047890 */ /* 0x000fe2000ff1e03f */
[----:B------:R-:W-:Y:S01]  /*1fbd0*/  R2UR UR18, R15 ;  /* 0x000000000f1272ca */ /* 0x000fe200000e0000 */
[----:B------:R-:W-:Y:S01]  /*1fbe0*/  UIADD3 UR22, UP1, UR20, 0x1f0, URZ ;  /* 0x000001f014167890 */ /* 0x000fe2000ff3e03f */
[----:B------:R-:W-:Y:S01]  /*1fbf0*/  R2UR UR9, R12 ;  /* 0x000000000c0972ca */ /* 0x000fe200000e0000 */
[----:B------:R-:W-:Y:S01]  /*1fc00*/  UMOV UR6, 0x0 ;  /* 0x0000000000067882 */ /* 0x000fe20000000000 */
[----:B------:R-:W-:Y:S01]  /*1fc10*/  R2UR UR11, R2 ;  /* 0x00000000020b72ca */ /* 0x000fe200000e0000 */
[----:B------:R-:W-:Y:S01]  /*1fc20*/  UIADD3.X UR23, URZ, UR21, URZ, UP1, !UPT ;  /* 0x000000153f177290 */ /* 0x000fe20008ffe43f */
[----:B------:R-:W-:Y:S01]  /*1fc30*/  R2UR UR10, R13 ;  /* 0x000000000d0a72ca */ /* 0x000fe200000e0000 */
[----:B------:R-:W-:Y:S01]  /*1fc40*/  UMOV UR7, 0x10000000 ;  /* 0x1000000000077882 */ /* 0x000fe20000000000 */
[----:B------:R-:W-:Y:S01]  /*1fc50*/  R2UR UR12, R10 ;  /* 0x000000000a0c72ca */ /* 0x000fe200000e0000 */
[----:B------:R-:W-:Y:S01]  /*1fc60*/  UMOV UR26, 0x30000 ;  /* 0x00030000001a7882 */ /* 0x000fe20000000000 */
[----:B------:R-:W-:Y:S01]  /*1fc70*/  IADD3 R4, R4, -0x1, RZ ;  /* 0xffffffff04047810 */ /* 0x000fe20007ffe0ff */
[----:B------:R-:W-:Y:S01]  /*1fc80*/  USHF.L.U32 UR5, UR5, 0xe, URZ ;  /* 0x0000000e05057899 */ /* 0x000fe2000800063f */
[----:B------:R-:W-:-:S02]  /*1fc90*/  R2UR UR19, R3 ;  /* 0x00000000031372ca */ /* 0x000fc400000e0000 */
[----:B------:R-:W-:Y:S01]  /*1fca0*/  ISETP.GT.AND P1, PT, R4, 0x1, PT ;  /* 0x000000010400780c */ /* 0x000fe20003f24270 */
[----:B------:R-:W-:Y:S01]  /*1fcb0*/  ULOP3.LUT UR8, UR5, 0x2000, UR25, 0xf8, !UPT ;  /* 0x0000200005087892 */ /* 0x000fe2000f8ef819 */
[----:B------:R-:W-:Y:S01]  /*1fcc0*/  IADD3 R8, R8, 0x1, RZ ;  /* 0x0000000108087810 */ /* 0x000fe20007ffe0ff */
[----:B------:R-:W-:Y:S01]  /*1fcd0*/  UIADD3 UR17, UR18, 0x6200, UR5 ;  /* 0x0000620012117890 */ /* 0x000fe2000fffe005 */
[----:B------:R-:W-:Y:S01]  /*1fce0*/  IADD3 R13, R13, 0x40, RZ ;  /* 0x000000400d0d7810 */ /* 0x000fe20007ffe0ff */
[----:B------:R-:W-:Y:S01]  /*1fcf0*/  UIADD3.X UR5, URZ, UR21, URZ, UP0, !UPT ;  /* 0x000000153f057290 */ /* 0x000fe200087fe43f */
[----:B------:R-:W-:Y:S01]  /*1fd00*/  ISETP.NE.AND P0, PT, R8, 0x6, PT ;  /* 0x000000060800780c */ /* 0x000fe20003f05270 */
[----:B------:R-:W-:-:S03]  /*1fd10*/  UIADD3 UR18, UR18, 0x1e200, UR8 ;  /* 0x0001e20012127890 */ /* 0x000fc6000fffe008 */
[----:B------:R-:W-:Y:S01]  /*1fd20*/  UMOV UR8, UR17 ;  /* 0x0000001100087c82 */ /* 0x000fe20008000000 */
[----:B-1----:R-:W-:Y:S02]  /*1fd30*/  SEL R12, RZ, 0x1, P0 ;  /* 0x00000001ff0c7807 */ /* 0x002fe40000000000 */
[----:B------:R-:W-:Y:S01]  /*1fd40*/  SEL R8, R8, RZ, P0 ;  /* 0x000000ff08087207 */ /* 0x000fe20000000000 */
[----:B------:R1:W-:Y:S01]  /*1fd50*/  UTMALDG.3D [UR8], [UR4], desc[UR6] ;  /* 0x00000608040075b4 */ /* 0x0003e20008011000 */
[----:B------:R-:W-:Y:S01]  /*1fd60*/  LOP3.LUT R5, R5, R12, RZ, 0x3c, !PT ;  /* 0x0000000c05057212 */ /* 0x000fe200078e3cff */
[----:B-1----:R-:W-:Y:S01]  /*1fd70*/  UMOV UR8, UR18 ;  /* 0x0000001200087c82 */ /* 0x002fe20008000000 */
[----:B------:R-:W-:Y:S02]  /*1fd80*/  UMOV UR11, UR19 ;  /* 0x00000013000b7c82 */ /* 0x000fe40008000000 */
[----:B------:R1:W-:Y:S02]  /*1fd90*/  UTMALDG.3D.MULTICAST [UR8], [UR22], UR26, desc[UR6] ;  /* 0x00000608160073b4 */ /* 0x0003e4000801181a */
[----:B-1----:R-:W-:Y:S05]  /*1fda0*/  @P1 BRA `(.L_x_362) ;  /* 0xfffffffc00401947 */ /* 0x002fea000383ffff */
.L_x_359:
[----:B------:R-:W-:Y:S05]  /*1fdb0*/  BSYNC B1 ;  /* 0x0000000000017941 */ /* 0x000fea0003800000 */
.L_x_358:
[----:B------:R-:W2:Y:S01]  /*1fdc0*/  LDL.LU R14, [R1+0x4b4] ;  /* 0x0004b400010e7983 */ /* 0x000ea20000300800 */
[----:B------:R-:W-:Y:S01]  /*1fdd0*/  LOP3.LUT P0, RZ, R9, 0xff, RZ, 0xc0, !PT ;  /* 0x000000ff09ff7812 */ /* 0x000fe2000780c0ff */
[----:B------:R-:W-:Y:S02]  /*1fde0*/  ULDC.64 UR4, c[0x0][0x8f8] ;  /* 0x00023e0000047ab9 */ /* 0x000fe40000000a00 */
[----:B------:R-:W3:Y:S01]  /*1fdf0*/  LDL.LU R12, [R1+0x4b0] ;  /* 0x0004b000010c7983 */ /* 0x000ee20000300800 */
[C---:B------:R-:W-:Y:S01]  /*1fe00*/  IADD3 R4, R6.reuse, R7, RZ ;  /* 0x0000000706047210 */ /* 0x040fe20007ffe0ff */
[----:B------:R-:W-:Y:S01]  /*1fe10*/  BSSY B1, `(.L_x_363) ;  /* 0x0000070000017945 */ /* 0x000fe20003800000 */
[----:B------:R-:W-:Y:S02]  /*1fe20*/  ISETP.GE.U32.AND P1, PT, R6, 0x6, PT ;  /* 0x000000060600780c */ /* 0x000fe40003f26070 */
[----:B------:R-:W-:Y:S02]  /*1fe30*/  MOV R10, 0xffffffff ;  /* 0xffffffff000a7802 */ /* 0x000fe40000000f00 */
[----:B------:R-:W-:-:S03]  /*1fe40*/  PRMT R9, RZ, 0x7610, R9 ;  /* 0x00007610ff097816 */ /* 0x000fc60000000009 */
[----:B------:R-:W1:Y:S01]  /*1fe50*/  @P0 S2R R3, SR_CgaCtaId ;  /* 0x0000000000030919 */ /* 0x000e620000008800 */
[----:B------:R-:W-:-:S04]  /*1fe60*/  @P0 MOV R2, 0x400 ;  /* 0x0000040000020802 */ /* 0x000fc80000000f00 */
[----:B-1----:R-:W-:-:S04]  /*1fe70*/  @P0 LEA R2, R3, R2, 0x18 ;  /* 0x0000000203020211 */ /* 0x002fc800078ec0ff */
[----:B------:R1:W-:Y:S01]  /*1fe80*/  @P0 SYNCS.ARRIVE.TRANS64.A1T0 RZ, [R2+URZ+0xa8], RZ ;  /* 0x0000a8ff02ff09a7 */ /* 0x0003e2000810003f */
[----:B------:R-:W-:-:S04]  /*1fe90*/  ISETP.GT.U32.AND P0, PT, R4, 0x5, PT ;  /* 0x000000050400780c */ /* 0x000fc80003f04070 */
[----:B------:R-:W-:Y:S01]  /*1fea0*/  ISETP.LT.U32.AND P0, PT, R6, 0x6, P0 ;  /* 0x000000060600780c */ /* 0x000fe20000701070 */
[----:B-1----:R-:W-:Y:S01]  /*1feb0*/  IMAD.WIDE.U32 R2, R4, -0x55555555, RZ ;  /* 0xaaaaaaab04027825 */ /* 0x002fe200078e00ff */
[----:B------:R-:W-:-:S04]  /*1fec0*/  MOV R2, 0xffffffff ;  /* 0xffffffff00027802 */ /* 0x000fc80000000f00 */
[----:B------:R-:W-:Y:S02]  /*1fed0*/  SHF.R.U32.HI R5, RZ, 0x2, R3 ;  /* 0x00000002ff057819 */ /* 0x000fe40000011603 */
[----:B------:R-:W-:-:S03]  /*1fee0*/  SEL R3, RZ, 0x1, !P0 ;  /* 0x00000001ff037807 */ /* 0x000fc60004000000 */
[--C-:B------:R-:W-:Y:S01]  /*1fef0*/  IMAD R7, R5, -0x6, R4.reuse ;  /* 0xfffffffa05077824 */ /* 0x100fe200078e0204 */
[----:B------:R-:W-:Y:S02]  /*1ff00*/  LOP3.LUT R0, R0, R3, RZ, 0x3c, !PT ;  /* 0x0000000300007212 */ /* 0x000fe400078e3cff */
[----:B------:R-:W-:Y:S02]  /*1ff10*/  MOV R3, 0xffffffff ;  /* 0xffffffff00037802 */ /* 0x000fe40000000f00 */
[----:B------:R-:W-:Y:S02]  /*1ff20*/  @P1 LOP3.LUT R0, R0, 0x1, R5, 0x78, !PT ;  /* 0x0000000100001812 */ /* 0x000fe400078e7805 */
[----:B------:R-:W-:Y:S02]  /*1ff30*/  PRMT R4, RZ, 0x7610, R4 ;  /* 0x00007610ff047816 */ /* 0x000fe40000000004 */
[----:B---3--:R-:W-:-:S04]  /*1ff40*/  IADD3 R12, P0, R12, UR54, RZ ;  /* 0x000000360c0c7c10 */ /* 0x008fc8000ff1e0ff */
[----:B--2---:R-:W-:Y:S01]  /*1ff50*/  IADD3.X R14, R14, UR39, RZ, P0, !PT ;  /* 0x000000270e0e7c10 */ /* 0x004fe200087fe4ff */
        /* <DEDUP_REMOVED lines=8> */
[----:B------:R-:W-:Y:S01]  /*1ffe0*/  ULDC UR7, c[0x0][0x8d8] ;  /* 0x0002360000077ab9 */ /* 0x000fe20000000800 */
[----:B------:R-:W3:Y:S05]  /*1fff0*/  S2R R2, SR_CTAID.Y ;  /* 0x0000000000027919 */ /* 0x000eea0000002600 */
[----:B------:R-:W4:Y:S08]  /*20000*/  LDC R5, c[0x0][0x144] ;  /* 0x00005100ff057b82 */ /* 0x000f300000000800 */
[----:B------:R-:W5:Y:S01]  /*20010*/  LDC R11, c[0x0][0x148] ;  /* 0x00005200ff0b7b82 */ /* 0x000f620000000800 */
[----:B--2---:R-:W-:-:S02]  /*20020*/  ISETP.NE.AND P2, PT, R15, 0x1, PT ;  /* 0x000000010f00780c */ /* 0x004fc40003f45270 */
[----:B-1----:R-:W-:Y:S02]  /*20030*/  I2FP.F32.U32 R3, R8 ;  /* 0x0000000800037245 */ /* 0x002fe40000201000 */
[----:B---3--:R-:W-:-:S03]  /*20040*/  I2FP.F32.U32 R4, R2 ;  /* 0x0000000200047245 */ /* 0x008fc60000201000 */
[----:B------:R-:W-:Y:S01]  /*20050*/  FMUL R3, R3, UR4 ;  /* 0x0000000403037c20 */ /* 0x000fe20008400000 */
[----:B------:R-:W-:Y:S02]  /*20060*/  ULDC UR4, c[0x0][0x154] ;  /* 0x0000550000047ab9 */ /* 0x000fe40000000800 */
[----:B------:R-:W-:Y:S01]  /*20070*/  FMUL R10, R4, UR4 ;  /* 0x00000004040a7c20 */ /* 0x000fe20008400000 */
[----:B------:R-:W-:Y:S02]  /*20080*/  ULDC.64 UR4, c[0x0][0x8d0] ;  /* 0x0002340000047ab9 */ /* 0x000fe40000000a00 */
[----:B------:R-:W1:Y:S01]  /*20090*/  F2I.U32.TRUNC.NTZ R3, R3 ;  /* 0x0000000300037305 */ /* 0x000e62000020f000 */
[----:B------:R-:W-:-:S04]  /*200a0*/  ISETP.NE.U32.AND P0, PT, RZ, UR4, PT ;  /* 0x00000004ff007c0c */ /* 0x000fc8000bf05070 */
[----:B------:R-:W-:-:S03]  /*200b0*/  ISETP.NE.AND.EX P0, PT, RZ, UR5, PT, P0 ;  /* 0x00000005ff007c0c */ /* 0x000fc6000bf05300 */
[----:B------:R-:W2:Y:S01]  /*200c0*/  F2I.U32.TRUNC.NTZ R10, R10 ;  /* 0x0000000a000a7305 */ /* 0x000ea2000020f000 */
[----:B-1----:R-:W-:Y:S02]  /*200d0*/  IADD3 R4, -R3, RZ, RZ ;  /* 0x000000ff03047210 */ /* 0x002fe40007ffe1ff */
[----:B------:R-:W-:-:S03]  /*200e0*/  MOV R3, R14 ;  /* 0x0000000e00037202 */ /* 0x000fc60000000f00 */
[----:B----4-:R-:W-:Y:S01]  /*200f0*/  IMAD R8, R5, R4, R8 ;  /* 0x0000000405087224 */ /* 0x010fe200078e0208 */
[----:B--2---:R-:W-:-:S05]  /*20100*/  IADD3 R4, -R10, RZ, RZ ;  /* 0x000000ff0a047210 */ /* 0x004fca0007ffe1ff */
[----:B-----5:R-:W-:Y:S01]  /*20110*/  @P2 IMAD R8, R11, R4, R2 ;  /* 0x000000040b082224 */ /* 0x020fe200078e0202 */
[----:B------:R-:W-:Y:S01]  /*20120*/  MOV R2, R12 ;  /* 0x0000000c00027202 */ /* 0x000fe20000000f00 */
[----:B------:R-:W-:Y:S06]  /*20130*/  @!P0 BRA `(.L_x_365) ;  /* 0x0000000000288947 */ /* 0x000fec0003800000 */
[----:B------:R-:W-:Y:S02]  /*20140*/  ULDC UR6, c[0x0][0x8dc] ;  /* 0x0002370000067ab9 */ /* 0x000fe40000000800 */
[----:B------:R-:W-:-:S04]  /*20150*/  IADD3 R3, P0, R12, UR6, RZ ;  /* 0x000000060c037c10 */ /* 0x000fc8000ff1e0ff */
[----:B------:R-:W-:-:S05]  /*20160*/  IADD3.X R11, RZ, R14, RZ, P0, !PT ;  /* 0x0000000eff0b7210 */ /* 0x000fca00007fe4ff */
[----:B------:R-:W-:-:S04]  /*20170*/  IMAD.WIDE.U32 R4, R11, UR4, RZ ;  /* 0x000000040b047c25 */ /* 0x000fc8000f8e00ff */
[----:B------:R-:W-:-:S04]  /*20180*/  IMAD.WIDE.U32 R4, P0, R3, UR5, R4 ;  /* 0x0000000503047c25 */ /* 0x000fc8000f800004 */
[----:B------:R-:W-:Y:S01]  /*20190*/  IMAD.WIDE.U32 R2, R3, UR4, RZ ;  /* 0x0000000403027c25 */ /* 0x000fe2000f8e00ff */
[----:B------:R-:W-:-:S04]  /*201a0*/  MOV R2, R5 ;  /* 0x0000000500027202 */ /* 0x000fc80000000f00 */
[----:B------:R-:W-:Y:S02]  /*201b0*/  IADD3 RZ, P1, R3, R4, RZ ;  /* 0x0000000403ff7210 */ /* 0x000fe40007f3e0ff */
[----:B------:R-:W-:-:S03]  /*201c0*/  IADD3.X R3, RZ, RZ, RZ, P0, !PT ;  /* 0x000000ffff037210 */ /* 0x000fc600007fe4ff */
[----:B------:R-:W-:-:S08]  /*201d0*/  IMAD.WIDE.U32.X R2, R11, UR5, R2, P1 ;  /* 0x000000050b027c25 */ /* 0x000fd000088e0402 */
.L_x_365:
[--C-:B------:R-:W-:Y:S01]  /*201e0*/  SHF.R.U64 R10, R2, UR7, R3.reuse ;  /* 0x00000007020a7c19 */ /* 0x100fe20008001203 */
[----:B------:R-:W-:Y:S01]  /*201f0*/  ULDC.64 UR4, c[0x0][0x8c8] ;  /* 0x0002320000047ab9 */ /* 0x000fe20000000a00 */
[----:B------:R-:W-:Y:S01]  /*20200*/  SHF.R.U32.HI R2, RZ, UR7, R3 ;  /* 0x00000007ff027c19 */ /* 0x000fe20008011603 */
[----:B------:R-:W-:Y:S01]  /*20210*/  ULDC.64 UR6, c[0x0][0x8e8] ;  /* 0x00023a0000067ab9 */ /* 0x000fe20000000a00 */
[----:B------:R-:W-:Y:S02]  /*20220*/  IADD3 R11, P0, RZ, -R10, RZ ;  /* 0x8000000aff0b7210 */ /* 0x000fe40007f1e0ff */
[----:B------:R-:W-:Y:S02]  /*20230*/  MOV R3, R14 ;  /* 0x0000000e00037202 */ /* 0x000fe40000000f00 */
[----:B------:R-:W-:Y:S02]  /*20240*/  IADD3.X R2, RZ, ~R2, RZ, P0, !PT ;  /* 0x80000002ff027210 */ /* 0x000fe400007fe4ff */
[----:B------:R-:W-:-:S03]  /*20250*/  ISETP.NE.U32.AND P0, PT, RZ, UR6, PT ;  /* 0x00000006ff007c0c */ /* 0x000fc6000bf05070 */
[----:B------:R-:W-:Y:S01]  /*20260*/  IMAD R2, R2, UR4, RZ ;  /* 0x0000000402027c24 */ /* 0x000fe2000f8e02ff */
[----:B------:R-:W-:-:S03]  /*20270*/  ISETP.NE.AND.EX P0, PT, RZ, UR7, PT, P0 ;  /* 0x00000007ff007c0c */ /* 0x000fc6000bf05300 */
[----:B------:R-:W-:Y:S01]  /*20280*/  IMAD R5, R11, UR5, R2 ;  /* 0x000000050b057c24 */ /* 0x000fe2000f8e0202 */
[----:B------:R-:W-:-:S05]  /*20290*/  MOV R2, R12 ;  /* 0x0000000c00027202 */ /* 0x000fca0000000f00 */
[----:B------:R-:W-:Y:S01]  /*202a0*/  IMAD.WIDE.U32 R2, R11, UR4, R2 ;  /* 0x000000040b027c25 */ /* 0x000fe2000f8e0002 */
[----:B------:R-:W-:-:S04]  /*202b0*/  ULDC UR4, c[0x0][0x8c0] ;  /* 0x0002300000047ab9 */ /* 0x000fc80000000800 */
[----:B------:R-:W-:-:S04]  /*202c0*/  IADD3 R3, R3, R5, RZ ;  /* 0x0000000503037210 */ /* 0x000fc80007ffe0ff */
[--C-:B------:R-:W-:Y:S02]  /*202d0*/  SHF.R.U64 R11, R2, UR4, R3.reuse ;  /* 0x00000004020b7c19 */ /* 0x100fe40008001203 */
[----:B------:R-:W-:Y:S01]  /*202e0*/  SHF.R.U32.HI R2, RZ, UR4, R3 ;  /* 0x00000004ff027c19 */ /* 0x000fe20008011603 */
[----:B------:R-:W-:-:S03]  /*202f0*/  ULDC UR4, c[0x0][0x8b0] ;  /* 0x00022c0000047ab9 */ /* 0x000fc60000000800 */
[--C-:B------:R-:W-:Y:S02]  /*20300*/  SHF.R.U64 R12, R11, UR4, R2.reuse ;  /* 0x000000040b0c7c19 */ /* 0x100fe40008001202 */
[----:B------:R-:W-:Y:S01]  /*20310*/  SHF.R.U32.HI R3, RZ, UR4, R2 ;  /* 0x00000004ff037c19 */ /* 0x000fe20008011602 */
[----:B------:R-:W-:-:S03]  /*20320*/  ULDC UR4, c[0x0][0x900] ;  /* 0x0002400000047ab9 */ /* 0x000fc60000000800 */
[--C-:B------:R-:W-:Y:S02]  /*20330*/  SHF.R.U64 R13, R12, UR4, R3.reuse ;  /* 0x000000040c0d7c19 */ /* 0x100fe40008001203 */
[----:B------:R-:W-:Y:S02]  /*20340*/  SHF.R.U32.HI R14, RZ, UR4, R3 ;  /* 0x00000004ff0e7c19 */ /* 0x000fe40008011603 */
[----:B------:R-:W-:Y:S02]  /*20350*/  MOV R2, R13 ;  /* 0x0000000d00027202 */ /* 0x000fe40000000f00 */
        /* <DEDUP_REMOVED lines=12> */
.L_x_366:
[----:B------:R-:W-:Y:S01]  /*20420*/  ULDC UR4, c[0x0][0x8f0] ;  /* 0x00023c0000047ab9 */ /* 0x000fe20000000800 */
[----:B------:R-:W-:Y:S02]  /*20430*/  LOP3.LUT R12, R12, UR16, RZ, 0xc0, !PT ;  /* 0x000000100c0c7c12 */ /* 0x000fe4000f8ec0ff */
[----:B------:R-:W-:Y:S01]  /*20440*/  SHF.R.U64 R3, R2, UR4, R3 ;  /* 0x0000000402037c19 */ /* 0x000fe20008001203 */
[----:B------:R-:W-:Y:S01]  /*20450*/  ULDC UR4, c[0x0][0x8e0] ;  /* 0x0002380000047ab9 */ /* 0x000fe20000000800 */
[----:B------:R-:W-:Y:S02]  /*20460*/  MOV R4, 0x1 ;  /* 0x0000000100047802 */ /* 0x000fe40000000f00 */
[C---:B------:R-:W-:Y:S01]  /*20470*/  IADD3 R2, -R3.reuse, RZ, RZ ;  /* 0x000000ff03027210 */ /* 0x040fe20007ffe1ff */
[----:B------:R-:W-:-:S04]  /*20480*/  IMAD R5, R3, UR15, R12 ;  /* 0x0000000f03057c24 */ /* 0x000fc8000f8e020c */
[----:B------:R-:W-:Y:S01]  /*20490*/  IMAD R13, R2, UR4, R13 ;  /* 0x00000004020d7c24 */ /* 0x000fe2000f8e020d */
[----:B------:R-:W-:Y:S01]  /*204a0*/  ULDC UR4, c[0x0][0x8b8] ;  /* 0x00022e0000047ab9 */ /* 0x000fe20000000800 */
[----:B------:R-:W-:Y:S01]  /*204b0*/  LOP3.LUT R2, R11, UR14, RZ, 0xc0, !PT ;  /* 0x0000000e0b027c12 */ /* 0x000fe2000f8ec0ff */
[----:B------:R-:W-:Y:S01]  /*204c0*/  IMAD R8, R5, UR4, R8 ;  /* 0x0000000405087c24 */ /* 0x000fe2000f8e0208 */
[----:B------:R-:W-:-:S03]  /*204d0*/  ULDC UR4, c[0x0][0x8a8] ;  /* 0x00022a0000047ab9 */ /* 0x000fc60000000800 */
[----:B------:R-:W-:-:S05]  /*204e0*/  IMAD R13, R13, UR4, R2 ;  /* 0x000000040d0d7c24 */ /* 0x000fca000f8e0202 */
[----:B------:R-:W-:Y:S02]  /*204f0*/  SEL R3, R13, R8, !P2 ;  /* 0x000000080d037207 */ /* 0x000fe40005000000 */
[----:B------:R-:W-:-:S07]  /*20500*/  SEL R2, R8, R13, !P2 ;  /* 0x0000000d08027207 */ /* 0x000fce0005000000 */
.L_x_364:
[----:B------:R-:W-:Y:S05]  /*20510*/  BSYNC B1 ;  /* 0x0000000000017941 */ /* 0x000fea0003800000 */
.L_x_363:
[----:B------:R-:W-:-:S13]  /*20520*/  LOP3.LUT P0, RZ, R4, 0xff, RZ, 0xc0, !PT ;  /* 0x000000ff04ff7812 */ /* 0x000fda000780c0ff */
[----:B------:R-:W-:Y:S05]  /*20530*/  @P0 BRA `(.L_x_367) ;  /* 0xfffffff400280947 */ /* 0x000fea000383ffff */
[----:B------:R-:W-:Y:S05]  /*20540*/  BSYNC B0 ;  /* 0x0000000000007941 */ /* 0x000fea0003800000 */
.L_x_356:
[----:B------:R-:W-:-:S03]  /*20550*/  UMOV UR4, 0xffffffff ;  /* 0xffffffff00047882 */ /* 0x000fc60000000000 */
[----:B------:R-:W-:Y:S05]  /*20560*/  BRA.DIV UR4, `(.L_x_368) ;  /* 0x0000001204807947 */ /* 0x000fea000b800000 */
[----:B------:R-:W-:-:S13]  /*20570*/  ELECT P0, URZ, PT ;  /* 0x00000000003f782f */ /* 0x000fda0003800000 */
.L_x_419:
[----:B------:R-:W-:Y:S04]  /*20580*/  BSSY B0, `(.L_x_369) ;  /* 0x000003e000007945 */ /* 0x000fe80003800000 */
[----:B------:R-:W-:Y:S05]  /*20590*/  @!P0 BRA `(.L_x_370) ;  /* 0x0000000000f08947 */ /* 0x000fea0003800000 */
[----:B------:R-:W-:-:S04]  /*205a0*/  ULOP3.LUT UR4, UR46, 0x2, URZ, 0xfc, !UPT ;  /* 0x000000022e047892 */ /* 0x000fc8000f8efc3f */
[----:B------:R-:W-:-:S06]  /*205b0*/  UISETP.NE.AND UP0, UPT, UR4, 0x3, UPT ;  /* 0x000000030400788c */ /* 0x000fcc000bf05270 */
[----:B------:R-:W-:-:S13]  /*205c0*/  PLOP3.LUT P0, PT, PT, PT, UP0, 0x80, 0x0 ;  /* 0x000000000000781c */ /* 0x000fda0003f0f008 */
[----:B------:R-:W-:Y:S05]  /*205d0*/  @!P0 BRA `(.L_x_371) ;  /* 0x0000000000048947 */ /* 0x000fea0003800000 */
[----:B------:R-:W-:Y:S01]  /*205e0*/  BPT.TRAP 0x1 ;  /* 0x000000040000795c */ /* 0x000fe20000300000 */
.L_x_371:
[----:B------:R-:W1:Y:S01]  /*205f0*/  S2R R3, SR_CgaCtaId ;  /* 0x0000000000037919 */ /* 0x000e620000008800 */
[----:B------:R-:W-:-:S04]  /*20600*/  MOV R2, 0x400 ;  /* 0x0000040000027802 */ /* 0x000fc80000000f00 */
[----:B-1----:R-:W-:Y:S02]  /*20610*/  LEA R2, R3, R2, 0x18 ;  /* 0x0000000203027211 */ /* 0x002fe400078ec0ff */
[----:B------:R-:W-:Y:S02]  /*20620*/  SHF.L.U32 R3, R0, 0x1f, RZ ;  /* 0x0000001f00037819 */ /* 0x000fe400000006ff */
[----:B------:R-:W-:-:S04]  /*20630*/  IADD3 R2, R2, 0x30, RZ ;  /* 0x0000003002027810 */ /* 0x000fc80007ffe0ff */
[----:B------:R-:W-:-:S04]  /*20640*/  LEA R4, R7, R2, 0x3 ;  /* 0x0000000207047211 */ /* 0x000fc800078e18ff */
[----:B------:R-:W1:Y:S02]  /*20650*/  SYNCS.PHASECHK.TRANS64.TRYWAIT P0, [R4+URZ], R3 ;  /* 0x00000003040075a7 */ /* 0x000e64000800017f */
[----:B-1----:R-:W-:Y:S05]  /*20660*/  @!P0 BRA `(.L_x_372) ;  /* 0x0000001000648947 */ /* 0x002fea0003800000 */
.L_x_420:
[----:B------:R-:W-:-:S04]  /*20670*/  IADD3 R7, R7, 0x1, RZ ;  /* 0x0000000107077810 */ /* 0x000fc80007ffe0ff */
[----:B------:R-:W-:-:S04]  /*20680*/  ISETP.NE.AND P0, PT, R7, 0x6, PT ;  /* 0x000000060700780c */ /* 0x000fc80003f05270 */
[----:B-1----:R-:W-:Y:S02]  /*20690*/  SEL R3, RZ, 0x1, P0 ;  /* 0x00000001ff037807 */ /* 0x002fe40000000000 */
[----:B------:R-:W-:Y:S02]  /*206a0*/  SEL R7, R7, RZ, P0 ;  /* 0x000000ff07077207 */ /* 0x000fe40000000000 */
[----:B------:R-:W-:Y:S02]  /*206b0*/  LOP3.LUT R4, R0, R3, RZ, 0x3c, !PT ;  /* 0x0000000300047212 */ /* 0x000fe400078e3cff */
[----:B------:R-:W-:Y:S02]  /*206c0*/  LEA R3, R7, R2, 0x3 ;  /* 0x0000000207037211 */ /* 0x000fe400078e18ff */
[----:B------:R-:W-:-:S04]  /*206d0*/  SHF.L.U32 R0, R4, 0x1f, RZ ;  /* 0x0000001f04007819 */ /* 0x000fc800000006ff */
[----:B------:R-:W1:Y:S02]  /*206e0*/  SYNCS.PHASECHK.TRANS64.TRYWAIT P0, [R3+URZ], R0 ;  /* 0x00000000030075a7 */ /* 0x000e64000800017f */
[----:B-1----:R-:W-:Y:S05]  /*206f0*/  @!P0 BRA `(.L_x_373) ;  /* 0x0000001000548947 */ /* 0x002fea0003800000 */
.L_x_421:
[----:B-1----:R-:W-:-:S04]  /*20700*/  IADD3 R0, R7, 0x1, RZ ;  /* 0x0000000107007810 */ /* 0x002fc80007ffe0ff */
[----:B------:R-:W-:-:S04]  /*20710*/  ISETP.NE.AND P0, PT, R0, 0x6, PT ;  /* 0x000000060000780c */ /* 0x000fc80003f05270 */
[----:B------:R-:W-:Y:S02]  /*20720*/  SEL R3, RZ, 0x1, P0 ;  /* 0x00000001ff037807 */ /* 0x000fe40000000000 */
[----:B------:R-:W-:Y:S02]  /*20730*/  SEL R5, R0, RZ, P0 ;  /* 0x000000ff00057207 */ /* 0x000fe40000000000 */
[----:B------:R-:W-:Y:S02]  /*20740*/  LOP3.LUT R4, R4, R3, RZ, 0x3c, !PT ;  /* 0x0000000304047212 */ /* 0x000fe400078e3cff */
[----:B------:R-:W-:Y:S02]  /*20750*/  LEA R3, R5, R2, 0x3 ;  /* 0x0000000205037211 */ /* 0x000fe400078e18ff */
[----:B------:R-:W-:-:S04]  /*20760*/  SHF.L.U32 R0, R4, 0x1f, RZ ;  /* 0x0000001f04007819 */ /* 0x000fc800000006ff */
[----:B------:R-:W1:Y:S02]  /*20770*/  SYNCS.PHASECHK.TRANS64.TRYWAIT P0, [R3+URZ], R0 ;  /* 0x00000000030075a7 */ /* 0x000e64000800017f */
[----:B-1----:R-:W-:Y:S05]  /*20780*/  @!P0 BRA `(.L_x_374) ;  /* 0x0000001000448947 */ /* 0x002fea0003800000 */
.L_x_422:
        /* <DEDUP_REMOVED lines=9> */
.L_x_423:
        /* <DEDUP_REMOVED lines=9> */
.L_x_424:
[----:B-1----:R-:W-:-:S04]  /*208b0*/  IADD3 R0, R5, 0x1, RZ ;  /* 0x0000000105007810 */ /* 0x002fc80007ffe0ff */
[----:B------:R-:W-:-:S04]  /*208c0*/  ISETP.NE.AND P0, PT, R0, 0x6, PT ;  /* 0x000000060000780c */ /* 0x000fc80003f05270 */
[----:B------:R-:W-:Y:S02]  /*208d0*/  SEL R4, RZ, 0x1, P0 ;  /* 0x00000001ff047807 */ /* 0x000fe40000000000 */
[----:B------:R-:W-:Y:S02]  /*208e0*/  SEL R3, R0, RZ, P0 ;  /* 0x000000ff00037207 */ /* 0x000fe40000000000 */
[----:B------:R-:W-:Y:S02]  /*208f0*/  LOP3.LUT R0, R7, R4, RZ, 0x3c, !PT ;  /* 0x0000000407007212 */ /* 0x000fe400078e3cff */
[----:B------:R-:W-:Y:S02]  /*20900*/  LEA R3, R3, R2, 0x3 ;  /* 0x0000000203037211 */ /* 0x000fe400078e18ff */
[----:B------:R-:W-:-:S07]  /*20910*/  SHF.L.U32 R0, R0, 0x1f, RZ ;  /* 0x0000001f00007819 */ /* 0x000fce00000006ff */
.L_x_377:
[----:B-1----:R1:W2:Y:S02]  /*20920*/  SYNCS.PHASECHK.TRANS64.TRYWAIT P0, [R3+URZ], R0 ;  /* 0x00000000030075a7 */ /* 0x0022a4000800017f */
[----:B--2---:R-:W-:Y:S05]  /*20930*/  @!P0 NANOSLEEP.SYNCS 0x989680 ;  /* 0x009896800000895d */ /* 0x004fea0003900000 */
[----:B------:R-:W2:Y:S02]  /*20940*/  @!P0 SYNCS.PHASECHK.TRANS64 P0, [R3+URZ], R0 ;  /* 0x00000000030085a7 */ /* 0x000ea4000800007f */
[----:B--2---:R-:W-:Y:S05]  /*20950*/  @!P0 BRA `(.L_x_377) ;  /* 0xfffffffc00f08947 */ /* 0x004fea000383ffff */
.L_x_370:
[----:B------:R-:W-:Y:S05]  /*20960*/  BSYNC B0 ;  /* 0x0000000000007941 */ /* 0x000fea0003800000 */
.L_x_369:
[----:B------:R-:W-:Y:S05]  /*20970*/  EXIT ;  /* 0x000000000000794d */ /* 0x000fea0003800000 */
.L_x_23:
[----:B---3--:R-:W-:-:S04]  /*20980*/  MOV R3, UR4 ;  /* 0x0000000400037c02 */ /* 0x008fc80008000f00 */
[----:B------:R3:W4:Y:S03]  /*20990*/  SYNCS.PHASECHK.TRANS64.TRYWAIT P0, [R3+URZ], R0 ;  /* 0x00000000030075a7 */ /* 0x000726000800017f */
[----:B----4-:R-:W-:Y:S05]  /*209a0*/  @!P0 NANOSLEEP.SYNCS 0x989680 ;  /* 0x009896800000895d */ /* 0x010fea0003900000 */
[----:B------:R-:W4:Y:S02]  /*209b0*/  @!P0 SYNCS.PHASECHK.TRANS64 P0, [R3+URZ], R0 ;  /* 0x00000000030085a7 */ /* 0x000f24000800007f */
[----:B----4-:R-:W-:Y:S05]  /*209c0*/  @!P0 BRA `(.L_x_23) ;  /* 0xfffffffc00ec8947 */ /* 0x010fea000383ffff */
[----:B------:R-:W-:Y:S05]  /*209d0*/  BRA `(.L_x_22) ;  /* 0xfffffe2800c87947 */ /* 0x000fea000383ffff */
.L_x_29:
[----:B---3--:R-:W-:-:S04]  /*209e0*/  MOV R3, UR6 ;  /* 0x0000000600037c02 */ /* 0x008fc80008000f00 */
[----:B------:R3:W4:Y:S03]  /*209f0*/  SYNCS.PHASECHK.TRANS64.TRYWAIT P0, [R3+URZ], R0 ;  /* 0x00000000030075a7 */ /* 0x000726000800017f */
[----:B----4-:R-:W-:Y:S05]  /*20a00*/  @!P0 NANOSLEEP.SYNCS 0x989680 ;  /* 0x009896800000895d */ /* 0x010fea0003900000 */
[----:B------:R-:W4:Y:S02]  /*20a10*/  @!P0 SYNCS.PHASECHK.TRANS64 P0, [R3+URZ], R0 ;  /* 0x00000000030085a7 */ /* 0x000f24000800007f */
[----:B----4-:R-:W-:Y:S05]  /*20a20*/  @!P0 BRA `(.L_x_29) ;  /* 0xfffffffc00ec8947 */ /* 0x010fea000383ffff */
[----:B------:R-:W-:Y:S05]  /*20a30*/  BRA `(.L_x_28) ;  /* 0xfffffe7000247947 */ /* 0x000fea000383ffff */
.L_x_57:
[----:B-1----:R1:W2:Y:S02]  /*20a40*/  SYNCS.PHASECHK.TRANS64.TRYWAIT P0, [R10+URZ+0x60], R0 ;  /* 0x000060000a0075a7 */ /* 0x0022a4000800017f */
[----:B--2---:R-:W-:Y:S05]  /*20a50*/  @!P0 NANOSLEEP.SYNCS 0x989680 ;  /* 0x009896800000895d */ /* 0x004fea0003900000 */
[----:B------:R-:W2:Y:S02]  /*20a60*/  @!P0 SYNCS.PHASECHK.TRANS64 P0, [R10+URZ+0x60], R0 ;  /* 0x000060000a0085a7 */ /* 0x000ea4000800007f */
[----:B--2---:R-:W-:Y:S05]  /*20a70*/  @!P0 BRA `(.L_x_57) ;  /* 0xfffffffc00f08947 */ /* 0x004fea000383ffff */
[----:B------:R-:W-:Y:S05]  /*20a80*/  BRA `(.L_x_378) ;  /* 0xffffff1800487947 */ /* 0x000fea000383ffff */
.L_x_68:
[----:B-1----:R1:W2:Y:S02]  /*20a90*/  SYNCS.PHASECHK.TRANS64.TRYWAIT P4, [R11+URZ+0x60], R12 ;  /* 0x0000600c0b0075a7 */ /* 0x0022a4000808017f */
[----:B--2---:R-:W-:Y:S05]  /*20aa0*/  @!P4 NANOSLEEP.SYNCS 0x989680 ;  /* 0x009896800000c95d */ /* 0x004fea0003900000 */
[----:B------:R-:W2:Y:S02]  /*20ab0*/  @!P4 SYNCS.PHASECHK.TRANS64 P4, [R11+URZ+0x60], R12 ;  /* 0x0000600c0b00c5a7 */ /* 0x000ea4000808007f */
[----:B--2---:R-:W-:Y:S05]  /*20ac0*/  @!P4 BRA `(.L_x_68) ;  /* 0xfffffffc00f0c947 */ /* 0x004fea000383ffff */
[----:B------:R-:W-:Y:S05]  /*20ad0*/  BRA `(.L_x_379) ;  /* 0xffffff2000b07947 */ /* 0x000fea000383ffff */
.L_x_79:
[----:B-1----:R1:W2:Y:S02]  /*20ae0*/  SYNCS.PHASECHK.TRANS64.TRYWAIT P4, [R11+URZ+0x60], R12 ;  /* 0x0000600c0b0075a7 */ /* 0x0022a4000808017f */
[----:B--2---:R-:W-:Y:S05]  /*20af0*/  @!P4 NANOSLEEP.SYNCS 0x989680 ;  /* 0x009896800000c95d */ /* 0x004fea0003900000 */
[----:B------:R-:W2:Y:S02]  /*20b00*/  @!P4 SYNCS.PHASECHK.TRANS64 P4, [R11+URZ+0x60], R12 ;  /* 0x0000600c0b00c5a7 */ /* 0x000ea4000808007f */
[----:B--2---:R-:W-:Y:S05]  /*20b10*/  @!P4 BRA `(.L_x_79) ;  /* 0xfffffffc00f0c947 */ /* 0x004fea000383ffff */
[----:B------:R-:W-:Y:S05]  /*20b20*/  BRA `(.L_x_380) ;  /* 0xffffff2c00307947 */ /* 0x000fea000383ffff */
.L_x_90:
[----:B-1----:R1:W2:Y:S02]  /*20b30*/  SYNCS.PHASECHK.TRANS64.TRYWAIT P4, [R14+URZ+0x60], R15 ;  /* 0x0000600f0e0075a7 */ /* 0x0022a4000808017f */
[----:B--2---:R-:W-:Y:S05]  /*20b40*/  @!P4 NANOSLEEP.SYNCS 0x989680 ;  /* 0x009896800000c95d */ /* 0x004fea0003900000 */
[----:B------:R-:W2:Y:S02]  /*20b50*/  @!P4 SYNCS.PHASECHK.TRANS64 P4, [R14+URZ+0x60], R15 ;  /* 0x0000600f0e00c5a7 */ /* 0x000ea4000808007f */
[----:B--2---:R-:W-:Y:S05]  /*20b60*/  @!P4 BRA `(.L_x_90) ;  /* 0xfffffffc00f0c947 */ /* 0x004fea000383ffff */
[----:B------:R-:W-:Y:S05]  /*20b70*/  BRA `(.L_x_381) ;  /* 0xffffff3400707947 */ /* 0x000fea000383ffff */
.L_x_101:
[----:B-1----:R1:W2:Y:S02]  /*20b80*/  SYNCS.PHASECHK.TRANS64.TRYWAIT P4, [R14+URZ+0x60], R15 ;  /* 0x0000600f0e0075a7 */ /* 0x0022a4000808017f */
[----:B--2---:R-:W-:Y:S05]  /*20b90*/  @!P4 NANOSLEEP.SYNCS 0x989680 ;  /* 0x009896800000c95d */ /* 0x004fea0003900000 */
[----:B------:R-:W2:Y:S02]  /*20ba0*/  @!P4 SYNCS.PHASECHK.TRANS64 P4, [R14+URZ+0x60], R15 ;  /* 0x0000600f0e00c5a7 */ /* 0x000ea4000808007f */
[----:B--2---:R-:W-:Y:S05]  /*20bb0*/  @!P4 BRA `(.L_x_101) ;  /* 0xfffffffc00f0c947 */ /* 0x004fea000383ffff */
[----:B------:R-:W-:Y:S05]  /*20bc0*/  BRA `(.L_x_382) ;  /* 0xffffff4000007947 */ /* 0x000fea000383ffff */
.L_x_112:
[----:B-1----:R1:W2:Y:S02]  /*20bd0*/  SYNCS.PHASECHK.TRANS64.TRYWAIT P4, [R14+URZ+0x60], R15 ;  /* 0x0000600f0e0075a7 */ /* 0x0022a4000808017f */
[----:B--2---:R-:W-:Y:S05]  /*20be0*/  @!P4 NANOSLEEP.SYNCS 0x989680 ;  /* 0x009896800000c95d */ /* 0x004fea0003900000 */
[----:B------:R-:W2:Y:S02]  /*20bf0*/  @!P4 SYNCS.PHASECHK.TRANS64 P4, [R14+URZ+0x60], R15 ;  /* 0x0000600f0e00c5a7 */ /* 0x000ea4000808007f */
[----:B--2---:R-:W-:Y:S05]  /*20c00*/  @!P4 BRA `(.L_x_112) ;  /* 0xfffffffc00f0c947 */ /* 0x004fea000383ffff */
[----:B------:R-:W-:Y:S05]  /*20c10*/  BRA `(.L_x_383) ;  /* 0xffffff4800507947 */ /* 0x000fea000383ffff */
.L_x_123:
[----:B-1----:R1:W2:Y:S02]  /*20c20*/  SYNCS.PHASECHK.TRANS64.TRYWAIT P4, [R14+URZ+0x60], R15 ;  /* 0x0000600f0e0075a7 */ /* 0x0022a4000808017f */
[----:B--2---:R-:W-:Y:S05]  /*20c30*/  @!P4 NANOSLEEP.SYNCS 0x989680 ;  /* 0x009896800000c95d */ /* 0x004fea0003900000 */
[----:B------:R-:W2:Y:S02]  /*20c40*/  @!P4 SYNCS.PHASECHK.TRANS64 P4, [R14+URZ+0x60], R15 ;  /* 0x0000600f0e00c5a7 */ /* 0x000ea4000808007f */
[----:B--2---:R-:W-:Y:S05]  /*20c50*/  @!P4 BRA `(.L_x_123) ;  /* 0xfffffffc00f0c947 */ /* 0x004fea000383ffff */
[----:B------:R-:W-:Y:S05]  /*20c60*/  BRA `(.L_x_384) ;  /* 0xffffff5000e07947 */ /* 0x000fea000383ffff */
.L_x_134:
[----:B-1----:R1:W2:Y:S02]  /*20c70*/  SYNCS.PHASECHK.TRANS64.TRYWAIT P4, [R14+URZ+0x60], R15 ;  /* 0x0000600f0e0075a7 */ /* 0x0022a4000808017f */
[----:B--2---:R-:W-:Y:S05]  /*20c80*/  @!P4 NANOSLEEP.SYNCS 0x989680 ;  /* 0x009896800000c95d */ /* 0x004fea0003900000 */
[----:B------:R-:W2:Y:S02]  /*20c90*/  @!P4 SYNCS.PHASECHK.TRANS64 P4, [R14+URZ+0x60], R15 ;  /* 0x0000600f0e00c5a7 */ /* 0x000ea4000808007f */
[----:B--2---:R-:W-:Y:S05]  /*20ca0*/  @!P4 BRA `(.L_x_134) ;  /* 0xfffffffc00f0c947 */ /* 0x004fea000383ffff */
[----:B------:R-:W-:Y:S05]  /*20cb0*/  BRA `(.L_x_385) ;  /* 0xffffff5c00307947 */ /* 0x000fea000383ffff */
.L_x_145:
[----:B-1----:R1:W2:Y:S02]  /*20cc0*/  SYNCS.PHASECHK.TRANS64.TRYWAIT P4, [R14+URZ+0x60], R15 ;  /* 0x0000600f0e0075a7 */ /* 0x0022a4000808017f */
[----:B--2---:R-:W-:Y:S05]  /*20cd0*/  @!P4 NANOSLEEP.SYNCS 0x989680 ;  /* 0x009896800000c95d */ /* 0x004fea0003900000 */
[----:B------:R-:W2:Y:S02]  /*20ce0*/  @!P4 SYNCS.PHASECHK.TRANS64 P4, [R14+URZ+0x60], R15 ;  /* 0x0000600f0e00c5a7 */ /* 0x000ea4000808007f */
[----:B--2---:R-:W-:Y:S05]  /*20cf0*/  @!P4 BRA `(.L_x_145) ;  /* 0xfffffffc00f0c947 */ /* 0x004fea000383ffff */
[----:B------:R-:W-:Y:S05]  /*20d00*/  BRA `(.L_x_386) ;  /* 0xffffff6400c07947 */ /* 0x000fea000383ffff */
.L_x_156:
[----:B-1----:R1:W2:Y:S02]  /*20d10*/  SYNCS.PHASECHK.TRANS64.TRYWAIT P4, [R14+URZ+0x60], R15 ;  /* 0x0000600f0e0075a7 */ /* 0x0022a4000808017f */
[----:B--2---:R-:W-:Y:S05]  /*20d20*/  @!P4 NANOSLEEP.SYNCS 0x989680 ;  /* 0x009896800000c95d */ /* 0x004fea0003900000 */
[----:B------:R-:W2:Y:S02]  /*20d30*/  @!P4 SYNCS.PHASECHK.TRANS64 P4, [R14+URZ+0x60], R15 ;  /* 0x0000600f0e00c5a7 */ /* 0x000ea4000808007f */
[----:B--2---:R-:W-:Y:S05]  /*20d40*/  @!P4 BRA `(.L_x_156) ;  /* 0xfffffffc00f0c947 */ /* 0x004fea000383ffff */
[----:B------:R-:W-:Y:S05]  /*20d50*/  BRA `(.L_x_387) ;  /* 0xffffff7000107947 */ /* 0x000fea000383ffff */
.L_x_167:
[----:B-1----:R1:W2:Y:S02]  /*20d60*/  SYNCS.PHASECHK.TRANS64.TRYWAIT P4, [R14+URZ+0x60], R15 ;  /* 0x0000600f0e0075a7 */ /* 0x0022a4000808017f */
[----:B--2---:R-:W-:Y:S05]  /*20d70*/  @!P4 NANOSLEEP.SYNCS 0x989680 ;  /* 0x009896800000c95d */ /* 0x004fea0003900000 */
[----:B------:R-:W2:Y:S02]  /*20d80*/  @!P4 SYNCS.PHASECHK.TRANS64 P4, [R14+URZ+0x60], R15 ;  /* 0x0000600f0e00c5a7 */ /* 0x000ea4000808007f */
[----:B--2---:R-:W-:Y:S05]  /*20d90*/  @!P4 BRA `(.L_x_167) ;  /* 0xfffffffc00f0c947 */ /* 0x004fea000383ffff */
[----:B------:R-:W-:Y:S05]  /*20da0*/  BRA `(.L_x_388) ;  /* 0xffffff7800a07947 */ /* 0x000fea000383ffff */
.L_x_178:
[----:B-1----:R1:W2:Y:S02]  /*20db0*/  SYNCS.PHASECHK.TRANS64.TRYWAIT P4, [R14+URZ+0x60], R15 ;  /* 0x0000600f0e0075a7 */ /* 0x0022a4000808017f */
[----:B--2---:R-:W-:Y:S05]  /*20dc0*/  @!P4 NANOSLEEP.SYNCS 0x989680 ;  /* 0x009896800000c95d */ /* 0x004fea0003900000 */
[----:B------:R-:W2:Y:S02]  /*20dd0*/  @!P4 SYNCS.PHASECHK.TRANS64 P4, [R14+URZ+0x60], R15 ;  /* 0x0000600f0e00c5a7 */ /* 0x000ea4000808007f */
[----:B--2---:R-:W-:Y:S05]  /*20de0*/  @!P4 BRA `(.L_x_178) ;  /* 0xfffffffc00f0c947 */ /* 0x004fea000383ffff */
[----:B------:R-:W-:Y:S05]  /*20df0*/  BRA `(.L_x_389) ;  /* 0xffffff8400107947 */ /* 0x000fea000383ffff */
.L_x_189:
[----:B-1----:R1:W2:Y:S02]  /*20e00*/  SYNCS.PHASECHK.TRANS64.TRYWAIT P4, [R14+URZ+0x60], R15 ;  /* 0x0000600f0e0075a7 */ /* 0x0022a4000808017f */
[----:B--2---:R-:W-:Y:S05]  /*20e10*/  @!P4 NANOSLEEP.SYNCS 0x989680 ;  /* 0x009896800000c95d */ /* 0x004fea0003900000 */
[----:B------:R-:W2:Y:S02]  /*20e20*/  @!P4 SYNCS.PHASECHK.TRANS64 P4, [R14+URZ+0x60], R15 ;  /* 0x0000600f0e00c5a7 */ /* 0x000ea4000808007f */
[----:B--2---:R-:W-:Y:S05]  /*20e30*/  @!P4 BRA `(.L_x_189) ;  /* 0xfffffffc00f0c947 */ /* 0x004fea000383ffff */
[----:B------:R-:W-:Y:S05]  /*20e40*/  BRA `(.L_x_390) ;  /* 0xffffff8c00a07947 */ /* 0x000fea000383ffff */
.L_x_200:
[----:B-1----:R1:W2:Y:S02]  /*20e50*/  SYNCS.PHASECHK.TRANS64.TRYWAIT P4, [R14+URZ+0x60], R15 ;  /* 0x0000600f0e0075a7 */ /* 0x0022a4000808017f */
[----:B--2---:R-:W-:Y:S05]  /*20e60*/  @!P4 NANOSLEEP.SYNCS 0x989680 ;  /* 0x009896800000c95d */ /* 0x004fea0003900000 */
[----:B------:R-:W2:Y:S02]  /*20e70*/  @!P4 SYNCS.PHASECHK.TRANS64 P4, [R14+URZ+0x60], R15 ;  /* 0x0000600f0e00c5a7 */ /* 0x000ea4000808007f */
[----:B--2---:R-:W-:Y:S05]  /*20e80*/  @!P4 BRA `(.L_x_200) ;  /* 0xfffffffc00f0c947 */ /* 0x004fea000383ffff */
[----:B------:R-:W-:Y:S05]  /*20e90*/  BRA `(.L_x_391) ;  /* 0xffffff9800307947 */ /* 0x000fea000383ffff */
.L_x_211:
[----:B-1----:R1:W2:Y:S02]  /*20ea0*/  SYNCS.PHASECHK.TRANS64.TRYWAIT P4, [R14+URZ+0x60], R15 ;  /* 0x0000600f0e0075a7 */ /* 0x0022a4000808017f */
[----:B--2---:R-:W-:Y:S05]  /*20eb0*/  @!P4 NANOSLEEP.SYNCS 0x989680 ;  /* 0x009896800000c95d */ /* 0x004fea0003900000 */
[----:B------:R-:W2:Y:S02]  /*20ec0*/  @!P4 SYNCS.PHASECHK.TRANS64 P4, [R14+URZ+0x60], R15 ;  /* 0x0000600f0e00c5a7 */ /* 0x000ea4000808007f */
[----:B--2---:R-:W-:Y:S05]  /*20ed0*/  @!P4 BRA `(.L_x_211) ;  /* 0xfffffffc00f0c947 */ /* 0x004fea000383ffff */
[----:B------:R-:W-:Y:S05]  /*20ee0*/  BRA `(.L_x_392) ;  /* 0xffffffa000c07947 */ /* 0x000fea000383ffff */
.L_x_222:
[----:B-1----:R1:W2:Y:S02]  /*20ef0*/  SYNCS.PHASECHK.TRANS64.TRYWAIT P1, [R14+URZ+0x60], R3 ;  /* 0x000060030e0075a7 */ /* 0x0022a4000802017f */
[----:B--2---:R-:W-:Y:S05]  /*20f00*/  @!P1 NANOSLEEP.SYNCS 0x989680 ;  /* 0x009896800000995d */ /* 0x004fea0003900000 */
[----:B------:R-:W2:Y:S02]  /*20f10*/  @!P1 SYNCS.PHASECHK.TRANS64 P1, [R14+URZ+0x60], R3 ;  /* 0x000060030e0095a7 */ /* 0x000ea4000802007f */
[----:B--2---:R-:W-:Y:S05]  /*20f20*/  @!P1 BRA `(.L_x_222) ;  /* 0xfffffffc00f09947 */ /* 0x004fea000383ffff */
[----:B------:R-:W-:Y:S05]  /*20f30*/  BRA `(.L_x_393) ;  /* 0xffffffac00507947 */ /* 0x000fea000383ffff */
.L_x_238:
[----:B-1----:R-:W-:-:S04]  /*20f40*/  MOV R7, UR4 ;  /* 0x0000000400077c02 */ /* 0x002fc80008000f00 */
[----:B------:R1:W2:Y:S03]  /*20f50*/  SYNCS.PHASECHK.TRANS64.TRYWAIT P0, [R7+URZ+0xa8], R0 ;  /* 0x0000a800070075a7 */ /* 0x0002a6000800017f */
[----:B--2---:R-:W-:Y:S05]  /*20f60*/  @!P0 NANOSLEEP.SYNCS 0x989680 ;  /* 0x009896800000895d */ /* 0x004fea0003900000 */
[----:B------:R-:W2:Y:S02]  /*20f70*/  @!P0 SYNCS.PHASECHK.TRANS64 P0, [R7+URZ+0xa8], R0 ;  /* 0x0000a800070085a7 */ /* 0x000ea4000800007f */
[----:B--2---:R-:W-:Y:S05]  /*20f80*/  @!P0 BRA `(.L_x_238) ;  /* 0xfffffffc00ec8947 */ /* 0x004fea000383ffff */
[----:B------:R-:W-:Y:S05]  /*20f90*/  BRA `(.L_x_237) ;  /* 0xffffffc400287947 */ /* 0x000fea000383ffff */
.L_x_247:
[----:B--23--:R-:W-:-:S04]  /*20fa0*/  MOV R3, UR13 ;  /* 0x0000000d00037c02 */ /* 0x00cfc80008000f00 */
[----:B------:R2:W3:Y:S03]  /*20fb0*/  SYNCS.PHASECHK.TRANS64.TRYWAIT P2, [R3+URZ+0x80], R0 ;  /* 0x00008000030075a7 */ /* 0x0004e6000804017f */
[----:B---3--:R-:W-:Y:S05]  /*20fc0*/  @!P2 NANOSLEEP.SYNCS 0x989680 ;  /* 0x009896800000a95d */ /* 0x008fea0003900000 */
[----:B------:R-:W3:Y:S02]  /*20fd0*/  @!P2 SYNCS.PHASECHK.TRANS64 P2, [R3+URZ+0x80], R0 ;  /* 0x000080000300a5a7 */ /* 0x000ee4000804007f */
[----:B---3--:R-:W-:Y:S05]  /*20fe0*/  @!P2 BRA `(.L_x_247) ;  /* 0xfffffffc00eca947 */ /* 0x008fea000383ffff */
[----:B------:R-:W-:Y:S05]  /*20ff0*/  BRA `(.L_x_394) ;  /* 0xffffffc800107947 */ /* 0x000fea000383ffff */
.L_x_253:
[----:B--23--:R-:W-:-:S04]  /*21000*/  MOV R3, UR13 ;  /* 0x0000000d00037c02 */ /* 0x00cfc80008000f00 */
[----:B------:R2:W3:Y:S03]  /*21010*/  SYNCS.PHASECHK.TRANS64.TRYWAIT P2, [R3+URZ+0x88], R0 ;  /* 0x00008800030075a7 */ /* 0x0004e6000804017f */
[----:B---3--:R-:W-:Y:S05]  /*21020*/  @!P2 NANOSLEEP.SYNCS 0x989680 ;  /* 0x009896800000a95d */ /* 0x008fea0003900000 */
[----:B------:R-:W3:Y:S02]  /*21030*/  @!P2 SYNCS.PHASECHK.TRANS64 P2, [R3+URZ+0x88], R0 ;  /* 0x000088000300a5a7 */ /* 0x000ee4000804007f */
[----:B---3--:R-:W-:Y:S05]  /*21040*/  @!P2 BRA `(.L_x_253) ;  /* 0xfffffffc00eca947 */ /* 0x008fea000383ffff */
[----:B------:R-:W-:Y:S05]  /*21050*/  BRA `(.L_x_395) ;  /* 0xffffffc800587947 */ /* 0x000fea000383ffff */
.L_x_259:
[----:B--23--:R-:W-:-:S04]  /*21060*/  MOV R3, UR13 ;  /* 0x0000000d00037c02 */ /* 0x00cfc80008000f00 */
[----:B------:R2:W3:Y:S03]  /*21070*/  SYNCS.PHASECHK.TRANS64.TRYWAIT P2, [R3+URZ+0x90], R0 ;  /* 0x00009000030075a7 */ /* 0x0004e6000804017f */
[----:B---3--:R-:W-:Y:S05]  /*21080*/  @!P2 NANOSLEEP.SYNCS 0x989680 ;  /* 0x009896800000a95d */ /* 0x008fea0003900000 */
[----:B------:R-:W3:Y:S02]  /*21090*/  @!P2 SYNCS.PHASECHK.TRANS64 P2, [R3+URZ+0x90], R0 ;  /* 0x000090000300a5a7 */ /* 0x000ee4000804007f */
[----:B---3--:R-:W-:Y:S05]  /*210a0*/  @!P2 BRA `(.L_x_259) ;  /* 0xfffffffc00eca947 */ /* 0x008fea000383ffff */
[----:B------:R-:W-:Y:S05]  /*210b0*/  BRA `(.L_x_396) ;  /* 0xffffffc800ac7947 */ /* 0x000fea000383ffff */
.L_x_265:
[----:B--23--:R-:W-:-:S04]  /*210c0*/  MOV R3, UR13 ;  /* 0x0000000d00037c02 */ /* 0x00cfc80008000f00 */
[----:B------:R2:W3:Y:S03]  /*210d0*/  SYNCS.PHASECHK.TRANS64.TRYWAIT P2, [R3+URZ+0x98], R0 ;  /* 0x00009800030075a7 */ /* 0x0004e6000804017f */
[----:B---3--:R-:W-:Y:S05]  /*210e0*/  @!P2 NANOSLEEP.SYNCS 0x989680 ;  /* 0x009896800000a95d */ /* 0x008fea0003900000 */
[----:B------:R-:W3:Y:S02]  /*210f0*/  @!P2 SYNCS.PHASECHK.TRANS64 P2, [R3+URZ+0x98], R0 ;  /* 0x000098000300a5a7 */ /* 0x000ee4000804007f */
[----:B---3--:R-:W-:Y:S05]  /*21100*/  @!P2 BRA `(.L_x_265) ;  /* 0xfffffffc00eca947 */ /* 0x008fea000383ffff */
[----:B------:R-:W-:Y:S05]  /*21110*/  BRA `(.L_x_397) ;  /* 0xffffffc800f87947 */ /* 0x000fea000383ffff */
.L_x_271:
[----:B-12---:R-:W-:-:S04]  /*21120*/  MOV R3, UR13 ;  /* 0x0000000d00037c02 */ /* 0x006fc80008000f00 */
[----:B------:R1:W2:Y:S03]  /*21130*/  SYNCS.PHASECHK.TRANS64.TRYWAIT P2, [R3+URZ+0x80], R2 ;  /* 0x00008002030075a7 */ /* 0x0002a6000804017f */
[----:B--2---:R-:W-:Y:S05]  /*21140*/  @!P2 NANOSLEEP.SYNCS 0x989680 ;  /* 0x009896800000a95d */ /* 0x004fea0003900000 */
[----:B------:R-:W2:Y:S02]  /*21150*/  @!P2 SYNCS.PHASECHK.TRANS64 P2, [R3+URZ+0x80], R2 ;  /* 0x000080020300a5a7 */ /* 0x000ea4000804007f */
[----:B--2---:R-:W-:Y:S05]  /*21160*/  @!P2 BRA `(.L_x_271) ;  /* 0xfffffffc00eca947 */ /* 0x004fea000383ffff */
[----:B------:R-:W-:Y:S05]  /*21170*/  BRA `(.L_x_398) ;  /* 0xffffffcc004c7947 */ /* 0x000fea000383ffff */
.L_x_277:
[----:B-123--:R-:W-:-:S04]  /*21180*/  MOV R3, UR13 ;  /* 0x0000000d00037c02 */ /* 0x00efc80008000f00 */
[----:B------:R1:W2:Y:S03]  /*21190*/  SYNCS.PHASECHK.TRANS64.TRYWAIT P2, [R3+URZ+0x88], R2 ;  /* 0x00008802030075a7 */ /* 0x0002a6000804017f */
[----:B--2---:R-:W-:Y:S05]  /*211a0*/  @!P2 NANOSLEEP.SYNCS 0x989680 ;  /* 0x009896800000a95d */ /* 0x004fea0003900000 */
[----:B------:R-:W2:Y:S02]  /*211b0*/  @!P2 SYNCS.PHASECHK.TRANS64 P2, [R3+URZ+0x88], R2 ;  /* 0x000088020300a5a7 */ /* 0x000ea4000804007f */
[----:B--2---:R-:W-:Y:S05]  /*211c0*/  @!P2 BRA `(.L_x_277) ;  /* 0xfffffffc00eca947 */ /* 0x004fea000383ffff */
[----:B------:R-:W-:Y:S05]  /*211d0*/  BRA `(.L_x_399) ;  /* 0xffffffcc008c7947 */ /* 0x000fea000383ffff */
.L_x_283:
[----:B-1234-:R-:W-:-:S04]  /*211e0*/  MOV R3, UR13 ;  /* 0x0000000d00037c02 */ /* 0x01efc80008000f00 */
[----:B------:R1:W2:Y:S03]  /*211f0*/  SYNCS.PHASECHK.TRANS64.TRYWAIT P2, [R3+URZ+0x90], R2 ;  /* 0x00009002030075a7 */ /* 0x0002a6000804017f */
[----:B--2---:R-:W-:Y:S05]  /*21200*/  @!P2 NANOSLEEP.SYNCS 0x989680 ;  /* 0x009896800000a95d */ /* 0x004fea0003900000 */
[----:B------:R-:W2:Y:S02]  /*21210*/  @!P2 SYNCS.PHASECHK.TRANS64 P2, [R3+URZ+0x90], R2 ;  /* 0x000090020300a5a7 */ /* 0x000ea4000804007f */
[----:B--2---:R-:W-:Y:S05]  /*21220*/  @!P2 BRA `(.L_x_283) ;  /* 0xfffffffc00eca947 */ /* 0x004fea000383ffff */
[----:B------:R-:W-:Y:S05]  /*21230*/  BRA `(.L_x_400) ;  /* 0xffffffcc00d47947 */ /* 0x000fea000383ffff */
.L_x_289:
[----:B-1234-:R-:W-:-:S04]  /*21240*/  MOV R3, UR13 ;  /* 0x0000000d00037c02 */ /* 0x01efc80008000f00 */
[----:B------:R1:W2:Y:S03]  /*21250*/  SYNCS.PHASECHK.TRANS64.TRYWAIT P2, [R3+URZ+0x98], R2 ;  /* 0x00009802030075a7 */ /* 0x0002a6000804017f */
[----:B--2---:R-:W-:Y:S05]  /*21260*/  @!P2 NANOSLEEP.SYNCS 0x989680 ;  /* 0x009896800000a95d */ /* 0x004fea0003900000 */
[----:B------:R-:W2:Y:S02]  /*21270*/  @!P2 SYNCS.PHASECHK.TRANS64 P2, [R3+URZ+0x98], R2 ;  /* 0x000098020300a5a7 */ /* 0x000ea4000804007f */
[----:B--2---:R-:W-:Y:S05]  /*21280*/  @!P2 BRA `(.L_x_289) ;  /* 0xfffffffc00eca947 */ /* 0x004fea000383ffff */
[----:B------:R-:W-:Y:S05]  /*21290*/  BRA `(.L_x_401) ;  /* 0xffffffd000147947 */ /* 0x000fea000383ffff */
.L_x_295:
[----:B-1234-:R-:W-:-:S04]  /*212a0*/  MOV R3, UR13 ;  /* 0x0000000d00037c02 */ /* 0x01efc80008000f00 */
[----:B------:R1:W2:Y:S03]  /*212b0*/  SYNCS.PHASECHK.TRANS64.TRYWAIT P2, [R3+URZ+0x80], R0 ;  /* 0x00008000030075a7 */ /* 0x0002a6000804017f */
[----:B--2---:R-:W-:Y:S05]  /*212c0*/  @!P2 NANOSLEEP.SYNCS 0x989680 ;  /* 0x009896800000a95d */ /* 0x004fea0003900000 */
[----:B------:R-:W2:Y:S02]  /*212d0*/  @!P2 SYNCS.PHASECHK.TRANS64 P2, [R3+URZ+0x80], R0 ;  /* 0x000080000300a5a7 */ /* 0x000ea4000804007f */
[----:B--2---:R-:W-:Y:S05]  /*212e0*/  @!P2 BRA `(.L_x_295) ;  /* 0xfffffffc00eca947 */ /* 0x004fea000383ffff */
[----:B------:R-:W-:Y:S05]  /*212f0*/  BRA `(.L_x_402) ;  /* 0xffffffd0005c7947 */ /* 0x000fea000383ffff */
.L_x_301:
[----:B-1234-:R-:W-:-:S04]  /*21300*/  MOV R3, UR13 ;  /* 0x0000000d00037c02 */ /* 0x01efc80008000f00 */
[----:B------:R1:W2:Y:S03]  /*21310*/  SYNCS.PHASECHK.TRANS64.TRYWAIT P2, [R3+URZ+0x88], R0 ;  /* 0x00008800030075a7 */ /* 0x0002a6000804017f */
[----:B--2---:R-:W-:Y:S05]  /*21320*/  @!P2 NANOSLEEP.SYNCS 0x989680 ;  /* 0x009896800000a95d */ /* 0x004fea0003900000 */
[----:B------:R-:W2:Y:S02]  /*21330*/  @!P2 SYNCS.PHASECHK.TRANS64 P2, [R3+URZ+0x88], R0 ;  /* 0x000088000300a5a7 */ /* 0x000ea4000804007f */
[----:B--2---:R-:W-:Y:S05]  /*21340*/  @!P2 BRA `(.L_x_301) ;  /* 0xfffffffc00eca947 */ /* 0x004fea000383ffff */
[----:B------:R-:W-:Y:S05]  /*21350*/  BRA `(.L_x_403) ;  /* 0xffffffd000a07947 */ /* 0x000fea000383ffff */
.L_x_307:
[----:B-1234-:R-:W-:-:S04]  /*21360*/  MOV R3, UR13 ;  /* 0x0000000d00037c02 */ /* 0x01efc80008000f00 */
[----:B------:R1:W2:Y:S03]  /*21370*/  SYNCS.PHASECHK.TRANS64.TRYWAIT P2, [R3+URZ+0x90], R0 ;  /* 0x00009000030075a7 */ /* 0x0002a6000804017f */
[----:B--2---:R-:W-:Y:S05]  /*21380*/  @!P2 NANOSLEEP.SYNCS 0x989680 ;  /* 0x009896800000a95d */ /* 0x004fea0003900000 */
[----:B------:R-:W2:Y:S02]  /*21390*/  @!P2 SYNCS.PHASECHK.TRANS64 P2, [R3+URZ+0x90], R0 ;  /* 0x000090000300a5a7 */ /* 0x000ea4000804007f */
[----:B--2---:R-:W-:Y:S05]  /*213a0*/  @!P2 BRA `(.L_x_307) ;  /* 0xfffffffc00eca947 */ /* 0x004fea000383ffff */
[----:B------:R-:W-:Y:S05]  /*213b0*/  BRA `(.L_x_404) ;  /* 0xffffffd000e87947 */ /* 0x000fea000383ffff */
.L_x_313:
[----:B-1234-:R-:W-:-:S04]  /*213c0*/  MOV R3, UR13 ;  /* 0x0000000d00037c02 */ /* 0x01efc80008000f00 */
[----:B------:R1:W2:Y:S03]  /*213d0*/  SYNCS.PHASECHK.TRANS64.TRYWAIT P2, [R3+URZ+0x98], R0 ;  /* 0x00009800030075a7 */ /* 0x0002a6000804017f */
[----:B--2---:R-:W-:Y:S05]  /*213e0*/  @!P2 NANOSLEEP.SYNCS 0x989680 ;  /* 0x009896800000a95d */ /* 0x004fea0003900000 */
[----:B------:R-:W2:Y:S02]  /*213f0*/  @!P2 SYNCS.PHASECHK.TRANS64 P2, [R3+URZ+0x98], R0 ;  /* 0x000098000300a5a7 */ /* 0x000ea4000804007f */
[----:B--2---:R-:W-:Y:S05]  /*21400*/  @!P2 BRA `(.L_x_313) ;  /* 0xfffffffc00eca947 */ /* 0x004fea000383ffff */
[----:B------:R-:W-:Y:S05]  /*21410*/  BRA `(.L_x_405) ;  /* 0xffffffd4002c7947 */ /* 0x000fea000383ffff */
.L_x_319:
[----:B-1234-:R-:W-:-:S04]  /*21420*/  MOV R3, UR13 ;  /* 0x0000000d00037c02 */ /* 0x01efc80008000f00 */
[----:B------:R1:W2:Y:S03]  /*21430*/  SYNCS.PHASECHK.TRANS64.TRYWAIT P2, [R3+URZ+0x80], R2 ;  /* 0x00008002030075a7 */ /* 0x0002a6000804017f */
[----:B--2---:R-:W-:Y:S05]  /*21440*/  @!P2 NANOSLEEP.SYNCS 0x989680 ;  /* 0x009896800000a95d */ /* 0x004fea0003900000 */
[----:B------:R-:W2:Y:S02]  /*21450*/  @!P2 SYNCS.PHASECHK.TRANS64 P2, [R3+URZ+0x80], R2 ;  /* 0x000080020300a5a7 */ /* 0x000ea4000804007f */
[----:B--2---:R-:W-:Y:S05]  /*21460*/  @!P2 BRA `(.L_x_319) ;  /* 0xfffffffc00eca947 */ /* 0x004fea000383ffff */
[----:B------:R-:W-:Y:S05]  /*21470*/  BRA `(.L_x_406) ;  /* 0xffffffd400747947 */ /* 0x000fea000383ffff */
.L_x_325:
[----:B-1234-:R-:W-:-:S04]  /*21480*/  MOV R3, UR13 ;  /* 0x0000000d00037c02 */ /* 0x01efc80008000f00 */
[----:B------:R1:W2:Y:S03]  /*21490*/  SYNCS.PHASECHK.TRANS64.TRYWAIT P2, [R3+URZ+0x88], R2 ;  /* 0x00008802030075a7 */ /* 0x0002a6000804017f */
[----:B--2---:R-:W-:Y:S05]  /*214a0*/  @!P2 NANOSLEEP.SYNCS 0x989680 ;  /* 0x009896800000a95d */ /* 0x004fea0003900000 */
[----:B------:R-:W2:Y:S02]  /*214b0*/  @!P2 SYNCS.PHASECHK.TRANS64 P2, [R3+URZ+0x88], R2 ;  /* 0x000088020300a5a7 */ /* 0x000ea4000804007f */
[----:B--2---:R-:W-:Y:S05]  /*214c0*/  @!P2 BRA `(.L_x_325) ;  /* 0xfffffffc00eca947 */ /* 0x004fea000383ffff */
[----:B------:R-:W-:Y:S05]  /*214d0*/  BRA `(.L_x_407) ;  /* 0xffffffd400b87947 */ /* 0x000fea000383ffff */
.L_x_331:
[----:B-1234-:R-:W-:-:S04]  /*214e0*/  MOV R3, UR13 ;  /* 0x0000000d00037c02 */ /* 0x01efc80008000f00 */
[----:B------:R1:W2:Y:S03]  /*214f0*/  SYNCS.PHASECHK.TRANS64.TRYWAIT P2, [R3+URZ+0x90], R2 ;  /* 0x00009002030075a7 */ /* 0x0002a6000804017f */
[----:B--2---:R-:W-:Y:S05]  /*21500*/  @!P2 NANOSLEEP.SYNCS 0x989680 ;  /* 0x009896800000a95d */ /* 0x004fea0003900000 */
[----:B------:R-:W2:Y:S02]  /*21510*/  @!P2 SYNCS.PHASECHK.TRANS64 P2, [R3+URZ+0x90], R2 ;  /* 0x000090020300a5a7 */ /* 0x000ea4000804007f */
[----:B--2---:R-:W-:Y:S05]  /*21520*/  @!P2 BRA `(.L_x_331) ;  /* 0xfffffffc00eca947 */ /* 0x004fea000383ffff */
[----:B------:R-:W-:Y:S05]  /*21530*/  BRA `(.L_x_408) ;  /* 0xffffffd800007947 */ /* 0x000fea000383ffff */
.L_x_337:
[----:B-1234-:R-:W-:-:S04]  /*21540*/  MOV R3, UR13 ;  /* 0x0000000d00037c02 */ /* 0x01efc80008000f00 */
[----:B------:R1:W2:Y:S03]  /*21550*/  SYNCS.PHASECHK.TRANS64.TRYWAIT P2, [R3+URZ+0x98], R2 ;  /* 0x00009802030075a7 */ /* 0x0002a6000804017f */
[----:B--2---:R-:W-:Y:S05]  /*21560*/  @!P2 NANOSLEEP.SYNCS 0x989680 ;  /* 0x009896800000a95d */ /* 0x004fea0003900000 */
[----:B------:R-:W2:Y:S02]  /*21570*/  @!P2 SYNCS.PHASECHK.TRANS64 P2, [R3+URZ+0x98], R2 ;  /* 0x000098020300a5a7 */ /* 0x000ea4000804007f */
[----:B--2---:R-:W-:Y:S05]  /*21580*/  @!P2 BRA `(.L_x_337) ;  /* 0xfffffffc00eca947 */ /* 0x004fea000383ffff */
[----:B------:R-:W-:Y:S05]  /*21590*/  BRA `(.L_x_409) ;  /* 0xffffffd800447947 */ /* 0x000fea000383ffff */
.L_x_349:
[----:B---3--:R3:W4:Y:S02]  /*215a0*/  SYNCS.PHASECHK.TRANS64.TRYWAIT P1, [R0+URZ+0x80], R3 ;  /* 0x00008003000075a7 */ /* 0x008724000802017f */
[----:B----4-:R-:W-:Y:S05]  /*215b0*/  @!P1 NANOSLEEP.SYNCS 0x989680 ;  /* 0x009896800000995d */ /* 0x010fea0003900000 */
[----:B------:R-:W4:Y:S02]  /*215c0*/  @!P1 SYNCS.PHASECHK.TRANS64 P1, [R0+URZ+0x80], R3 ;  /* 0x00008003000095a7 */ /* 0x000f24000802007f */
[----:B----4-:R-:W-:Y:S05]  /*215d0*/  @!P1 BRA `(.L_x_349) ;  /* 0xfffffffc00f09947 */ /* 0x010fea000383ffff */
[----:B------:R-:W-:Y:S05]  /*215e0*/  BRA `(.L_x_410) ;  /* 0xffffffe0004c7947 */ /* 0x000fea000383ffff */
.L_x_351:
[----:B----4-:R4:W1:Y:S02]  /*215f0*/  SYNCS.PHASECHK.TRANS64.TRYWAIT P1, [R0+URZ+0x88], R3 ;  /* 0x00008803000075a7 */ /* 0x010864000802017f */
[----:B-1----:R-:W-:Y:S05]  /*21600*/  @!P1 NANOSLEEP.SYNCS 0x989680 ;  /* 0x009896800000995d */ /* 0x002fea0003900000 */
[----:B------:R-:W1:Y:S02]  /*21610*/  @!P1 SYNCS.PHASECHK.TRANS64 P1, [R0+URZ+0x88], R3 ;  /* 0x00008803000095a7 */ /* 0x000e64000802007f */
[----:B-1----:R-:W-:Y:S05]  /*21620*/  @!P1 BRA `(.L_x_351) ;  /* 0xfffffffc00f09947 */ /* 0x002fea000383ffff */
[----:B------:R-:W-:Y:S05]  /*21630*/  BRA `(.L_x_411) ;  /* 0xffffffe000487947 */ /* 0x000fea000383ffff */
.L_x_353:
[----:B------:R1:W1:Y:S02]  /*21640*/  SYNCS.PHASECHK.TRANS64.TRYWAIT P1, [R0+URZ+0x90], R3 ;  /* 0x00009003000075a7 */ /* 0x000264000802017f */
[----:B-1----:R-:W-:Y:S05]  /*21650*/  @!P1 NANOSLEEP.SYNCS 0x989680 ;  /* 0x009896800000995d */ /* 0x002fea0003900000 */
[----:B------:R-:W1:Y:S02]  /*21660*/  @!P1 SYNCS.PHASECHK.TRANS64 P1, [R0+URZ+0x90], R3 ;  /* 0x00009003000095a7 */ /* 0x000e64000802007f */
[----:B-1----:R-:W-:Y:S05]  /*21670*/  @!P1 BRA `(.L_x_353) ;  /* 0xfffffffc00f09947 */ /* 0x002fea000383ffff */
[----:B------:R-:W-:Y:S05]  /*21680*/  BRA `(.L_x_412) ;  /* 0xffffffe000447947 */ /* 0x000fea000383ffff */
.L_x_357:
[----:B------:R-:W-:Y:S01]  /*21690*/  BSSY B1, `(.L_x_413) ;  /* 0x0000006000017945 */ /* 0x000fe20003800000 */
[----:B------:R-:W-:-:S07]  /*216a0*/  MOV R15, 0xffffffff ;  /* 0xffffffff000f7802 */ /* 0x000fce0000000f00 */
[----:B------:R-:W-:Y:S05]  /*216b0*/  WARPSYNC.COLLECTIVE R15, `(.L_x_414) ;  /* 0x000000000f0c7348 */ /* 0x000fea0003c00000 */
[----:B------:R-:W-:Y:S02]  /*216c0*/  ELECT P6, UR62, PT ;  /* 0x00000000003e782f */ /* 0x000fe400038c0000 */
[----:B------:R-:W-:Y:S01]  /*216d0*/  MOV R14, UR62 ;  /* 0x0000003e000e7c02 */ /* 0x000fe20008000f00 */
[----:B------:R-:W-:Y:S10]  /*216e0*/  ENDCOLLECTIVE ;  /* 0x000000000000791b */ /* 0x000ff40003800000 */
.L_x_414:
[----:B------:R-:W-:Y:S05]  /*216f0*/  BSYNC B1 ;  /* 0x0000000000017941 */ /* 0x000fea0003800000 */
.L_x_413:
[----:B------:R-:W-:Y:S01]  /*21700*/  PLOP3.LUT P0, PT, P6, PT, PT, 0x80, 0x0 ;  /* 0x000000000000781c */ /* 0x000fe2000370f070 */
[----:B------:R-:W-:-:S12]  /*21710*/  BRA `(.L_x_415) ;  /* 0xffffffe000bc7947 */ /* 0x000fd8000383ffff */
.L_x_360:
[----:B-1----:R1:W2:Y:S02]  /*21720*/  SYNCS.PHASECHK.TRANS64.TRYWAIT P0, [R12+URZ+0x30], R11 ;  /* 0x0000300b0c0075a7 */ /* 0x0022a4000800017f */
[----:B--2---:R-:W-:Y:S05]  /*21730*/  @!P0 NANOSLEEP.SYNCS 0x989680 ;  /* 0x009896800000895d */ /* 0x004fea0003900000 */
[----:B------:R-:W2:Y:S02]  /*21740*/  @!P0 SYNCS.PHASECHK.TRANS64 P0, [R12+URZ+0x30], R11 ;  /* 0x0000300b0c0085a7 */ /* 0x000ea4000800007f */
[----:B--2---:R-:W-:Y:S05]  /*21750*/  @!P0 BRA `(.L_x_360) ;  /* 0xfffffffc00f08947 */ /* 0x004fea000383ffff */
[----:B------:R-:W-:Y:S05]  /*21760*/  BRA `(.L_x_416) ;  /* 0xffffffe000f47947 */ /* 0x000fea000383ffff */
.L_x_368:
[----:B------:R-:W-:Y:S01]  /*21770*/  BSSY B0, `(.L_x_417) ;  /* 0x0000006000007945 */ /* 0x000fe20003800000 */
[----:B------:R-:W-:-:S07]  /*21780*/  MOV R15, 0xffffffff ;  /* 0xffffffff000f7802 */ /* 0x000fce0000000f00 */
[----:B------:R-:W-:Y:S05]  /*21790*/  WARPSYNC.COLLECTIVE R15, `(.L_x_418) ;  /* 0x000000000f0c7348 */ /* 0x000fea0003c00000 */
[----:B------:R-:W-:Y:S02]  /*217a0*/  ELECT P6, UR62, PT ;  /* 0x00000000003e782f */ /* 0x000fe400038c0000 */
[----:B------:R-:W-:Y:S01]  /*217b0*/  MOV R14, UR62 ;  /* 0x0000003e000e7c02 */ /* 0x000fe20008000f00 */
[----:B------:R-:W-:Y:S10]  /*217c0*/  ENDCOLLECTIVE ;  /* 0x000000000000791b */ /* 0x000ff40003800000 */
.L_x_418:
[----:B------:R-:W-:Y:S05]  /*217d0*/  BSYNC B0 ;  /* 0x0000000000007941 */ /* 0x000fea0003800000 */
.L_x_417:
[----:B------:R-:W-:Y:S01]  /*217e0*/  PLOP3.LUT P0, PT, P6, PT, PT, 0x80, 0x0 ;  /* 0x000000000000781c */ /* 0x000fe2000370f070 */
[----:B------:R-:W-:-:S12]  /*217f0*/  BRA `(.L_x_419) ;  /* 0xffffffec00607947 */ /* 0x000fd8000383ffff */
.L_x_372:
[----:B-1----:R1:W2:Y:S02]  /*21800*/  SYNCS.PHASECHK.TRANS64.TRYWAIT P0, [R4+URZ], R3 ;  /* 0x00000003040075a7 */ /* 0x0022a4000800017f */
[----:B--2---:R-:W-:Y:S05]  /*21810*/  @!P0 NANOSLEEP.SYNCS 0x989680 ;  /* 0x009896800000895d */ /* 0x004fea0003900000 */
[----:B------:R-:W2:Y:S02]  /*21820*/  @!P0 SYNCS.PHASECHK.TRANS64 P0, [R4+URZ], R3 ;  /* 0x00000003040085a7 */ /* 0x000ea4000800007f */
[----:B--2---:R-:W-:Y:S05]  /*21830*/  @!P0 BRA `(.L_x_372) ;  /* 0xfffffffc00f08947 */ /* 0x004fea000383ffff */
[----:B------:R-:W-:Y:S05]  /*21840*/  BRA `(.L_x_420) ;  /* 0xffffffec00887947 */ /* 0x000fea000383ffff */
.L_x_373:
[----:B-1----:R1:W2:Y:S02]  /*21850*/  SYNCS.PHASECHK.TRANS64.TRYWAIT P0, [R3+URZ], R0 ;  /* 0x00000000030075a7 */ /* 0x0022a4000800017f */
[----:B--2---:R-:W-:Y:S05]  /*21860*/  @!P0 NANOSLEEP.SYNCS 0x989680 ;  /* 0x009896800000895d */ /* 0x004fea0003900000 */
[----:B------:R-:W2:Y:S02]  /*21870*/  @!P0 SYNCS.PHASECHK.TRANS64 P0, [R3+URZ], R0 ;  /* 0x00000000030085a7 */ /* 0x000ea4000800007f */
[----:B--2---:R-:W-:Y:S05]  /*21880*/  @!P0 BRA `(.L_x_373) ;  /* 0xfffffffc00f08947 */ /* 0x004fea000383ffff */
[----:B------:R-:W-:Y:S05]  /*21890*/  BRA `(.L_x_421) ;  /* 0xffffffec00987947 */ /* 0x000fea000383ffff */
.L_x_374:
[----:B-1----:R1:W2:Y:S02]  /*218a0*/  SYNCS.PHASECHK.TRANS64.TRYWAIT P0, [R3+URZ], R0 ;  /* 0x00000000030075a7 */ /* 0x0022a4000800017f */
[----:B--2---:R-:W-:Y:S05]  /*218b0*/  @!P0 NANOSLEEP.SYNCS 0x989680 ;  /* 0x009896800000895d */ /* 0x004fea0003900000 */
[----:B------:R-:W2:Y:S02]  /*218c0*/  @!P0 SYNCS.PHASECHK.TRANS64 P0, [R3+URZ], R0 ;  /* 0x00000000030085a7 */ /* 0x000ea4000800007f */
[----:B--2---:R-:W-:Y:S05]  /*218d0*/  @!P0 BRA `(.L_x_374) ;  /* 0xfffffffc00f08947 */ /* 0x004fea000383ffff */
[----:B------:R-:W-:Y:S05]  /*218e0*/  BRA `(.L_x_422) ;  /* 0xffffffec00a87947 */ /* 0x000fea000383ffff */
.L_x_375:
[----:B-1----:R1:W2:Y:S02]  /*218f0*/  SYNCS.PHASECHK.TRANS64.TRYWAIT P0, [R3+URZ], R0 ;  /* 0x00000000030075a7 */ /* 0x0022a4000800017f */
[----:B--2---:R-:W-:Y:S05]  /*21900*/  @!P0 NANOSLEEP.SYNCS 0x989680 ;  /* 0x009896800000895d */ /* 0x004fea0003900000 */
[----:B------:R-:W2:Y:S02]  /*21910*/  @!P0 SYNCS.PHASECHK.TRANS64 P0, [R3+URZ], R0 ;  /* 0x00000000030085a7 */ /* 0x000ea4000800007f */
[----:B--2---:R-:W-:Y:S05]  /*21920*/  @!P0 BRA `(.L_x_375) ;  /* 0xfffffffc00f08947 */ /* 0x004fea000383ffff */
[----:B------:R-:W-:Y:S05]  /*21930*/  BRA `(.L_x_423) ;  /* 0xffffffec00b87947 */ /* 0x000fea000383ffff */
.L_x_376:
[----:B-1----:R1:W2:Y:S02]  /*21940*/  SYNCS.PHASECHK.TRANS64.TRYWAIT P0, [R3+URZ], R0 ;  /* 0x00000000030075a7 */ /* 0x0022a4000800017f */
[----:B--2---:R-:W-:Y:S05]  /*21950*/  @!P0 NANOSLEEP.SYNCS 0x989680 ;  /* 0x009896800000895d */ /* 0x004fea0003900000 */
[----:B------:R-:W2:Y:S02]  /*21960*/  @!P0 SYNCS.PHASECHK.TRANS64 P0, [R3+URZ], R0 ;  /* 0x00000000030085a7 */ /* 0x000ea4000800007f */
[----:B--2---:R-:W-:Y:S05]  /*21970*/  @!P0 BRA `(.L_x_376) ;  /* 0xfffffffc00f08947 */ /* 0x004fea000383ffff */
[----:B------:R-:W-:Y:S05]  /*21980*/  BRA `(.L_x_424) ;  /* 0xffffffec00c87947 */ /* 0x000fea000383ffff */
.L_x_425:
[----:B------:R-:W-:-:S00]  /*21990*/  BRA `(.L_x_425) ;  /* 0xfffffffc00fc7947 */ /* 0x000fc0000383ffff */
[----:B------:R-:W-:-:S00]  /*219a0*/  NOP ;  /* 0x0000000000007918 */ /* 0x000fc00000000000 */
        /* <DEDUP_REMOVED lines=13> */
.L_x_426:


//--------------------- .nv.global.init           --------------------------
	.section	.nv.global.init,"aw",@progbits
.nv.global.init:
	.type		$str$24,@object
	.size		$str$24,($str$25 - $str$24)
$str$24:
        /*0000*/ 	.byte	0x28, 0x61, 0x64, 0x64, 0x72, 0x65, 0x73, 0x73, 0x20, 0x26, 0x20, 0x6d, 0x61, 0x73, 0x6b, 0x29
        /*0010*/ 	.byte	0x20, 0x3d, 0x3d, 0x20, 0x30, 0x00
	.type		$str$25,@object
	.size		$str$25,(__unnamed_1 - $str$25)
$str$25:
        /*0016*/ 	.byte	0x2f, 0x74, 0x6d, 0x70, 0x2f, 0x63, 0x75, 0x74, 0x6c, 0x61, 0x73, 0x73, 0x5f, 0x73, 0x77, 0x65
        /*0026*/ 	.byte	0x65, 0x70, 0x5f, 0x73, 0x72, 0x63, 0x2f, 0x69, 0x6e, 0x63, 0x6c, 0x75, 0x64, 0x65, 0x2f, 0x63
        /*0036*/ 	.byte	0x75, 0x74, 0x65, 0x2f, 0x70, 0x6f, 0x69, 0x6e, 0x74, 0x65, 0x72, 0x5f, 0x66, 0x6c, 0x61, 0x67
        /*0046*/ 	.byte	0x67, 0x65, 0x64, 0x2e, 0x68, 0x70, 0x70, 0x00
	.type		__unnamed_1,@object
	.size		__unnamed_1,(__unnamed_2 - __unnamed_1)
__unnamed_1:
        /* <DEDUP_REMOVED lines=28> */
        /*020e*/ 	.byte	0x3a, 0x43, 0x3c, 0x34, 0x30, 0x39, 0x36, 0x3e, 0x3e, 0x3e, 0x3e, 0x3e, 0x5d, 0x00
	.type		__unnamed_2,@object
	.size		__unnamed_2,(.L_1 - __unnamed_2)
__unnamed_2:
        /* <DEDUP_REMOVED lines=29> */
.L_1:


//--------------------- .nv.shared._ZN7cutlass13device_kernelINS_4gemm6kernel13GemmUniversalIN4cute5tupleIJiiiiEEENS1_10collective13CollectiveMmaINS1_37MainloopSm90TmaGmmaWarpSpecializedFP8ILi6ENS5_IJNS4_1CILi2EEENSA_ILi1EEESC_EEENS1_35KernelTmaWarpSpecializedCooperativeEEENS5_IJNSA_ILi256EEESG_NSA_ILi64EEEEEENS_12float_e4m3_tENS5_IJlSC_lEEESJ_SK_NS4_8TiledMMAINS4_8MMA_AtomIJNS4_4SM904GMMA31MMA_64x256x32_F32E4M3E4M3_SS_TNILNSO_7ScaleInE1ELSQ_1EEEEEENS4_6LayoutISD_NS5_IJSC_NSA_ILi0EEESU_EEEEENS5_IJNS4_10UnderscoreESX_SX_EEEEENS4_13SM90_TMA_LOADENS4_14ComposedLayoutINS4_7SwizzleILi2ELi4ELi3EEENS4_18smem_ptr_flag_bitsILi8EEENST_INS5_IJNSA_ILi8EEESH_EEENS5_IJSH_SC_EEEEEEEvNS4_8identityENS4_23SM90_TMA_LOAD_MULTICASTES1A_vS1B_EENS_8epilogue10collective18CollectiveEpilogueINS1E_22Sm90TmaWarpSpecializedILi4ELi2ELi16ELb0ELb0EEEJSI_NS5_IJNSA_ILi128EEENSA_ILi32EEEEEESJ_SK_SJ_SK_NS1E_6fusion15FusionCallbacksIS1I_NS1M_17LinCombPerRowBiasISJ_fSJ_SJ_fLi16ELNS_15FloatRoundStyleE2EEESI_S1L_JEEES10_NS11_INS12_ILi1ELi4ELi3EEES15_NST_INS5_IJS16_S1K_EEENS5_IJS1K_SC_EEEEEEENS4_39AutoVectorizingCopyWithAssumedAlignmentILi128EEENS4_14SM90_TMA_STOREES1W_S1Y_NS4_9Copy_AtomIJNS4_17SM90_U32x4_STSM_NENS_6half_tEEEEvEEEvvEEEEvNT_6ParamsE --------------------------
	.section	.nv.shared._ZN7cutlass13device_kernelINS_4gemm6kernel13GemmUniversalIN4cute5tupleIJiiiiEEENS1_10collective13CollectiveMmaINS1_37MainloopSm90TmaGmmaWarpSpecializedFP8ILi6ENS5_IJNS4_1CILi2EEENSA_ILi1EEESC_EEENS1_35KernelTmaWarpSpecializedCooperativeEEENS5_IJNSA_ILi256EEESG_NSA_ILi64EEEEEENS_12float_e4m3_tENS5_IJlSC_lEEESJ_SK_NS4_8TiledMMAINS4_8MMA_AtomIJNS4_4SM904GMMA31MMA_64x256x32_F32E4M3E4M3_SS_TNILNSO_7ScaleInE1ELSQ_1EEEEEENS4_6LayoutISD_NS5_IJSC_NSA_ILi0EEESU_EEEEENS5_IJNS4_10UnderscoreESX_SX_EEEEENS4_13SM90_TMA_LOADENS4_14ComposedLayoutINS4_7SwizzleILi2ELi4ELi3EEENS4_18smem_ptr_flag_bitsILi8EEENST_INS5_IJNSA_ILi8EEESH_EEENS5_IJSH_SC_EEEEEEEvNS4_8identityENS4_23SM90_TMA_LOAD_MULTICASTES1A_vS1B_EENS_8epilogue10collective18CollectiveEpilogueINS1E_22Sm90TmaWarpSpecializedILi4ELi2ELi16ELb0ELb0EEEJSI_NS5_IJNSA_ILi128EEENSA_ILi32EEEEEESJ_SK_SJ_SK_NS1E_6fusion15FusionCallbacksIS1I_NS1M_17LinCombPerRowBiasISJ_fSJ_SJ_fLi16ELNS_15FloatRoundStyleE2EEESI_S1L_JEEES10_NS11_INS12_ILi1ELi4ELi3EEES15_NST_INS5_IJS16_S1K_EEENS5_IJS1K_SC_EEEEEEENS4_39AutoVectorizingCopyWithAssumedAlignmentILi128EEENS4_14SM90_TMA_STOREES1W_S1Y_NS4_9Copy_AtomIJNS4_17SM90_U32x4_STSM_NENS_6half_tEEEEvEEEvvEEEEvNT_6ParamsE,"aw",@nobits
	.sectionflags	@""
	.align	16
	.zero		1024


//--------------------- .nv.shared.reserved.0     --------------------------
	.section	.nv.shared.reserved.0,"aw",@nobits
	.weak		__nv_reservedSMEM_offset_0_alias
	.size		__nv_reservedSMEM_offset_0_alias, 0, 0
	.other		__nv_reservedSMEM_offset_0_alias,@"STO_CUDA_RESERVED_SHARED STV_DEFAULT"
__nv_reservedSMEM_offset_0_alias:
	.zero		0


//--------------------- .nv.global                --------------------------
	.section	.nv.global,"aw",@nobits
.nv.global:
	.type		_ZN39_INTERNAL_179aca56_4_k_cu_388be677_29044cute1_E,@object
	.size		_ZN39_INTERNAL_179aca56_4_k_cu_388be677_29044cute1_E,(_ZN39_INTERNAL_179aca56_4_k_cu_388be677_29044cuda3std3__45__cpo6cbeginE - _ZN39_INTERNAL_179aca56_4_k_cu_388be677_29044cute1_E)
_ZN39_INTERNAL_179aca56_4_k_cu_388be677_29044cute1_E:
	.zero		1
	.type		_ZN39_INTERNAL_179aca56_4_k_cu_388be677_29044cuda3std3__45__cpo6cbeginE,@object
	.size		_ZN39_INTERNAL_179aca56_4_k_cu_388be677_29044cuda3std3__45__cpo6cbeginE,(_ZN39_INTERNAL_179aca56_4_k_cu_388be677_29044cuda3std3__48in_placeE - _ZN39_INTERNAL_179aca56_4_k_cu_388be677_29044cuda3std3__45__cpo6cbeginE)
_ZN39_INTERNAL_179aca56_4_k_cu_388be677_29044cuda3std3__45__cpo6cbeginE:
	.zero		1
	.type		_ZN39_INTERNAL_179aca56_4_k_cu_388be677_29044cuda3std3__48in_placeE,@object
	.size		_ZN39_INTERNAL_179aca56_4_k_cu_388be677_29044cuda3std3__48in_placeE,(_ZN39_INTERNAL_179aca56_4_k_cu_388be677_29044cuda3std6ranges3__45__cpo9iter_moveE - _ZN39_INTERNAL_179aca56_4_k_cu_388be677_29044cuda3std3__48in_placeE)
_ZN39_INTERNAL_179aca56_4_k_cu_388be677_29044cuda3std3__48in_placeE:
	.zero		1
	.type		_ZN39_INTERNAL_179aca56_4_k_cu_388be677_29044cuda3std6ranges3__45__cpo9iter_moveE,@object
	.size		_ZN39_INTERNAL_179aca56_4_k_cu_388be677_29044cuda3std6ranges3__45__cpo9iter_moveE,(_ZN39_INTERNAL_179aca56_4_k_cu_388be677_29044cuda3std3__45__cpo5beginE - _ZN39_INTERNAL_179aca56_4_k_cu_388be677_29044cuda3std6ranges3__45__cpo9iter_moveE)
_ZN39_INTERNAL_179aca56_4_k_cu_388be677_29044cuda3std6ranges3__45__cpo9iter_moveE:
	.zero		1
	.type		_ZN39_INTERNAL_179aca56_4_k_cu_388be677_29044cuda3std3__45__cpo5beginE,@object
	.size		_ZN39_INTERNAL_179aca56_4_k_cu_388be677_29044cuda3std3__45__cpo5beginE,(_ZN39_INTERNAL_179aca56_4_k_cu_388be677_29044cuda3std3__441_GLOBAL__N__179aca56_4_k_cu_388be677_29046ignoreE - _ZN39_INTERNAL_179aca56_4_k_cu_388be677_29044cuda3std3__45__cpo5beginE)
_ZN39_INTERNAL_179aca56_4_k_cu_388be677_29044cuda3std3__45__cpo5beginE:
	.zero		1
	.type		_ZN39_INTERNAL_179aca56_4_k_cu_388be677_29044cuda3std3__441_GLOBAL__N__179aca56_4_k_cu_388be677_29046ignoreE,@object
	.size		_ZN39_INTERNAL_179aca56_4_k_cu_388be677_29044cuda3std3__441_GLOBAL__N__179aca56_4_k_cu_388be677_29046ignoreE,(_ZN39_INTERNAL_179aca56_4_k_cu_388be677_29044cute7productE - _ZN39_INTERNAL_179aca56_4_k_cu_388be677_29044cuda3std3__441_GLOBAL__N__179aca56_4_k_cu_388be677_29046ignoreE)
_ZN39_INTERNAL_179aca56_4_k_cu_388be677_29044cuda3std3__441_GLOBAL__N__179aca56_4_k_cu_388be677_29046ignoreE:
	.zero		1
	.type		_ZN39_INTERNAL_179aca56_4_k_cu_388be677_29044cute7productE,@object
	.size		_ZN39_INTERNAL_179aca56_4_k_cu_388be677_29044cute7productE,(_ZN39_INTERNAL_179aca56_4_k_cu_388be677_29044cuda3std3__45__cpo3endE - _ZN39_INTERNAL_179aca56_4_k_cu_388be677_29044cute7productE)
_ZN39_INTERNAL_179aca56_4_k_cu_388be677_29044cute7productE:
	.zero		1
	.type		_ZN39_INTERNAL_179aca56_4_k_cu_388be677_29044cuda3std3__45__cpo3endE,@object
	.size		_ZN39_INTERNAL_179aca56_4_k_cu_388be677_29044cuda3std3__45__cpo3endE,(_ZN39_INTERNAL_179aca56_4_k_cu_388be677_29044cuda3std3__419piecewise_constructE - _ZN39_INTERNAL_179aca56_4_k_cu_388be677_29044cuda3std3__45__cpo3endE)
_ZN39_INTERNAL_179aca56_4_k_cu_388be677_29044cuda3std3__45__cpo3endE:
	.zero		1
	.type		_ZN39_INTERNAL_179aca56_4_k_cu_388be677_29044cuda3std3__419piecewise_constructE,@object
	.size		_ZN39_INTERNAL_179aca56_4_k_cu_388be677_29044cuda3std3__419piecewise_constructE,(_ZN39_INTERNAL_179aca56_4_k_cu_388be677_29044cuda3std3__45__cpo4cendE - _ZN39_INTERNAL_179aca56_4_k_cu_388be677_29044cuda3std3__419piecewise_constructE)
_ZN39_INTERNAL_179aca56_4_k_cu_388be677_29044cuda3std3__419piecewise_constructE:
	.zero		1
	.type		_ZN39_INTERNAL_179aca56_4_k_cu_388be677_29044cuda3std3__45__cpo4cendE,@object
	.size		_ZN39_INTERNAL_179aca56_4_k_cu_388be677_29044cuda3std3__45__cpo4cendE,(_ZN39_INTERNAL_179aca56_4_k_cu_388be677_29044cuda3std6ranges3__45__cpo4swapE - _ZN39_INTERNAL_179aca56_4_k_cu_388be677_29044cuda3std3__45__cpo4cendE)
_ZN39_INTERNAL_179aca56_4_k_cu_388be677_29044cuda3std3__45__cpo4cendE:
	.zero		1
	.type		_ZN39_INTERNAL_179aca56_4_k_cu_388be677_29044cuda3std6ranges3__45__cpo4swapE,@object
	.size		_ZN39_INTERNAL_179aca56_4_k_cu_388be677_29044cuda3std6ranges3__45__cpo4swapE,(.L_9 - _ZN39_INTERNAL_179aca56_4_k_cu_388be677_29044cuda3std6ranges3__45__cpo4swapE)
_ZN39_INTERNAL_179aca56_4_k_cu_388be677_29044cuda3std6ranges3__45__cpo4swapE:
	.zero		1
.L_9:


//--------------------- .nv.constant0._ZN7cutlass13device_kernelINS_4gemm6kernel13GemmUniversalIN4cute5tupleIJiiiiEEENS1_10collective13CollectiveMmaINS1_37MainloopSm90TmaGmmaWarpSpecializedFP8ILi6ENS5_IJNS4_1CILi2EEENSA_ILi1EEESC_EEENS1_35KernelTmaWarpSpecializedCooperativeEEENS5_IJNSA_ILi256EEESG_NSA_ILi64EEEEEENS_12float_e4m3_tENS5_IJlSC_lEEESJ_SK_NS4_8TiledMMAINS4_8MMA_AtomIJNS4_4SM904GMMA31MMA_64x256x32_F32E4M3E4M3_SS_TNILNSO_7ScaleInE1ELSQ_1EEEEEENS4_6LayoutISD_NS5_IJSC_NSA_ILi0EEESU_EEEEENS5_IJNS4_10UnderscoreESX_SX_EEEEENS4_13SM90_TMA_LOADENS4_14ComposedLayoutINS4_7SwizzleILi2ELi4ELi3EEENS4_18smem_ptr_flag_bitsILi8EEENST_INS5_IJNSA_ILi8EEESH_EEENS5_IJSH_SC_EEEEEEEvNS4_8identityENS4_23SM90_TMA_LOAD_MULTICASTES1A_vS1B_EENS_8epilogue10collective18CollectiveEpilogueINS1E_22Sm90TmaWarpSpecializedILi4ELi2ELi16ELb0ELb0EEEJSI_NS5_IJNSA_ILi128EEENSA_ILi32EEEEEESJ_SK_SJ_SK_NS1E_6fusion15FusionCallbacksIS1I_NS1M_17LinCombPerRowBiasISJ_fSJ_SJ_fLi16ELNS_15FloatRoundStyleE2EEESI_S1L_JEEES10_NS11_INS12_ILi1ELi4ELi3EEES15_NST_INS5_IJS16_S1K_EEENS5_IJS1K_SC_EEEEEEENS4_39AutoVectorizingCopyWithAssumedAlignmentILi128EEENS4_14SM90_TMA_STOREES1W_S1Y_NS4_9Copy_AtomIJNS4_17SM90_U32x4_STSM_NENS_6half_tEEEEvEEEvvEEEEvNT_6ParamsE --------------------------
	.section	.nv.constant0._ZN7cutlass13device_kernelINS_4gemm6kernel13GemmUniversalIN4cute5tupleIJiiiiEEENS1_10collective13CollectiveMmaINS1_37MainloopSm90TmaGmmaWarpSpecializedFP8ILi6ENS5_IJNS4_1CILi2EEENSA_ILi1EEESC_EEENS1_35KernelTmaWarpSpecializedCooperativeEEENS5_IJNSA_ILi256EEESG_NSA_ILi64EEEEEENS_12float_e4m3_tENS5_IJlSC_lEEESJ_SK_NS4_8TiledMMAINS4_8MMA_AtomIJNS4_4SM904GMMA31MMA_64x256x32_F32E4M3E4M3_SS_TNILNSO_7ScaleInE1ELSQ_1EEEEEENS4_6LayoutISD_NS5_IJSC_NSA_ILi0EEESU_EEEEENS5_IJNS4_10UnderscoreESX_SX_EEEEENS4_13SM90_TMA_LOADENS4_14ComposedLayoutINS4_7SwizzleILi2ELi4ELi3EEENS4_18smem_ptr_flag_bitsILi8EEENST_INS5_IJNSA_ILi8EEESH_EEENS5_IJSH_SC_EEEEEEEvNS4_8identityENS4_23SM90_TMA_LOAD_MULTICASTES1A_vS1B_EENS_8epilogue10collective18CollectiveEpilogueINS1E_22Sm90TmaWarpSpecializedILi4ELi2ELi16ELb0ELb0EEEJSI_NS5_IJNSA_ILi128EEENSA_ILi32EEEEEESJ_SK_SJ_SK_NS1E_6fusion15FusionCallbacksIS1I_NS1M_17LinCombPerRowBiasISJ_fSJ_SJ_fLi16ELNS_15FloatRoundStyleE2EEESI_S1L_JEEES10_NS11_INS12_ILi1ELi4ELi3EEES15_NST_INS5_IJS16_S1K_EEENS5_IJS1K_SC_EEEEEEENS4_39AutoVectorizingCopyWithAssumedAlignmentILi128EEENS4_14SM90_TMA_STOREES1W_S1Y_NS4_9Copy_AtomIJNS4_17SM90_U32x4_STSM_NENS_6half_tEEEEvEEEvvEEEEvNT_6ParamsE,"a",@progbits
	.sectionflags	@""
	.align	4
.nv.constant0._ZN7cutlass13device_kernelINS_4gemm6kernel13GemmUniversalIN4cute5tupleIJiiiiEEENS1_10collective13CollectiveMmaINS1_37MainloopSm90TmaGmmaWarpSpecializedFP8ILi6ENS5_IJNS4_1CILi2EEENSA_ILi1EEESC_EEENS1_35KernelTmaWarpSpecializedCooperativeEEENS5_IJNSA_ILi256EEESG_NSA_ILi64EEEEEENS_12float_e4m3_tENS5_IJlSC_lEEESJ_SK_NS4_8TiledMMAINS4_8MMA_AtomIJNS4_4SM904GMMA31MMA_64x256x32_F32E4M3E4M3_SS_TNILNSO_7ScaleInE1ELSQ_1EEEEEENS4_6LayoutISD_NS5_IJSC_NSA_ILi0EEESU_EEEEENS5_IJNS4_10UnderscoreESX_SX_EEEEENS4_13SM90_TMA_LOADENS4_14ComposedLayoutINS4_7SwizzleILi2ELi4ELi3EEENS4_18smem_ptr_flag_bitsILi8EEENST_INS5_IJNSA_ILi8EEESH_EEENS5_IJSH_SC_EEEEEEEvNS4_8identityENS4_23SM90_TMA_LOAD_MULTICASTES1A_vS1B_EENS_8epilogue10collective18CollectiveEpilogueINS1E_22Sm90TmaWarpSpecializedILi4ELi2ELi16ELb0ELb0EEEJSI_NS5_IJNSA_ILi128EEENSA_ILi32EEEEEESJ_SK_SJ_SK_NS1E_6fusion15FusionCallbacksIS1I_NS1M_17LinCombPerRowBiasISJ_fSJ_SJ_fLi16ELNS_15FloatRoundStyleE2EEESI_S1L_JEEES10_NS11_INS12_ILi1ELi4ELi3EEES15_NST_INS5_IJS16_S1K_EEENS5_IJS1K_SC_EEEEEEENS4_39AutoVectorizingCopyWithAssumedAlignmentILi128EEENS4_14SM90_TMA_STOREES1W_S1Y_NS4_9Copy_AtomIJNS4_17SM90_U32x4_STSM_NENS_6half_tEEEEvEEEvvEEEEvNT_6ParamsE:
	.zero		2432


//--------------------- SYMBOLS --------------------------

	.type		.nv.reservedSmem.offset0,@object
	.size		.nv.reservedSmem.offset0,0x4
	.type		__assertfail,@function
